	.target	sm_80

	.elftype	@"ET_EXEC"


//--------------------- .note.nv.tkinfo           --------------------------
	.section	.note.nv.tkinfo,"",@"SHT_NOTE"
	.sectionflags	@"SHF_NOTE_NV_TKINFO"
	.tkinfo
        /*0018*/ 	.word	0x00000002
        /*0030*/ 	.string	""
        /*0030*/ 	.string	"ptxas"
        /*0030*/ 	.string	"Cuda compilation tools, release 13.0, V13.0.88"
        /*0030*/ 	.string	"Build cuda_13.0.r13.0/compiler.36424714_0"
        /*0030*/ 	.string	"-arch sm_80 -m 64 "



//--------------------- .note.nv.cuinfo           --------------------------
	.section	.note.nv.cuinfo,"",@"SHT_NOTE"
	.sectionflags	@"SHF_NOTE_NV_CUINFO"
        /*0018*/ 	.short	0x0002
        /*001a*/ 	.short	0x0050
        /*001c*/ 	.short	0x0082
	.zero		2


//--------------------- .nv.info                  --------------------------
	.section	.nv.info,"",@"SHT_CUDA_INFO"
	.align	4


	//----- nvinfo : EIATTR_REGCOUNT
	.align		4
        /*0000*/ 	.byte	0x04, 0x2f
        /*0002*/ 	.short	(.L_12 - .L_11)
	.align		4
.L_11:
        /*0004*/ 	.word	index@(_ZN5flash25flash_bwd_dot_do_o_kernelILb1E23Flash_bwd_kernel_traitsILi256ELi64ELi64ELi8ELi4ELi2ELi2ELb0ELb0EN7cutlass10bfloat16_tE19Flash_kernel_traitsILi256ELi64ELi64ELi8ES3_EEEEvNS_16Flash_bwd_paramsE)
        /*0008*/ 	.word	0x00000051


	//----- nvinfo : EIATTR_FRAME_SIZE
	.align		4
.L_12:
        /*000c*/ 	.byte	0x04, 0x11
        /*000e*/ 	.short	(.L_14 - .L_13)
	.align		4
.L_13:
        /*0010*/ 	.word	index@(_ZN5flash25flash_bwd_dot_do_o_kernelILb1E23Flash_bwd_kernel_traitsILi256ELi64ELi64ELi8ELi4ELi2ELi2ELb0ELb0EN7cutlass10bfloat16_tE19Flash_kernel_traitsILi256ELi64ELi64ELi8ES3_EEEEvNS_16Flash_bwd_paramsE)
        /*0014*/ 	.word	0x00000000


	//----- nvinfo : EIATTR_REGCOUNT
	.align		4
.L_14:
        /*0018*/ 	.byte	0x04, 0x2f
        /*001a*/ 	.short	(.L_16 - .L_15)
	.align		4
.L_15:
        /*001c*/ 	.word	index@(_ZN5flash25flash_bwd_dot_do_o_kernelILb0E23Flash_bwd_kernel_traitsILi256ELi64ELi64ELi8ELi4ELi2ELi2ELb0ELb0EN7cutlass10bfloat16_tE19Flash_kernel_traitsILi256ELi64ELi64ELi8ES3_EEEEvNS_16Flash_bwd_paramsE)
        /*0020*/ 	.word	0x0000004f


	//----- nvinfo : EIATTR_FRAME_SIZE
	.align		4
.L_16:
        /*0024*/ 	.byte	0x04, 0x11
        /*0026*/ 	.short	(.L_18 - .L_17)
	.align		4
.L_17:
        /*0028*/ 	.word	index@(_ZN5flash25flash_bwd_dot_do_o_kernelILb0E23Flash_bwd_kernel_traitsILi256ELi64ELi64ELi8ELi4ELi2ELi2ELb0ELb0EN7cutlass10bfloat16_tE19Flash_kernel_traitsILi256ELi64ELi64ELi8ES3_EEEEvNS_16Flash_bwd_paramsE)
        /*002c*/ 	.word	0x00000000


	//----- nvinfo : EIATTR_REGCOUNT
	.align		4
.L_18:
        /*0030*/ 	.byte	0x04, 0x2f
        /*0032*/ 	.short	(.L_20 - .L_19)
	.align		4
.L_19:
        /*0034*/ 	.word	index@(_ZN5flash44flash_bwd_dq_dk_dv_loop_seqk_parallel_kernelI23Flash_bwd_kernel_traitsILi256ELi64ELi64ELi8ELi4ELi2ELi2ELb0ELb0EN7cutlass10bfloat16_tE19Flash_kernel_traitsILi256ELi64ELi64ELi8ES3_EELb0ELb1ELb0ELb1ELb0ELb0ELb1EEEvNS_16Flash_bwd_paramsE)
        /*0038*/ 	.word	0x000000ff


	//----- nvinfo : EIATTR_FRAME_SIZE
	.align		4
.L_20:
        /*003c*/ 	.byte	0x04, 0x11
        /*003e*/ 	.short	(.L_22 - .L_21)
	.align		4
.L_21:
        /*0040*/ 	.word	index@(_ZN5flash44flash_bwd_dq_dk_dv_loop_seqk_parallel_kernelI23Flash_bwd_kernel_traitsILi256ELi64ELi64ELi8ELi4ELi2ELi2ELb0ELb0EN7cutlass10bfloat16_tE19Flash_kernel_traitsILi256ELi64ELi64ELi8ES3_EELb0ELb1ELb0ELb1ELb0ELb0ELb1EEEvNS_16Flash_bwd_paramsE)
        /*0044*/ 	.word	0x000000a0


	//----- nvinfo : EIATTR_REGCOUNT
	.align		4
.L_22:
        /*0048*/ 	.byte	0x04, 0x2f
        /*004a*/ 	.short	(.L_24 - .L_23)
	.align		4
.L_23:
        /*004c*/ 	.word	index@(_ZN5flash44flash_bwd_dq_dk_dv_loop_seqk_parallel_kernelI23Flash_bwd_kernel_traitsILi256ELi64ELi64ELi8ELi4ELi2ELi2ELb0ELb0EN7cutlass10bfloat16_tE19Flash_kernel_traitsILi256ELi64ELi64ELi8ES3_EELb1ELb1ELb0ELb1ELb0ELb0ELb0EEEvNS_16Flash_bwd_paramsE)
        /*0050*/ 	.word	0x000000ff


	//----- nvinfo : EIATTR_FRAME_SIZE
	.align		4
.L_24:
        /*0054*/ 	.byte	0x04, 0x11
        /*0056*/ 	.short	(.L_26 - .L_25)
	.align		4
.L_25:
        /*0058*/ 	.word	index@(_ZN5flash44flash_bwd_dq_dk_dv_loop_seqk_parallel_kernelI23Flash_bwd_kernel_traitsILi256ELi64ELi64ELi8ELi4ELi2ELi2ELb0ELb0EN7cutlass10bfloat16_tE19Flash_kernel_traitsILi256ELi64ELi64ELi8ES3_EELb1ELb1ELb0ELb1ELb0ELb0ELb0EEEvNS_16Flash_bwd_paramsE)
        /*005c*/ 	.word	0x000000b0


	//----- nvinfo : EIATTR_REGCOUNT
	.align		4
.L_26:
        /*0060*/ 	.byte	0x04, 0x2f
        /*0062*/ 	.short	(.L_28 - .L_27)
	.align		4
.L_27:
        /*0064*/ 	.word	index@(_ZN5flash44flash_bwd_dq_dk_dv_loop_seqk_parallel_kernelI23Flash_bwd_kernel_traitsILi256ELi64ELi64ELi8ELi4ELi2ELi2ELb0ELb0EN7cutlass10bfloat16_tE19Flash_kernel_traitsILi256ELi64ELi64ELi8ES3_EELb0ELb1ELb0ELb0ELb0ELb1ELb1EEEvNS_16Flash_bwd_paramsE)
        /*0068*/ 	.word	0x000000ff


	//----- nvinfo : EIATTR_FRAME_SIZE
	.align		4
.L_28:
        /*006c*/ 	.byte	0x04, 0x11
        /*006e*/ 	.short	(.L_30 - .L_29)
	.align		4
.L_29:
        /*0070*/ 	.word	index@(_ZN5flash44flash_bwd_dq_dk_dv_loop_seqk_parallel_kernelI23Flash_bwd_kernel_traitsILi256ELi64ELi64ELi8ELi4ELi2ELi2ELb0ELb0EN7cutlass10bfloat16_tE19Flash_kernel_traitsILi256ELi64ELi64ELi8ES3_EELb0ELb1ELb0ELb0ELb0ELb1ELb1EEEvNS_16Flash_bwd_paramsE)
        /*0074*/ 	.word	0x00000058


	//----- nvinfo : EIATTR_REGCOUNT
	.align		4
.L_30:
        /*0078*/ 	.byte	0x04, 0x2f
        /*007a*/ 	.short	(.L_32 - .L_31)
	.align		4
.L_31:
        /*007c*/ 	.word	index@(_ZN5flash44flash_bwd_dq_dk_dv_loop_seqk_parallel_kernelI23Flash_bwd_kernel_traitsILi256ELi64ELi64ELi8ELi4ELi2ELi2ELb0ELb0EN7cutlass10bfloat16_tE19Flash_kernel_traitsILi256ELi64ELi64ELi8ES3_EELb1ELb1ELb0ELb0ELb0ELb1ELb0EEEvNS_16Flash_bwd_paramsE)
        /*0080*/ 	.word	0x000000ff


	//----- nvinfo : EIATTR_FRAME_SIZE
	.align		4
.L_32:
        /*0084*/ 	.byte	0x04, 0x11
        /*0086*/ 	.short	(.L_34 - .L_33)
	.align		4
.L_33:
        /*0088*/ 	.word	index@(_ZN5flash44flash_bwd_dq_dk_dv_loop_seqk_parallel_kernelI23Flash_bwd_kernel_traitsILi256ELi64ELi64ELi8ELi4ELi2ELi2ELb0ELb0EN7cutlass10bfloat16_tE19Flash_kernel_traitsILi256ELi64ELi64ELi8ES3_EELb1ELb1ELb0ELb0ELb0ELb1ELb0EEEvNS_16Flash_bwd_paramsE)
        /*008c*/ 	.word	0x00000058


	//----- nvinfo : EIATTR_REGCOUNT
	.align		4
.L_34:
        /*0090*/ 	.byte	0x04, 0x2f
        /*0092*/ 	.short	(.L_36 - .L_35)
	.align		4
.L_35:
        /*0094*/ 	.word	index@(_ZN5flash44flash_bwd_dq_dk_dv_loop_seqk_parallel_kernelI23Flash_bwd_kernel_traitsILi256ELi64ELi64ELi8ELi4ELi2ELi2ELb0ELb0EN7cutlass10bfloat16_tE19Flash_kernel_traitsILi256ELi64ELi64ELi8ES3_EELb0ELb1ELb0ELb0ELb0ELb0ELb1EEEvNS_16Flash_bwd_paramsE)
        /*0098*/ 	.word	0x000000ff


	//----- nvinfo : EIATTR_FRAME_SIZE
	.align		4
.L_36:
        /*009c*/ 	.byte	0x04, 0x11
        /*009e*/ 	.short	(.L_38 - .L_37)
	.align		4
.L_37:
        /*00a0*/ 	.word	index@(_ZN5flash44flash_bwd_dq_dk_dv_loop_seqk_parallel_kernelI23Flash_bwd_kernel_traitsILi256ELi64ELi64ELi8ELi4ELi2ELi2ELb0ELb0EN7cutlass10bfloat16_tE19Flash_kernel_traitsILi256ELi64ELi64ELi8ES3_EELb0ELb1ELb0ELb0ELb0ELb0ELb1EEEvNS_16Flash_bwd_paramsE)
        /*00a4*/ 	.word	0x00000060


	//----- nvinfo : EIATTR_REGCOUNT
	.align		4
.L_38:
        /*00a8*/ 	.byte	0x04, 0x2f
        /*00aa*/ 	.short	(.L_40 - .L_39)
	.align		4
.L_39:
        /*00ac*/ 	.word	index@(_ZN5flash44flash_bwd_dq_dk_dv_loop_seqk_parallel_kernelI23Flash_bwd_kernel_traitsILi256ELi64ELi64ELi8ELi4ELi2ELi2ELb0ELb0EN7cutlass10bfloat16_tE19Flash_kernel_traitsILi256ELi64ELi64ELi8ES3_EELb1ELb1ELb0ELb0ELb0ELb0ELb0EEEvNS_16Flash_bwd_paramsE)
        /*00b0*/ 	.word	0x000000ff


	//----- nvinfo : EIATTR_FRAME_SIZE
	.align		4
.L_40:
        /*00b4*/ 	.byte	0x04, 0x11
        /*00b6*/ 	.short	(.L_42 - .L_41)
	.align		4
.L_41:
        /*00b8*/ 	.word	index@(_ZN5flash44flash_bwd_dq_dk_dv_loop_seqk_parallel_kernelI23Flash_bwd_kernel_traitsILi256ELi64ELi64ELi8ELi4ELi2ELi2ELb0ELb0EN7cutlass10bfloat16_tE19Flash_kernel_traitsILi256ELi64ELi64ELi8ES3_EELb1ELb1ELb0ELb0ELb0ELb0ELb0EEEvNS_16Flash_bwd_paramsE)
        /*00bc*/ 	.word	0x00000068


	//----- nvinfo : EIATTR_REGCOUNT
	.align		4
.L_42:
        /*00c0*/ 	.byte	0x04, 0x2f
        /*00c2*/ 	.short	(.L_44 - .L_43)
	.align		4
.L_43:
        /*00c4*/ 	.word	index@(_ZN5flash27flash_bwd_convert_dq_kernelI23Flash_bwd_kernel_traitsILi256ELi64ELi64ELi8ELi4ELi2ELi2ELb0ELb0EN7cutlass10bfloat16_tE19Flash_kernel_traitsILi256ELi64ELi64ELi8ES3_EEEEvNS_16Flash_bwd_paramsEi)
        /*00c8*/ 	.word	0x00000060


	//----- nvinfo : EIATTR_FRAME_SIZE
	.align		4
.L_44:
        /*00cc*/ 	.byte	0x04, 0x11
        /*00ce*/ 	.short	(.L_46 - .L_45)
	.align		4
.L_45:
        /*00d0*/ 	.word	index@(_ZN5flash27flash_bwd_convert_dq_kernelI23Flash_bwd_kernel_traitsILi256ELi64ELi64ELi8ELi4ELi2ELi2ELb0ELb0EN7cutlass10bfloat16_tE19Flash_kernel_traitsILi256ELi64ELi64ELi8ES3_EEEEvNS_16Flash_bwd_paramsEi)
        /*00d4*/ 	.word	0x00000000


	//----- nvinfo : EIATTR_REGCOUNT
	.align		4
.L_46:
        /*00d8*/ 	.byte	0x04, 0x2f
        /*00da*/ 	.short	(.L_48 - .L_47)
	.align		4
.L_47:
        /*00dc*/ 	.word	index@(_ZN5flash25flash_bwd_dot_do_o_kernelILb1E23Flash_bwd_kernel_traitsILi256ELi64ELi64ELi8ELi4ELi2ELi2ELb0ELb1EN7cutlass10bfloat16_tE19Flash_kernel_traitsILi256ELi64ELi64ELi8ES3_EEEEvNS_16Flash_bwd_paramsE)
        /*00e0*/ 	.word	0x00000051


	//----- nvinfo : EIATTR_FRAME_SIZE
	.align		4
.L_48:
        /*00e4*/ 	.byte	0x04, 0x11
        /*00e6*/ 	.short	(.L_50 - .L_49)
	.align		4
.L_49:
        /*00e8*/ 	.word	index@(_ZN5flash25flash_bwd_dot_do_o_kernelILb1E23Flash_bwd_kernel_traitsILi256ELi64ELi64ELi8ELi4ELi2ELi2ELb0ELb1EN7cutlass10bfloat16_tE19Flash_kernel_traitsILi256ELi64ELi64ELi8ES3_EEEEvNS_16Flash_bwd_paramsE)
        /*00ec*/ 	.word	0x00000000


	//----- nvinfo : EIATTR_REGCOUNT
	.align		4
.L_50:
        /*00f0*/ 	.byte	0x04, 0x2f
        /*00f2*/ 	.short	(.L_52 - .L_51)
	.align		4
.L_51:
        /*00f4*/ 	.word	index@(_ZN5flash25flash_bwd_dot_do_o_kernelILb0E23Flash_bwd_kernel_traitsILi256ELi64ELi64ELi8ELi4ELi2ELi2ELb0ELb1EN7cutlass10bfloat16_tE19Flash_kernel_traitsILi256ELi64ELi64ELi8ES3_EEEEvNS_16Flash_bwd_paramsE)
        /*00f8*/ 	.word	0x0000004f


	//----- nvinfo : EIATTR_FRAME_SIZE
	.align		4
.L_52:
        /*00fc*/ 	.byte	0x04, 0x11
        /*00fe*/ 	.short	(.L_54 - .L_53)
	.align		4
.L_53:
        /*0100*/ 	.word	index@(_ZN5flash25flash_bwd_dot_do_o_kernelILb0E23Flash_bwd_kernel_traitsILi256ELi64ELi64ELi8ELi4ELi2ELi2ELb0ELb1EN7cutlass10bfloat16_tE19Flash_kernel_traitsILi256ELi64ELi64ELi8ES3_EEEEvNS_16Flash_bwd_paramsE)
        /*0104*/ 	.word	0x00000000


	//----- nvinfo : EIATTR_REGCOUNT
	.align		4
.L_54:
        /*0108*/ 	.byte	0x04, 0x2f
        /*010a*/ 	.short	(.L_56 - .L_55)
	.align		4
.L_55:
        /*010c*/ 	.word	index@(_ZN5flash44flash_bwd_dq_dk_dv_loop_seqk_parallel_kernelI23Flash_bwd_kernel_traitsILi256ELi64ELi64ELi8ELi4ELi2ELi2ELb0ELb1EN7cutlass10bfloat16_tE19Flash_kernel_traitsILi256ELi64ELi64ELi8ES3_EELb0ELb1ELb0ELb1ELb0ELb0ELb1EEEvNS_16Flash_bwd_paramsE)
        /*0110*/ 	.word	0x000000ff


	//----- nvinfo : EIATTR_FRAME_SIZE
	.align		4
.L_56:
        /*0114*/ 	.byte	0x04, 0x11
        /*0116*/ 	.short	(.L_58 - .L_57)
	.align		4
.L_57:
        /*0118*/ 	.word	index@(_ZN5flash44flash_bwd_dq_dk_dv_loop_seqk_parallel_kernelI23Flash_bwd_kernel_traitsILi256ELi64ELi64ELi8ELi4ELi2ELi2ELb0ELb1EN7cutlass10bfloat16_tE19Flash_kernel_traitsILi256ELi64ELi64ELi8ES3_EELb0ELb1ELb0ELb1ELb0ELb0ELb1EEEvNS_16Flash_bwd_paramsE)
        /*011c*/ 	.word	0x00000040


	//----- nvinfo : EIATTR_REGCOUNT
	.align		4
.L_58:
        /*0120*/ 	.byte	0x04, 0x2f
        /*0122*/ 	.short	(.L_60 - .L_59)
	.align		4
.L_59:
        /*0124*/ 	.word	index@(_ZN5flash44flash_bwd_dq_dk_dv_loop_seqk_parallel_kernelI23Flash_bwd_kernel_traitsILi256ELi64ELi64ELi8ELi4ELi2ELi2ELb0ELb1EN7cutlass10bfloat16_tE19Flash_kernel_traitsILi256ELi64ELi64ELi8ES3_EELb1ELb1ELb0ELb1ELb0ELb0ELb0EEEvNS_16Flash_bwd_paramsE)
        /*0128*/ 	.word	0x000000ff


	//----- nvinfo : EIATTR_FRAME_SIZE
	.align		4
.L_60:
        /*012c*/ 	.byte	0x04, 0x11
        /*012e*/ 	.short	(.L_62 - .L_61)
	.align		4
.L_61:
        /*0130*/ 	.word	index@(_ZN5flash44flash_bwd_dq_dk_dv_loop_seqk_parallel_kernelI23Flash_bwd_kernel_traitsILi256ELi64ELi64ELi8ELi4ELi2ELi2ELb0ELb1EN7cutlass10bfloat16_tE19Flash_kernel_traitsILi256ELi64ELi64ELi8ES3_EELb1ELb1ELb0ELb1ELb0ELb0ELb0EEEvNS_16Flash_bwd_paramsE)
        /*0134*/ 	.word	0x00000050


	//----- nvinfo : EIATTR_REGCOUNT
	.align		4
.L_62:
        /*0138*/ 	.byte	0x04, 0x2f
        /*013a*/ 	.short	(.L_64 - .L_63)
	.align		4
.L_63:
        /*013c*/ 	.word	index@(_ZN5flash44flash_bwd_dq_dk_dv_loop_seqk_parallel_kernelI23Flash_bwd_kernel_traitsILi256ELi64ELi64ELi8ELi4ELi2ELi2ELb0ELb1EN7cutlass10bfloat16_tE19Flash_kernel_traitsILi256ELi64ELi64ELi8ES3_EELb0ELb1ELb0ELb0ELb0ELb1ELb1EEEvNS_16Flash_bwd_paramsE)
        /*0140*/ 	.word	0x000000ff


	//----- nvinfo : EIATTR_FRAME_SIZE
	.align		4
.L_64:
        /*0144*/ 	.byte	0x04, 0x11
        /*0146*/ 	.short	(.L_66 - .L_65)
	.align		4
.L_65:
        /*0148*/ 	.word	index@(_ZN5flash44flash_bwd_dq_dk_dv_loop_seqk_parallel_kernelI23Flash_bwd_kernel_traitsILi256ELi64ELi64ELi8ELi4ELi2ELi2ELb0ELb1EN7cutlass10bfloat16_tE19Flash_kernel_traitsILi256ELi64ELi64ELi8ES3_EELb0ELb1ELb0ELb0ELb0ELb1ELb1EEEvNS_16Flash_bwd_paramsE)
        /*014c*/ 	.word	0x00000000


	//----- nvinfo : EIATTR_REGCOUNT
	.align		4
.L_66:
        /*0150*/ 	.byte	0x04, 0x2f
        /*0152*/ 	.short	(.L_68 - .L_67)
	.align		4
.L_67:
        /*0154*/ 	.word	index@(_ZN5flash44flash_bwd_dq_dk_dv_loop_seqk_parallel_kernelI23Flash_bwd_kernel_traitsILi256ELi64ELi64ELi8ELi4ELi2ELi2ELb0ELb1EN7cutlass10bfloat16_tE19Flash_kernel_traitsILi256ELi64ELi64ELi8ES3_EELb1ELb1ELb0ELb0ELb0ELb1ELb0EEEvNS_16Flash_bwd_paramsE)
        /*0158*/ 	.word	0x000000ff


	//----- nvinfo : EIATTR_FRAME_SIZE
	.align		4
.L_68:
        /*015c*/ 	.byte	0x04, 0x11
        /*015e*/ 	.short	(.L_70 - .L_69)
	.align		4
.L_69:
        /*0160*/ 	.word	index@(_ZN5flash44flash_bwd_dq_dk_dv_loop_seqk_parallel_kernelI23Flash_bwd_kernel_traitsILi256ELi64ELi64ELi8ELi4ELi2ELi2ELb0ELb1EN7cutlass10bfloat16_tE19Flash_kernel_traitsILi256ELi64ELi64ELi8ES3_EELb1ELb1ELb0ELb0ELb0ELb1ELb0EEEvNS_16Flash_bwd_paramsE)
        /*0164*/ 	.word	0x00000000


	//----- nvinfo : EIATTR_REGCOUNT
	.align		4
.L_70:
        /*0168*/ 	.byte	0x04, 0x2f
        /*016a*/ 	.short	(.L_72 - .L_71)
	.align		4
.L_71:
        /*016c*/ 	.word	index@(_ZN5flash44flash_bwd_dq_dk_dv_loop_seqk_parallel_kernelI23Flash_bwd_kernel_traitsILi256ELi64ELi64ELi8ELi4ELi2ELi2ELb0ELb1EN7cutlass10bfloat16_tE19Flash_kernel_traitsILi256ELi64ELi64ELi8ES3_EELb0ELb1ELb0ELb0ELb0ELb0ELb1EEEvNS_16Flash_bwd_paramsE)
        /*0170*/ 	.word	0x000000ff


	//----- nvinfo : EIATTR_FRAME_SIZE
	.align		4
.L_72:
        /*0174*/ 	.byte	0x04, 0x11
        /*0176*/ 	.short	(.L_74 - .L_73)
	.align		4
.L_73:
        /*0178*/ 	.word	index@(_ZN5flash44flash_bwd_dq_dk_dv_loop_seqk_parallel_kernelI23Flash_bwd_kernel_traitsILi256ELi64ELi64ELi8ELi4ELi2ELi2ELb0ELb1EN7cutlass10bfloat16_tE19Flash_kernel_traitsILi256ELi64ELi64ELi8ES3_EELb0ELb1ELb0ELb0ELb0ELb0ELb1EEEvNS_16Flash_bwd_paramsE)
        /*017c*/ 	.word	0x00000000


	//----- nvinfo : EIATTR_REGCOUNT
	.align		4
.L_74:
        /*0180*/ 	.byte	0x04, 0x2f
        /*0182*/ 	.short	(.L_76 - .L_75)
	.align		4
.L_75:
        /*0184*/ 	.word	index@(_ZN5flash44flash_bwd_dq_dk_dv_loop_seqk_parallel_kernelI23Flash_bwd_kernel_traitsILi256ELi64ELi64ELi8ELi4ELi2ELi2ELb0ELb1EN7cutlass10bfloat16_tE19Flash_kernel_traitsILi256ELi64ELi64ELi8ES3_EELb1ELb1ELb0ELb0ELb0ELb0ELb0EEEvNS_16Flash_bwd_paramsE)
        /*0188*/ 	.word	0x000000ff


	//----- nvinfo : EIATTR_FRAME_SIZE
	.align		4
.L_76:
        /*018c*/ 	.byte	0x04, 0x11
        /*018e*/ 	.short	(.L_78 - .L_77)
	.align		4
.L_77:
        /*0190*/ 	.word	index@(_ZN5flash44flash_bwd_dq_dk_dv_loop_seqk_parallel_kernelI23Flash_bwd_kernel_traitsILi256ELi64ELi64ELi8ELi4ELi2ELi2ELb0ELb1EN7cutlass10bfloat16_tE19Flash_kernel_traitsILi256ELi64ELi64ELi8ES3_EELb1ELb1ELb0ELb0ELb0ELb0ELb0EEEvNS_16Flash_bwd_paramsE)
        /*0194*/ 	.word	0x00000000


	//----- nvinfo : EIATTR_REGCOUNT
	.align		4
.L_78:
        /*0198*/ 	.byte	0x04, 0x2f
        /*019a*/ 	.short	(.L_80 - .L_79)
	.align		4
.L_79:
        /*019c*/ 	.word	index@(_ZN5flash27flash_bwd_convert_dq_kernelI23Flash_bwd_kernel_traitsILi256ELi64ELi64ELi8ELi4ELi2ELi2ELb0ELb1EN7cutlass10bfloat16_tE19Flash_kernel_traitsILi256ELi64ELi64ELi8ES3_EEEEvNS_16Flash_bwd_paramsEi)
        /*01a0*/ 	.word	0x00000060


	//----- nvinfo : EIATTR_FRAME_SIZE
	.align		4
.L_80:
        /*01a4*/ 	.byte	0x04, 0x11
        /*01a6*/ 	.short	(.L_82 - .L_81)
	.align		4
.L_81:
        /*01a8*/ 	.word	index@(_ZN5flash27flash_bwd_convert_dq_kernelI23Flash_bwd_kernel_traitsILi256ELi64ELi64ELi8ELi4ELi2ELi2ELb0ELb1EN7cutlass10bfloat16_tE19Flash_kernel_traitsILi256ELi64ELi64ELi8ES3_EEEEvNS_16Flash_bwd_paramsEi)
        /*01ac*/ 	.word	0x00000000


	//----- nvinfo : EIATTR_REGCOUNT
	.align		4
.L_82:
        /*01b0*/ 	.byte	0x04, 0x2f
        /*01b2*/ 	.short	(.L_84 - .L_83)
	.align		4
.L_83:
        /*01b4*/ 	.word	index@(_ZN5flash44flash_bwd_dq_dk_dv_loop_seqk_parallel_kernelI23Flash_bwd_kernel_traitsILi256ELi64ELi64ELi8ELi4ELi2ELi2ELb0ELb0EN7cutlass10bfloat16_tE19Flash_kernel_traitsILi256ELi64ELi64ELi8ES3_EELb0ELb1ELb0ELb1ELb0ELb0ELb0EEEvNS_16Flash_bwd_paramsE)
        /*01b8*/ 	.word	0x000000ff


	//----- nvinfo : EIATTR_FRAME_SIZE
	.align		4
.L_84:
        /*01bc*/ 	.byte	0x04, 0x11
        /*01be*/ 	.short	(.L_86 - .L_85)
	.align		4
.L_85:
        /*01c0*/ 	.word	index@(_ZN5flash44flash_bwd_dq_dk_dv_loop_seqk_parallel_kernelI23Flash_bwd_kernel_traitsILi256ELi64ELi64ELi8ELi4ELi2ELi2ELb0ELb0EN7cutlass10bfloat16_tE19Flash_kernel_traitsILi256ELi64ELi64ELi8ES3_EELb0ELb1ELb0ELb1ELb0ELb0ELb0EEEvNS_16Flash_bwd_paramsE)
        /*01c4*/ 	.word	0x000000a0


	//----- nvinfo : EIATTR_REGCOUNT
	.align		4
.L_86:
        /*01c8*/ 	.byte	0x04, 0x2f
        /*01ca*/ 	.short	(.L_88 - .L_87)
	.align		4
.L_87:
        /*01cc*/ 	.word	index@(_ZN5flash44flash_bwd_dq_dk_dv_loop_seqk_parallel_kernelI23Flash_bwd_kernel_traitsILi256ELi64ELi64ELi8ELi4ELi2ELi2ELb0ELb0EN7cutlass10bfloat16_tE19Flash_kernel_traitsILi256ELi64ELi64ELi8ES3_EELb0ELb1ELb0ELb0ELb0ELb1ELb0EEEvNS_16Flash_bwd_paramsE)
        /*01d0*/ 	.word	0x000000ff


	//----- nvinfo : EIATTR_FRAME_SIZE
	.align		4
.L_88:
        /*01d4*/ 	.byte	0x04, 0x11
        /*01d6*/ 	.short	(.L_90 - .L_89)
	.align		4
.L_89:
        /*01d8*/ 	.word	index@(_ZN5flash44flash_bwd_dq_dk_dv_loop_seqk_parallel_kernelI23Flash_bwd_kernel_traitsILi256ELi64ELi64ELi8ELi4ELi2ELi2ELb0ELb0EN7cutlass10bfloat16_tE19Flash_kernel_traitsILi256ELi64ELi64ELi8ES3_EELb0ELb1ELb0ELb0ELb0ELb1ELb0EEEvNS_16Flash_bwd_paramsE)
        /*01dc*/ 	.word	0x00000058


	//----- nvinfo : EIATTR_REGCOUNT
	.align		4
.L_90:
        /*01e0*/ 	.byte	0x04, 0x2f
        /*01e2*/ 	.short	(.L_92 - .L_91)
	.align		4
.L_91:
        /*01e4*/ 	.word	index@(_ZN5flash44flash_bwd_dq_dk_dv_loop_seqk_parallel_kernelI23Flash_bwd_kernel_traitsILi256ELi64ELi64ELi8ELi4ELi2ELi2ELb0ELb0EN7cutlass10bfloat16_tE19Flash_kernel_traitsILi256ELi64ELi64ELi8ES3_EELb0ELb1ELb0ELb0ELb0ELb0ELb0EEEvNS_16Flash_bwd_paramsE)
        /*01e8*/ 	.word	0x000000ff


	//----- nvinfo : EIATTR_FRAME_SIZE
	.align		4
.L_92:
        /*01ec*/ 	.byte	0x04, 0x11
        /*01ee*/ 	.short	(.L_94 - .L_93)
	.align		4
.L_93:
        /*01f0*/ 	.word	index@(_ZN5flash44flash_bwd_dq_dk_dv_loop_seqk_parallel_kernelI23Flash_bwd_kernel_traitsILi256ELi64ELi64ELi8ELi4ELi2ELi2ELb0ELb0EN7cutlass10bfloat16_tE19Flash_kernel_traitsILi256ELi64ELi64ELi8ES3_EELb0ELb1ELb0ELb0ELb0ELb0ELb0EEEvNS_16Flash_bwd_paramsE)
        /*01f4*/ 	.word	0x00000060


	//----- nvinfo : EIATTR_REGCOUNT
	.align		4
.L_94:
        /*01f8*/ 	.byte	0x04, 0x2f
        /*01fa*/ 	.short	(.L_96 - .L_95)
	.align		4
.L_95:
        /*01fc*/ 	.word	index@(_ZN5flash44flash_bwd_dq_dk_dv_loop_seqk_parallel_kernelI23Flash_bwd_kernel_traitsILi256ELi64ELi64ELi8ELi4ELi2ELi2ELb0ELb1EN7cutlass10bfloat16_tE19Flash_kernel_traitsILi256ELi64ELi64ELi8ES3_EELb0ELb1ELb0ELb1ELb0ELb0ELb0EEEvNS_16Flash_bwd_paramsE)
        /*0200*/ 	.word	0x000000ff


	//----- nvinfo : EIATTR_FRAME_SIZE
	.align		4
.L_96:
        /*0204*/ 	.byte	0x04, 0x11
        /*0206*/ 	.short	(.L_98 - .L_97)
	.align		4
.L_97:
        /*0208*/ 	.word	index@(_ZN5flash44flash_bwd_dq_dk_dv_loop_seqk_parallel_kernelI23Flash_bwd_kernel_traitsILi256ELi64ELi64ELi8ELi4ELi2ELi2ELb0ELb1EN7cutlass10bfloat16_tE19Flash_kernel_traitsILi256ELi64ELi64ELi8ES3_EELb0ELb1ELb0ELb1ELb0ELb0ELb0EEEvNS_16Flash_bwd_paramsE)
        /*020c*/ 	.word	0x00000040


	//----- nvinfo : EIATTR_REGCOUNT
	.align		4
.L_98:
        /*0210*/ 	.byte	0x04, 0x2f
        /*0212*/ 	.short	(.L_100 - .L_99)
	.align		4
.L_99:
        /*0214*/ 	.word	index@(_ZN5flash44flash_bwd_dq_dk_dv_loop_seqk_parallel_kernelI23Flash_bwd_kernel_traitsILi256ELi64ELi64ELi8ELi4ELi2ELi2ELb0ELb1EN7cutlass10bfloat16_tE19Flash_kernel_traitsILi256ELi64ELi64ELi8ES3_EELb0ELb1ELb0ELb0ELb0ELb1ELb0EEEvNS_16Flash_bwd_paramsE)
        /*0218*/ 	.word	0x000000ff


	//----- nvinfo : EIATTR_FRAME_SIZE
	.align		4
.L_100:
        /*021c*/ 	.byte	0x04, 0x11
        /*021e*/ 	.short	(.L_102 - .L_101)
	.align		4
.L_101:
        /*0220*/ 	.word	index@(_ZN5flash44flash_bwd_dq_dk_dv_loop_seqk_parallel_kernelI23Flash_bwd_kernel_traitsILi256ELi64ELi64ELi8ELi4ELi2ELi2ELb0ELb1EN7cutlass10bfloat16_tE19Flash_kernel_traitsILi256ELi64ELi64ELi8ES3_EELb0ELb1ELb0ELb0ELb0ELb1ELb0EEEvNS_16Flash_bwd_paramsE)
        /*0224*/ 	.word	0x00000000


	//----- nvinfo : EIATTR_REGCOUNT
	.align		4
.L_102:
        /*0228*/ 	.byte	0x04, 0x2f
        /*022a*/ 	.short	(.L_104 - .L_103)
	.align		4
.L_103:
        /*022c*/ 	.word	index@(_ZN5flash44flash_bwd_dq_dk_dv_loop_seqk_parallel_kernelI23Flash_bwd_kernel_traitsILi256ELi64ELi64ELi8ELi4ELi2ELi2ELb0ELb1EN7cutlass10bfloat16_tE19Flash_kernel_traitsILi256ELi64ELi64ELi8ES3_EELb0ELb1ELb0ELb0ELb0ELb0ELb0EEEvNS_16Flash_bwd_paramsE)
        /*0230*/ 	.word	0x000000fe


	//----- nvinfo : EIATTR_FRAME_SIZE
	.align		4
.L_104:
        /*0234*/ 	.byte	0x04, 0x11
        /*0236*/ 	.short	(.L_106 - .L_105)
	.align		4
.L_105:
        /*0238*/ 	.word	index@(_ZN5flash44flash_bwd_dq_dk_dv_loop_seqk_parallel_kernelI23Flash_bwd_kernel_traitsILi256ELi64ELi64ELi8ELi4ELi2ELi2ELb0ELb1EN7cutlass10bfloat16_tE19Flash_kernel_traitsILi256ELi64ELi64ELi8ES3_EELb0ELb1ELb0ELb0ELb0ELb0ELb0EEEvNS_16Flash_bwd_paramsE)
        /*023c*/ 	.word	0x00000000


	//----- nvinfo : EIATTR_REGCOUNT
	.align		4
.L_106:
        /*0240*/ 	.byte	0x04, 0x2f
        /*0242*/ 	.short	(.L_108 - .L_107)
	.align		4
.L_107:
        /*0244*/ 	.word	index@(_ZN5flash25flash_bwd_dot_do_o_kernelILb1E23Flash_bwd_kernel_traitsILi256ELi64ELi32ELi8ELi4ELi1ELi2ELb1ELb1EN7cutlass10bfloat16_tE19Flash_kernel_traitsILi256ELi64ELi32ELi8ES3_EEEEvNS_16Flash_bwd_paramsE)
        /*0248*/ 	.word	0x00000051


	//----- nvinfo : EIATTR_FRAME_SIZE
	.align		4
.L_108:
        /*024c*/ 	.byte	0x04, 0x11
        /*024e*/ 	.short	(.L_110 - .L_109)
	.align		4
.L_109:
        /*0250*/ 	.word	index@(_ZN5flash25flash_bwd_dot_do_o_kernelILb1E23Flash_bwd_kernel_traitsILi256ELi64ELi32ELi8ELi4ELi1ELi2ELb1ELb1EN7cutlass10bfloat16_tE19Flash_kernel_traitsILi256ELi64ELi32ELi8ES3_EEEEvNS_16Flash_bwd_paramsE)
        /*0254*/ 	.word	0x00000000


	//----- nvinfo : EIATTR_REGCOUNT
	.align		4
.L_110:
        /*0258*/ 	.byte	0x04, 0x2f
        /*025a*/ 	.short	(.L_112 - .L_111)
	.align		4
.L_111:
        /*025c*/ 	.word	index@(_ZN5flash25flash_bwd_dot_do_o_kernelILb0E23Flash_bwd_kernel_traitsILi256ELi64ELi32ELi8ELi4ELi1ELi2ELb1ELb1EN7cutlass10bfloat16_tE19Flash_kernel_traitsILi256ELi64ELi32ELi8ES3_EEEEvNS_16Flash_bwd_paramsE)
        /*0260*/ 	.word	0x0000004f


	//----- nvinfo : EIATTR_FRAME_SIZE
	.align		4
.L_112:
        /*0264*/ 	.byte	0x04, 0x11
        /*0266*/ 	.short	(.L_114 - .L_113)
	.align		4
.L_113:
        /*0268*/ 	.word	index@(_ZN5flash25flash_bwd_dot_do_o_kernelILb0E23Flash_bwd_kernel_traitsILi256ELi64ELi32ELi8ELi4ELi1ELi2ELb1ELb1EN7cutlass10bfloat16_tE19Flash_kernel_traitsILi256ELi64ELi32ELi8ES3_EEEEvNS_16Flash_bwd_paramsE)
        /*026c*/ 	.word	0x00000000


	//----- nvinfo : EIATTR_REGCOUNT
	.align		4
.L_114:
        /*0270*/ 	.byte	0x04, 0x2f
        /*0272*/ 	.short	(.L_116 - .L_115)
	.align		4
.L_115:
        /*0274*/ 	.word	index@(_ZN5flash44flash_bwd_dq_dk_dv_loop_seqk_parallel_kernelI23Flash_bwd_kernel_traitsILi256ELi64ELi32ELi8ELi4ELi1ELi2ELb1ELb1EN7cutlass10bfloat16_tE19Flash_kernel_traitsILi256ELi64ELi32ELi8ES3_EELb0ELb1ELb0ELb1ELb0ELb0ELb1EEEvNS_16Flash_bwd_paramsE)
        /*0278*/ 	.word	0x000000ff


	//----- nvinfo : EIATTR_FRAME_SIZE
	.align		4
.L_116:
        /*027c*/ 	.byte	0x04, 0x11
        /*027e*/ 	.short	(.L_118 - .L_117)
	.align		4
.L_117:
        /*0280*/ 	.word	index@(_ZN5flash44flash_bwd_dq_dk_dv_loop_seqk_parallel_kernelI23Flash_bwd_kernel_traitsILi256ELi64ELi32ELi8ELi4ELi1ELi2ELb1ELb1EN7cutlass10bfloat16_tE19Flash_kernel_traitsILi256ELi64ELi32ELi8ES3_EELb0ELb1ELb0ELb1ELb0ELb0ELb1EEEvNS_16Flash_bwd_paramsE)
        /*0284*/ 	.word	0x00000020


	//----- nvinfo : EIATTR_REGCOUNT
	.align		4
.L_118:
        /*0288*/ 	.byte	0x04, 0x2f
        /*028a*/ 	.short	(.L_120 - .L_119)
	.align		4
.L_119:
        /*028c*/ 	.word	index@(_ZN5flash44flash_bwd_dq_dk_dv_loop_seqk_parallel_kernelI23Flash_bwd_kernel_traitsILi256ELi64ELi32ELi8ELi4ELi1ELi2ELb1ELb1EN7cutlass10bfloat16_tE19Flash_kernel_traitsILi256ELi64ELi32ELi8ES3_EELb0ELb1ELb0ELb1ELb0ELb0ELb0EEEvNS_16Flash_bwd_paramsE)
        /*0290*/ 	.word	0x000000ff


	//----- nvinfo : EIATTR_FRAME_SIZE
	.align		4
.L_120:
        /*0294*/ 	.byte	0x04, 0x11
        /*0296*/ 	.short	(.L_122 - .L_121)
	.align		4
.L_121:
        /*0298*/ 	.word	index@(_ZN5flash44flash_bwd_dq_dk_dv_loop_seqk_parallel_kernelI23Flash_bwd_kernel_traitsILi256ELi64ELi32ELi8ELi4ELi1ELi2ELb1ELb1EN7cutlass10bfloat16_tE19Flash_kernel_traitsILi256ELi64ELi32ELi8ES3_EELb0ELb1ELb0ELb1ELb0ELb0ELb0EEEvNS_16Flash_bwd_paramsE)
        /*029c*/ 	.word	0x00000020


	//----- nvinfo : EIATTR_REGCOUNT
	.align		4
.L_122:
        /*02a0*/ 	.byte	0x04, 0x2f
        /*02a2*/ 	.short	(.L_124 - .L_123)
	.align		4
.L_123:
        /*02a4*/ 	.word	index@(_ZN5flash44flash_bwd_dq_dk_dv_loop_seqk_parallel_kernelI23Flash_bwd_kernel_traitsILi256ELi64ELi32ELi8ELi4ELi1ELi2ELb1ELb1EN7cutlass10bfloat16_tE19Flash_kernel_traitsILi256ELi64ELi32ELi8ES3_EELb0ELb1ELb0ELb0ELb0ELb1ELb1EEEvNS_16Flash_bwd_paramsE)
        /*02a8*/ 	.word	0x000000ff


	//----- nvinfo : EIATTR_FRAME_SIZE
	.align		4
.L_124:
        /*02ac*/ 	.byte	0x04, 0x11
        /*02ae*/ 	.short	(.L_126 - .L_125)
	.align		4
.L_125:
        /*02b0*/ 	.word	index@(_ZN5flash44flash_bwd_dq_dk_dv_loop_seqk_parallel_kernelI23Flash_bwd_kernel_traitsILi256ELi64ELi32ELi8ELi4ELi1ELi2ELb1ELb1EN7cutlass10bfloat16_tE19Flash_kernel_traitsILi256ELi64ELi32ELi8ES3_EELb0ELb1ELb0ELb0ELb0ELb1ELb1EEEvNS_16Flash_bwd_paramsE)
        /*02b4*/ 	.word	0x00000018


	//----- nvinfo : EIATTR_REGCOUNT
	.align		4
.L_126:
        /*02b8*/ 	.byte	0x04, 0x2f
        /*02ba*/ 	.short	(.L_128 - .L_127)
	.align		4
.L_127:
        /*02bc*/ 	.word	index@(_ZN5flash44flash_bwd_dq_dk_dv_loop_seqk_parallel_kernelI23Flash_bwd_kernel_traitsILi256ELi64ELi32ELi8ELi4ELi1ELi2ELb1ELb1EN7cutlass10bfloat16_tE19Flash_kernel_traitsILi256ELi64ELi32ELi8ES3_EELb0ELb1ELb0ELb0ELb0ELb1ELb0EEEvNS_16Flash_bwd_paramsE)
        /*02c0*/ 	.word	0x000000ff


	//----- nvinfo : EIATTR_FRAME_SIZE
	.align		4
.L_128:
        /*02c4*/ 	.byte	0x04, 0x11
        /*02c6*/ 	.short	(.L_130 - .L_129)
	.align		4
.L_129:
        /*02c8*/ 	.word	index@(_ZN5flash44flash_bwd_dq_dk_dv_loop_seqk_parallel_kernelI23Flash_bwd_kernel_traitsILi256ELi64ELi32ELi8ELi4ELi1ELi2ELb1ELb1EN7cutlass10bfloat16_tE19Flash_kernel_traitsILi256ELi64ELi32ELi8ES3_EELb0ELb1ELb0ELb0ELb0ELb1ELb0EEEvNS_16Flash_bwd_paramsE)
        /*02cc*/ 	.word	0x00000018


	//----- nvinfo : EIATTR_REGCOUNT
	.align		4
.L_130:
        /*02d0*/ 	.byte	0x04, 0x2f
        /*02d2*/ 	.short	(.L_132 - .L_131)
	.align		4
.L_131:
        /*02d4*/ 	.word	index@(_ZN5flash44flash_bwd_dq_dk_dv_loop_seqk_parallel_kernelI23Flash_bwd_kernel_traitsILi256ELi64ELi32ELi8ELi4ELi1ELi2ELb1ELb1EN7cutlass10bfloat16_tE19Flash_kernel_traitsILi256ELi64ELi32ELi8ES3_EELb0ELb1ELb0ELb0ELb0ELb0ELb1EEEvNS_16Flash_bwd_paramsE)
        /*02d8*/ 	.word	0x000000ff


	//----- nvinfo : EIATTR_FRAME_SIZE
	.align		4
.L_132:
        /*02dc*/ 	.byte	0x04, 0x11
        /*02de*/ 	.short	(.L_134 - .L_133)
	.align		4
.L_133:
        /*02e0*/ 	.word	index@(_ZN5flash44flash_bwd_dq_dk_dv_loop_seqk_parallel_kernelI23Flash_bwd_kernel_traitsILi256ELi64ELi32ELi8ELi4ELi1ELi2ELb1ELb1EN7cutlass10bfloat16_tE19Flash_kernel_traitsILi256ELi64ELi32ELi8ES3_EELb0ELb1ELb0ELb0ELb0ELb0ELb1EEEvNS_16Flash_bwd_paramsE)
        /*02e4*/ 	.word	0x00000010


	//----- nvinfo : EIATTR_REGCOUNT
	.align		4
.L_134:
        /*02e8*/ 	.byte	0x04, 0x2f
        /*02ea*/ 	.short	(.L_136 - .L_135)
	.align		4
.L_135:
        /*02ec*/ 	.word	index@(_ZN5flash44flash_bwd_dq_dk_dv_loop_seqk_parallel_kernelI23Flash_bwd_kernel_traitsILi256ELi64ELi32ELi8ELi4ELi1ELi2ELb1ELb1EN7cutlass10bfloat16_tE19Flash_kernel_traitsILi256ELi64ELi32ELi8ES3_EELb0ELb1ELb0ELb0ELb0ELb0ELb0EEEvNS_16Flash_bwd_paramsE)
        /*02f0*/ 	.word	0x000000ff


	//----- nvinfo : EIATTR_FRAME_SIZE
	.align		4
.L_136:
        /*02f4*/ 	.byte	0x04, 0x11
        /*02f6*/ 	.short	(.L_138 - .L_137)
	.align		4
.L_137:
        /*02f8*/ 	.word	index@(_ZN5flash44flash_bwd_dq_dk_dv_loop_seqk_parallel_kernelI23Flash_bwd_kernel_traitsILi256ELi64ELi32ELi8ELi4ELi1ELi2ELb1ELb1EN7cutlass10bfloat16_tE19Flash_kernel_traitsILi256ELi64ELi32ELi8ES3_EELb0ELb1ELb0ELb0ELb0ELb0ELb0EEEvNS_16Flash_bwd_paramsE)
        /*02fc*/ 	.word	0x00000010


	//----- nvinfo : EIATTR_REGCOUNT
	.align		4
.L_138:
        /*0300*/ 	.byte	0x04, 0x2f
        /*0302*/ 	.short	(.L_140 - .L_139)
	.align		4
.L_139:
        /*0304*/ 	.word	index@(_ZN5flash27flash_bwd_convert_dq_kernelI23Flash_bwd_kernel_traitsILi256ELi64ELi32ELi8ELi4ELi1ELi2ELb1ELb1EN7cutlass10bfloat16_tE19Flash_kernel_traitsILi256ELi64ELi32ELi8ES3_EEEEvNS_16Flash_bwd_paramsEi)
        /*0308*/ 	.word	0x00000060


	//----- nvinfo : EIATTR_FRAME_SIZE
	.align		4
.L_140:
        /*030c*/ 	.byte	0x04, 0x11
        /*030e*/ 	.short	(.L_142 - .L_141)
	.align		4
.L_141:
        /*0310*/ 	.word	index@(_ZN5flash27flash_bwd_convert_dq_kernelI23Flash_bwd_kernel_traitsILi256ELi64ELi32ELi8ELi4ELi1ELi2ELb1ELb1EN7cutlass10bfloat16_tE19Flash_kernel_traitsILi256ELi64ELi32ELi8ES3_EEEEvNS_16Flash_bwd_paramsEi)
        /*0314*/ 	.word	0x00000000


	//----- nvinfo : EIATTR_MIN_STACK_SIZE
	.align		4
.L_142:
        /*0318*/ 	.byte	0x04, 0x12
        /*031a*/ 	.short	(.L_144 - .L_143)
	.align		4
.L_143:
        /*031c*/ 	.word	index@(_ZN5flash27flash_bwd_convert_dq_kernelI23Flash_bwd_kernel_traitsILi256ELi64ELi32ELi8ELi4ELi1ELi2ELb1ELb1EN7cutlass10bfloat16_tE19Flash_kernel_traitsILi256ELi64ELi32ELi8ES3_EEEEvNS_16Flash_bwd_paramsEi)
        /*0320*/ 	.word	0x00000000


	//----- nvinfo : EIATTR_MIN_STACK_SIZE
	.align		4
.L_144:
        /*0324*/ 	.byte	0x04, 0x12
        /*0326*/ 	.short	(.L_146 - .L_145)
	.align		4
.L_145:
        /*0328*/ 	.word	index@(_ZN5flash44flash_bwd_dq_dk_dv_loop_seqk_parallel_kernelI23Flash_bwd_kernel_traitsILi256ELi64ELi32ELi8ELi4ELi1ELi2ELb1ELb1EN7cutlass10bfloat16_tE19Flash_kernel_traitsILi256ELi64ELi32ELi8ES3_EELb0ELb1ELb0ELb0ELb0ELb0ELb0EEEvNS_16Flash_bwd_paramsE)
        /*032c*/ 	.word	0x00000010


	//----- nvinfo : EIATTR_MIN_STACK_SIZE
	.align		4
.L_146:
        /*0330*/ 	.byte	0x04, 0x12
        /*0332*/ 	.short	(.L_148 - .L_147)
	.align		4
.L_147:
        /*0334*/ 	.word	index@(_ZN5flash44flash_bwd_dq_dk_dv_loop_seqk_parallel_kernelI23Flash_bwd_kernel_traitsILi256ELi64ELi32ELi8ELi4ELi1ELi2ELb1ELb1EN7cutlass10bfloat16_tE19Flash_kernel_traitsILi256ELi64ELi32ELi8ES3_EELb0ELb1ELb0ELb0ELb0ELb0ELb1EEEvNS_16Flash_bwd_paramsE)
        /*0338*/ 	.word	0x00000010


	//----- nvinfo : EIATTR_MIN_STACK_SIZE
	.align		4
.L_148:
        /*033c*/ 	.byte	0x04, 0x12
        /*033e*/ 	.short	(.L_150 - .L_149)
	.align		4
.L_149:
        /*0340*/ 	.word	index@(_ZN5flash44flash_bwd_dq_dk_dv_loop_seqk_parallel_kernelI23Flash_bwd_kernel_traitsILi256ELi64ELi32ELi8ELi4ELi1ELi2ELb1ELb1EN7cutlass10bfloat16_tE19Flash_kernel_traitsILi256ELi64ELi32ELi8ES3_EELb0ELb1ELb0ELb0ELb0ELb1ELb0EEEvNS_16Flash_bwd_paramsE)
        /*0344*/ 	.word	0x00000018


	//----- nvinfo : EIATTR_MIN_STACK_SIZE
	.align		4
.L_150:
        /*0348*/ 	.byte	0x04, 0x12
        /*034a*/ 	.short	(.L_152 - .L_151)
	.align		4
.L_151:
        /*034c*/ 	.word	index@(_ZN5flash44flash_bwd_dq_dk_dv_loop_seqk_parallel_kernelI23Flash_bwd_kernel_traitsILi256ELi64ELi32ELi8ELi4ELi1ELi2ELb1ELb1EN7cutlass10bfloat16_tE19Flash_kernel_traitsILi256ELi64ELi32ELi8ES3_EELb0ELb1ELb0ELb0ELb0ELb1ELb1EEEvNS_16Flash_bwd_paramsE)
        /*0350*/ 	.word	0x00000018


	//----- nvinfo : EIATTR_MIN_STACK_SIZE
	.align		4
.L_152:
        /*0354*/ 	.byte	0x04, 0x12
        /*0356*/ 	.short	(.L_154 - .L_153)
	.align		4
.L_153:
        /*0358*/ 	.word	index@(_ZN5flash44flash_bwd_dq_dk_dv_loop_seqk_parallel_kernelI23Flash_bwd_kernel_traitsILi256ELi64ELi32ELi8ELi4ELi1ELi2ELb1ELb1EN7cutlass10bfloat16_tE19Flash_kernel_traitsILi256ELi64ELi32ELi8ES3_EELb0ELb1ELb0ELb1ELb0ELb0ELb0EEEvNS_16Flash_bwd_paramsE)
        /*035c*/ 	.word	0x00000020


	//----- nvinfo : EIATTR_MIN_STACK_SIZE
	.align		4
.L_154:
        /*0360*/ 	.byte	0x04, 0x12
        /*0362*/ 	.short	(.L_156 - .L_155)
	.align		4
.L_155:
        /*0364*/ 	.word	index@(_ZN5flash44flash_bwd_dq_dk_dv_loop_seqk_parallel_kernelI23Flash_bwd_kernel_traitsILi256ELi64ELi32ELi8ELi4ELi1ELi2ELb1ELb1EN7cutlass10bfloat16_tE19Flash_kernel_traitsILi256ELi64ELi32ELi8ES3_EELb0ELb1ELb0ELb1ELb0ELb0ELb1EEEvNS_16Flash_bwd_paramsE)
        /*0368*/ 	.word	0x00000020


	//----- nvinfo : EIATTR_MIN_STACK_SIZE
	.align		4
.L_156:
        /*036c*/ 	.byte	0x04, 0x12
        /*036e*/ 	.short	(.L_158 - .L_157)
	.align		4
.L_157:
        /*0370*/ 	.word	index@(_ZN5flash25flash_bwd_dot_do_o_kernelILb0E23Flash_bwd_kernel_traitsILi256ELi64ELi32ELi8ELi4ELi1ELi2ELb1ELb1EN7cutlass10bfloat16_tE19Flash_kernel_traitsILi256ELi64ELi32ELi8ES3_EEEEvNS_16Flash_bwd_paramsE)
        /*0374*/ 	.word	0x00000000


	//----- nvinfo : EIATTR_MIN_STACK_SIZE
	.align		4
.L_158:
        /*0378*/ 	.byte	0x04, 0x12
        /*037a*/ 	.short	(.L_160 - .L_159)
	.align		4
.L_159:
        /*037c*/ 	.word	index@(_ZN5flash25flash_bwd_dot_do_o_kernelILb1E23Flash_bwd_kernel_traitsILi256ELi64ELi32ELi8ELi4ELi1ELi2ELb1ELb1EN7cutlass10bfloat16_tE19Flash_kernel_traitsILi256ELi64ELi32ELi8ES3_EEEEvNS_16Flash_bwd_paramsE)
        /*0380*/ 	.word	0x00000000


	//----- nvinfo : EIATTR_MIN_STACK_SIZE
	.align		4
.L_160:
        /*0384*/ 	.byte	0x04, 0x12
        /*0386*/ 	.short	(.L_162 - .L_161)
	.align		4
.L_161:
        /*0388*/ 	.word	index@(_ZN5flash44flash_bwd_dq_dk_dv_loop_seqk_parallel_kernelI23Flash_bwd_kernel_traitsILi256ELi64ELi64ELi8ELi4ELi2ELi2ELb0ELb1EN7cutlass10bfloat16_tE19Flash_kernel_traitsILi256ELi64ELi64ELi8ES3_EELb0ELb1ELb0ELb0ELb0ELb0ELb0EEEvNS_16Flash_bwd_paramsE)
        /*038c*/ 	.word	0x00000000


	//----- nvinfo : EIATTR_MIN_STACK_SIZE
	.align		4
.L_162:
        /*0390*/ 	.byte	0x04, 0x12
        /*0392*/ 	.short	(.L_164 - .L_163)
	.align		4
.L_163:
        /*0394*/ 	.word	index@(_ZN5flash44flash_bwd_dq_dk_dv_loop_seqk_parallel_kernelI23Flash_bwd_kernel_traitsILi256ELi64ELi64ELi8ELi4ELi2ELi2ELb0ELb1EN7cutlass10bfloat16_tE19Flash_kernel_traitsILi256ELi64ELi64ELi8ES3_EELb0ELb1ELb0ELb0ELb0ELb1ELb0EEEvNS_16Flash_bwd_paramsE)
        /*0398*/ 	.word	0x00000000


	//----- nvinfo : EIATTR_MIN_STACK_SIZE
	.align		4
.L_164:
        /*039c*/ 	.byte	0x04, 0x12
        /*039e*/ 	.short	(.L_166 - .L_165)
	.align		4
.L_165:
        /*03a0*/ 	.word	index@(_ZN5flash44flash_bwd_dq_dk_dv_loop_seqk_parallel_kernelI23Flash_bwd_kernel_traitsILi256ELi64ELi64ELi8ELi4ELi2ELi2ELb0ELb1EN7cutlass10bfloat16_tE19Flash_kernel_traitsILi256ELi64ELi64ELi8ES3_EELb0ELb1ELb0ELb1ELb0ELb0ELb0EEEvNS_16Flash_bwd_paramsE)
        /*03a4*/ 	.word	0x00000040


	//----- nvinfo : EIATTR_MIN_STACK_SIZE
	.align		4
.L_166:
        /*03a8*/ 	.byte	0x04, 0x12
        /*03aa*/ 	.short	(.L_168 - .L_167)
	.align		4
.L_167:
        /*03ac*/ 	.word	index@(_ZN5flash44flash_bwd_dq_dk_dv_loop_seqk_parallel_kernelI23Flash_bwd_kernel_traitsILi256ELi64ELi64ELi8ELi4ELi2ELi2ELb0ELb0EN7cutlass10bfloat16_tE19Flash_kernel_traitsILi256ELi64ELi64ELi8ES3_EELb0ELb1ELb0ELb0ELb0ELb0ELb0EEEvNS_16Flash_bwd_paramsE)
        /*03b0*/ 	.word	0x00000060


	//----- nvinfo : EIATTR_MIN_STACK_SIZE
	.align		4
.L_168:
        /*03b4*/ 	.byte	0x04, 0x12
        /*03b6*/ 	.short	(.L_170 - .L_169)
	.align		4
.L_169:
        /*03b8*/ 	.word	index@(_ZN5flash44flash_bwd_dq_dk_dv_loop_seqk_parallel_kernelI23Flash_bwd_kernel_traitsILi256ELi64ELi64ELi8ELi4ELi2ELi2ELb0ELb0EN7cutlass10bfloat16_tE19Flash_kernel_traitsILi256ELi64ELi64ELi8ES3_EELb0ELb1ELb0ELb0ELb0ELb1ELb0EEEvNS_16Flash_bwd_paramsE)
        /*03bc*/ 	.word	0x00000058


	//----- nvinfo : EIATTR_MIN_STACK_SIZE
	.align		4
.L_170:
        /*03c0*/ 	.byte	0x04, 0x12
        /*03c2*/ 	.short	(.L_172 - .L_171)
	.align		4
.L_171:
        /*03c4*/ 	.word	index@(_ZN5flash44flash_bwd_dq_dk_dv_loop_seqk_parallel_kernelI23Flash_bwd_kernel_traitsILi256ELi64ELi64ELi8ELi4ELi2ELi2ELb0ELb0EN7cutlass10bfloat16_tE19Flash_kernel_traitsILi256ELi64ELi64ELi8ES3_EELb0ELb1ELb0ELb1ELb0ELb0ELb0EEEvNS_16Flash_bwd_paramsE)
        /*03c8*/ 	.word	0x000000a0


	//----- nvinfo : EIATTR_MIN_STACK_SIZE
	.align		4
.L_172:
        /*03cc*/ 	.byte	0x04, 0x12
        /*03ce*/ 	.short	(.L_174 - .L_173)
	.align		4
.L_173:
        /*03d0*/ 	.word	index@(_ZN5flash27flash_bwd_convert_dq_kernelI23Flash_bwd_kernel_traitsILi256ELi64ELi64ELi8ELi4ELi2ELi2ELb0ELb1EN7cutlass10bfloat16_tE19Flash_kernel_traitsILi256ELi64ELi64ELi8ES3_EEEEvNS_16Flash_bwd_paramsEi)
        /*03d4*/ 	.word	0x00000000


	//----- nvinfo : EIATTR_MIN_STACK_SIZE
	.align		4
.L_174:
        /*03d8*/ 	.byte	0x04, 0x12
        /*03da*/ 	.short	(.L_176 - .L_175)
	.align		4
.L_175:
        /*03dc*/ 	.word	index@(_ZN5flash44flash_bwd_dq_dk_dv_loop_seqk_parallel_kernelI23Flash_bwd_kernel_traitsILi256ELi64ELi64ELi8ELi4ELi2ELi2ELb0ELb1EN7cutlass10bfloat16_tE19Flash_kernel_traitsILi256ELi64ELi64ELi8ES3_EELb1ELb1ELb0ELb0ELb0ELb0ELb0EEEvNS_16Flash_bwd_paramsE)
        /*03e0*/ 	.word	0x00000000


	//----- nvinfo : EIATTR_MIN_STACK_SIZE
	.align		4
.L_176:
        /*03e4*/ 	.byte	0x04, 0x12
        /*03e6*/ 	.short	(.L_178 - .L_177)
	.align		4
.L_177:
        /*03e8*/ 	.word	index@(_ZN5flash44flash_bwd_dq_dk_dv_loop_seqk_parallel_kernelI23Flash_bwd_kernel_traitsILi256ELi64ELi64ELi8ELi4ELi2ELi2ELb0ELb1EN7cutlass10bfloat16_tE19Flash_kernel_traitsILi256ELi64ELi64ELi8ES3_EELb0ELb1ELb0ELb0ELb0ELb0ELb1EEEvNS_16Flash_bwd_paramsE)
        /*03ec*/ 	.word	0x00000000


	//----- nvinfo : EIATTR_MIN_STACK_SIZE
	.align		4
.L_178:
        /*03f0*/ 	.byte	0x04, 0x12
        /*03f2*/ 	.short	(.L_180 - .L_179)
	.align		4
.L_179:
        /*03f4*/ 	.word	index@(_ZN5flash44flash_bwd_dq_dk_dv_loop_seqk_parallel_kernelI23Flash_bwd_kernel_traitsILi256ELi64ELi64ELi8ELi4ELi2ELi2ELb0ELb1EN7cutlass10bfloat16_tE19Flash_kernel_traitsILi256ELi64ELi64ELi8ES3_EELb1ELb1ELb0ELb0ELb0ELb1ELb0EEEvNS_16Flash_bwd_paramsE)
        /*03f8*/ 	.word	0x00000000


	//----- nvinfo : EIATTR_MIN_STACK_SIZE
	.align		4
.L_180:
        /*03fc*/ 	.byte	0x04, 0x12
        /*03fe*/ 	.short	(.L_182 - .L_181)
	.align		4
.L_181:
        /*0400*/ 	.word	index@(_ZN5flash44flash_bwd_dq_dk_dv_loop_seqk_parallel_kernelI23Flash_bwd_kernel_traitsILi256ELi64ELi64ELi8ELi4ELi2ELi2ELb0ELb1EN7cutlass10bfloat16_tE19Flash_kernel_traitsILi256ELi64ELi64ELi8ES3_EELb0ELb1ELb0ELb0ELb0ELb1ELb1EEEvNS_16Flash_bwd_paramsE)
        /*0404*/ 	.word	0x00000000


	//----- nvinfo : EIATTR_MIN_STACK_SIZE
	.align		4
.L_182:
        /*0408*/ 	.byte	0x04, 0x12
        /*040a*/ 	.short	(.L_184 - .L_183)
	.align		4
.L_183:
        /*040c*/ 	.word	index@(_ZN5flash44flash_bwd_dq_dk_dv_loop_seqk_parallel_kernelI23Flash_bwd_kernel_traitsILi256ELi64ELi64ELi8ELi4ELi2ELi2ELb0ELb1EN7cutlass10bfloat16_tE19Flash_kernel_traitsILi256ELi64ELi64ELi8ES3_EELb1ELb1ELb0ELb1ELb0ELb0ELb0EEEvNS_16Flash_bwd_paramsE)
        /*0410*/ 	.word	0x00000050


	//----- nvinfo : EIATTR_MIN_STACK_SIZE
	.align		4
.L_184:
        /*0414*/ 	.byte	0x04, 0x12
        /*0416*/ 	.short	(.L_186 - .L_185)
	.align		4
.L_185:
        /*0418*/ 	.word	index@(_ZN5flash44flash_bwd_dq_dk_dv_loop_seqk_parallel_kernelI23Flash_bwd_kernel_traitsILi256ELi64ELi64ELi8ELi4ELi2ELi2ELb0ELb1EN7cutlass10bfloat16_tE19Flash_kernel_traitsILi256ELi64ELi64ELi8ES3_EELb0ELb1ELb0ELb1ELb0ELb0ELb1EEEvNS_16Flash_bwd_paramsE)
        /*041c*/ 	.word	0x00000040


	//----- nvinfo : EIATTR_MIN_STACK_SIZE
	.align		4
.L_186:
        /*0420*/ 	.byte	0x04, 0x12
        /*0422*/ 	.short	(.L_188 - .L_187)
	.align		4
.L_187:
        /*0424*/ 	.word	index@(_ZN5flash25flash_bwd_dot_do_o_kernelILb0E23Flash_bwd_kernel_traitsILi256ELi64ELi64ELi8ELi4ELi2ELi2ELb0ELb1EN7cutlass10bfloat16_tE19Flash_kernel_traitsILi256ELi64ELi64ELi8ES3_EEEEvNS_16Flash_bwd_paramsE)
        /*0428*/ 	.word	0x00000000


	//----- nvinfo : EIATTR_MIN_STACK_SIZE
	.align		4
.L_188:
        /*042c*/ 	.byte	0x04, 0x12
        /*042e*/ 	.short	(.L_190 - .L_189)
	.align		4
.L_189:
        /*0430*/ 	.word	index@(_ZN5flash25flash_bwd_dot_do_o_kernelILb1E23Flash_bwd_kernel_traitsILi256ELi64ELi64ELi8ELi4ELi2ELi2ELb0ELb1EN7cutlass10bfloat16_tE19Flash_kernel_traitsILi256ELi64ELi64ELi8ES3_EEEEvNS_16Flash_bwd_paramsE)
        /*0434*/ 	.word	0x00000000


	//----- nvinfo : EIATTR_MIN_STACK_SIZE
	.align		4
.L_190:
        /*0438*/ 	.byte	0x04, 0x12
        /*043a*/ 	.short	(.L_192 - .L_191)
	.align		4
.L_191:
        /*043c*/ 	.word	index@(_ZN5flash27flash_bwd_convert_dq_kernelI23Flash_bwd_kernel_traitsILi256ELi64ELi64ELi8ELi4ELi2ELi2ELb0ELb0EN7cutlass10bfloat16_tE19Flash_kernel_traitsILi256ELi64ELi64ELi8ES3_EEEEvNS_16Flash_bwd_paramsEi)
        /*0440*/ 	.word	0x00000000


	//----- nvinfo : EIATTR_MIN_STACK_SIZE
	.align		4
.L_192:
        /*0444*/ 	.byte	0x04, 0x12
        /*0446*/ 	.short	(.L_194 - .L_193)
	.align		4
.L_193:
        /*0448*/ 	.word	index@(_ZN5flash44flash_bwd_dq_dk_dv_loop_seqk_parallel_kernelI23Flash_bwd_kernel_traitsILi256ELi64ELi64ELi8ELi4ELi2ELi2ELb0ELb0EN7cutlass10bfloat16_tE19Flash_kernel_traitsILi256ELi64ELi64ELi8ES3_EELb1ELb1ELb0ELb0ELb0ELb0ELb0EEEvNS_16Flash_bwd_paramsE)
        /*044c*/ 	.word	0x00000068


	//----- nvinfo : EIATTR_MIN_STACK_SIZE
	.align		4
.L_194:
        /*0450*/ 	.byte	0x04, 0x12
        /*0452*/ 	.short	(.L_196 - .L_195)
	.align		4
.L_195:
        /*0454*/ 	.word	index@(_ZN5flash44flash_bwd_dq_dk_dv_loop_seqk_parallel_kernelI23Flash_bwd_kernel_traitsILi256ELi64ELi64ELi8ELi4ELi2ELi2ELb0ELb0EN7cutlass10bfloat16_tE19Flash_kernel_traitsILi256ELi64ELi64ELi8ES3_EELb0ELb1ELb0ELb0ELb0ELb0ELb1EEEvNS_16Flash_bwd_paramsE)
        /*0458*/ 	.word	0x00000060


	//----- nvinfo : EIATTR_MIN_STACK_SIZE
	.align		4
.L_196:
        /*045c*/ 	.byte	0x04, 0x12
        /*045e*/ 	.short	(.L_198 - .L_197)
	.align		4
.L_197:
        /*0460*/ 	.word	index@(_ZN5flash44flash_bwd_dq_dk_dv_loop_seqk_parallel_kernelI23Flash_bwd_kernel_traitsILi256ELi64ELi64ELi8ELi4ELi2ELi2ELb0ELb0EN7cutlass10bfloat16_tE19Flash_kernel_traitsILi256ELi64ELi64ELi8ES3_EELb1ELb1ELb0ELb0ELb0ELb1ELb0EEEvNS_16Flash_bwd_paramsE)
        /*0464*/ 	.word	0x00000058


	//----- nvinfo : EIATTR_MIN_STACK_SIZE
	.align		4
.L_198:
        /*0468*/ 	.byte	0x04, 0x12
        /*046a*/ 	.short	(.L_200 - .L_199)
	.align		4
.L_199:
        /*046c*/ 	.word	index@(_ZN5flash44flash_bwd_dq_dk_dv_loop_seqk_parallel_kernelI23Flash_bwd_kernel_traitsILi256ELi64ELi64ELi8ELi4ELi2ELi2ELb0ELb0EN7cutlass10bfloat16_tE19Flash_kernel_traitsILi256ELi64ELi64ELi8ES3_EELb0ELb1ELb0ELb0ELb0ELb1ELb1EEEvNS_16Flash_bwd_paramsE)
        /*0470*/ 	.word	0x00000058


	//----- nvinfo : EIATTR_MIN_STACK_SIZE
	.align		4
.L_200:
        /*0474*/ 	.byte	0x04, 0x12
        /*0476*/ 	.short	(.L_202 - .L_201)
	.align		4
.L_201:
        /*0478*/ 	.word	index@(_ZN5flash44flash_bwd_dq_dk_dv_loop_seqk_parallel_kernelI23Flash_bwd_kernel_traitsILi256ELi64ELi64ELi8ELi4ELi2ELi2ELb0ELb0EN7cutlass10bfloat16_tE19Flash_kernel_traitsILi256ELi64ELi64ELi8ES3_EELb1ELb1ELb0ELb1ELb0ELb0ELb0EEEvNS_16Flash_bwd_paramsE)
        /*047c*/ 	.word	0x000000b0


	//----- nvinfo : EIATTR_MIN_STACK_SIZE
	.align		4
.L_202:
        /*0480*/ 	.byte	0x04, 0x12
        /*0482*/ 	.short	(.L_204 - .L_203)
	.align		4
.L_203:
        /*0484*/ 	.word	index@(_ZN5flash44flash_bwd_dq_dk_dv_loop_seqk_parallel_kernelI23Flash_bwd_kernel_traitsILi256ELi64ELi64ELi8ELi4ELi2ELi2ELb0ELb0EN7cutlass10bfloat16_tE19Flash_kernel_traitsILi256ELi64ELi64ELi8ES3_EELb0ELb1ELb0ELb1ELb0ELb0ELb1EEEvNS_16Flash_bwd_paramsE)
        /*0488*/ 	.word	0x000000a0


	//----- nvinfo : EIATTR_MIN_STACK_SIZE
	.align		4
.L_204:
        /*048c*/ 	.byte	0x04, 0x12
        /*048e*/ 	.short	(.L_206 - .L_205)
	.align		4
.L_205:
        /*0490*/ 	.word	index@(_ZN5flash25flash_bwd_dot_do_o_kernelILb0E23Flash_bwd_kernel_traitsILi256ELi64ELi64ELi8ELi4ELi2ELi2ELb0ELb0EN7cutlass10bfloat16_tE19Flash_kernel_traitsILi256ELi64ELi64ELi8ES3_EEEEvNS_16Flash_bwd_paramsE)
        /*0494*/ 	.word	0x00000000


	//----- nvinfo : EIATTR_MIN_STACK_SIZE
	.align		4
.L_206:
        /*0498*/ 	.byte	0x04, 0x12
        /*049a*/ 	.short	(.L_208 - .L_207)
	.align		4
.L_207:
        /*049c*/ 	.word	index@(_ZN5flash25flash_bwd_dot_do_o_kernelILb1E23Flash_bwd_kernel_traitsILi256ELi64ELi64ELi8ELi4ELi2ELi2ELb0ELb0EN7cutlass10bfloat16_tE19Flash_kernel_traitsILi256ELi64ELi64ELi8ES3_EEEEvNS_16Flash_bwd_paramsE)
        /*04a0*/ 	.word	0x00000000
.L_208:


//--------------------- .nv.info._ZN5flash27flash_bwd_convert_dq_kernelI23Flash_bwd_kernel_traitsILi256ELi64ELi32ELi8ELi4ELi1ELi2ELb1ELb1EN7cutlass10bfloat16_tE19Flash_kernel_traitsILi256ELi64ELi32ELi8ES3_EEEEvNS_16Flash_bwd_paramsEi --------------------------
	.section	.nv.info._ZN5flash27flash_bwd_convert_dq_kernelI23Flash_bwd_kernel_traitsILi256ELi64ELi32ELi8ELi4ELi1ELi2ELb1ELb1EN7cutlass10bfloat16_tE19Flash_kernel_traitsILi256ELi64ELi32ELi8ES3_EEEEvNS_16Flash_bwd_paramsEi,"",@"SHT_CUDA_INFO"
	.sectionflags	@""
	.align	4


	//----- nvinfo : EIATTR_CUDA_API_VERSION
	.align		4
        /*0000*/ 	.byte	0x04, 0x37
        /*0002*/ 	.short	(.L_210 - .L_209)
.L_209:
        /*0004*/ 	.word	0x00000082


	//----- nvinfo : EIATTR_SW2861232_WAR
	.align		4
.L_210:
        /*0008*/ 	.byte	0x01, 0x35
	.zero		2


	//----- nvinfo : EIATTR_PARAM_CBANK
	.align		4
        /*000c*/ 	.byte	0x04, 0x0a
        /*000e*/ 	.short	(.L_212 - .L_211)
	.align		4
.L_211:
        /*0010*/ 	.word	index@(.nv.constant0._ZN5flash27flash_bwd_convert_dq_kernelI23Flash_bwd_kernel_traitsILi256ELi64ELi32ELi8ELi4ELi1ELi2ELb1ELb1EN7cutlass10bfloat16_tE19Flash_kernel_traitsILi256ELi64ELi32ELi8ES3_EEEEvNS_16Flash_bwd_paramsEi)
        /*0014*/ 	.short	0x0160
        /*0016*/ 	.short	0x0284


	//----- nvinfo : EIATTR_CBANK_PARAM_SIZE
	.align		4
.L_212:
        /*0018*/ 	.byte	0x03, 0x19
        /*001a*/ 	.short	0x0284


	//----- nvinfo : EIATTR_KPARAM_INFO
	.align		4
        /*001c*/ 	.byte	0x04, 0x17
        /*001e*/ 	.short	(.L_214 - .L_213)
.L_213:
        /*0020*/ 	.word	0x00000000
        /*0024*/ 	.short	0x0001
        /*0026*/ 	.short	0x0280
        /*0028*/ 	.byte	0x00, 0xf0, 0x11, 0x00


	//----- nvinfo : EIATTR_KPARAM_INFO
	.align		4
.L_214:
        /*002c*/ 	.byte	0x04, 0x17
        /*002e*/ 	.short	(.L_216 - .L_215)
.L_215:
        /*0030*/ 	.word	0x00000000
        /*0034*/ 	.short	0x0000
        /*0036*/ 	.short	0x0000
        /*0038*/ 	.byte	0x00, 0xf0, 0x01, 0x0a


	//----- nvinfo : EIATTR_MAXREG_COUNT
	.align		4
.L_216:
        /*003c*/ 	.byte	0x03, 0x1b
        /*003e*/ 	.short	0x00ff


	//----- nvinfo : EIATTR_NUM_BARRIERS
	.align		4
        /*0040*/ 	.byte	0x02, 0x4c
        /*0042*/ 	.byte	0x01
	.zero		1


	//----- nvinfo : EIATTR_MERCURY_ISA_VERSION
	.align		4
        /*0044*/ 	.byte	0x03, 0x5f
        /*0046*/ 	.short	0x0000


	//----- nvinfo : EIATTR_EXIT_INSTR_OFFSETS
	.align		4
        /*0048*/ 	.byte	0x04, 0x1c
        /*004a*/ 	.short	(.L_218 - .L_217)


	//   ....[0]....
.L_217:
        /*004c*/ 	.word	0x00000170


	//   ....[1]....
        /*0050*/ 	.word	0x000021b0


	//   ....[2]....
        /*0054*/ 	.word	0x000022d0


	//   ....[3]....
        /*0058*/ 	.word	0x000022f0


	//----- nvinfo : EIATTR_CTAIDZ_USED
	.align		4
.L_218:
        /*005c*/ 	.byte	0x01, 0x04
	.zero		2


	//----- nvinfo : EIATTR_CRS_STACK_SIZE
	.align		4
        /*0060*/ 	.byte	0x04, 0x1e
        /*0062*/ 	.short	(.L_220 - .L_219)
.L_219:
        /*0064*/ 	.word	0x00000000
.L_220:


//--------------------- .nv.info._ZN5flash44flash_bwd_dq_dk_dv_loop_seqk_parallel_kernelI23Flash_bwd_kernel_traitsILi256ELi64ELi32ELi8ELi4ELi1ELi2ELb1ELb1EN7cutlass10bfloat16_tE19Flash_kernel_traitsILi256ELi64ELi32ELi8ES3_EELb0ELb1ELb0ELb0ELb0ELb0ELb0EEEvNS_16Flash_bwd_paramsE --------------------------
	.section	.nv.info._ZN5flash44flash_bwd_dq_dk_dv_loop_seqk_parallel_kernelI23Flash_bwd_kernel_traitsILi256ELi64ELi32ELi8ELi4ELi1ELi2ELb1ELb1EN7cutlass10bfloat16_tE19Flash_kernel_traitsILi256ELi64ELi32ELi8ES3_EELb0ELb1ELb0ELb0ELb0ELb0ELb0EEEvNS_16Flash_bwd_paramsE,"",@"SHT_CUDA_INFO"
	.sectionflags	@""
	.align	4


	//----- nvinfo : EIATTR_CUDA_API_VERSION
	.align		4
        /*0000*/ 	.byte	0x04, 0x37
        /*0002*/ 	.short	(.L_222 - .L_221)
.L_221:
        /*0004*/ 	.word	0x00000082


	//----- nvinfo : EIATTR_SW2861232_WAR
	.align		4
.L_222:
        /*0008*/ 	.byte	0x01, 0x35
	.zero		2


	//----- nvinfo : EIATTR_PARAM_CBANK
	.align		4
        /*000c*/ 	.byte	0x04, 0x0a
        /*000e*/ 	.short	(.L_224 - .L_223)
	.align		4
.L_223:
        /*0010*/ 	.word	index@(.nv.constant0._ZN5flash44flash_bwd_dq_dk_dv_loop_seqk_parallel_kernelI23Flash_bwd_kernel_traitsILi256ELi64ELi32ELi8ELi4ELi1ELi2ELb1ELb1EN7cutlass10bfloat16_tE19Flash_kernel_traitsILi256ELi64ELi32ELi8ES3_EELb0ELb1ELb0ELb0ELb0ELb0ELb0EEEvNS_16Flash_bwd_paramsE)
        /*0014*/ 	.short	0x0160
        /*0016*/ 	.short	0x0280


	//----- nvinfo : EIATTR_CBANK_PARAM_SIZE
	.align		4
.L_224:
        /*0018*/ 	.byte	0x03, 0x19
        /*001a*/ 	.short	0x0280


	//----- nvinfo : EIATTR_KPARAM_INFO
	.align		4
        /*001c*/ 	.byte	0x04, 0x17
        /*001e*/ 	.short	(.L_226 - .L_225)
.L_225:
        /*0020*/ 	.word	0x00000000
        /*0024*/ 	.short	0x0000
        /*0026*/ 	.short	0x0000
        /*0028*/ 	.byte	0x00, 0xf0, 0x01, 0x0a


	//----- nvinfo : EIATTR_MAXREG_COUNT
	.align		4
.L_226:
        /*002c*/ 	.byte	0x03, 0x1b
        /*002e*/ 	.short	0x00ff


	//----- nvinfo : EIATTR_NUM_BARRIERS
	.align		4
        /*0030*/ 	.byte	0x02, 0x4c
        /*0032*/ 	.byte	0x01
	.zero		1


	//----- nvinfo : EIATTR_ANNOTATIONS
	.align		4
        /*0034*/ 	.byte	0x04, 0x55
        /*0036*/ 	.short	(.L_228 - .L_227)


	//   ....[0]....
.L_227:
        /*0038*/ 	.word	0x00000001
        /*003c*/ 	.byte	0x20, 0x08, 0x00, 0x00, 0x01, 0x00, 0x00, 0x00, 0xc0, 0x0b, 0x00, 0x00, 0x01, 0x00, 0x00, 0x00
        /*004c*/ 	.byte	0x90, 0x0c, 0x00, 0x00, 0x01, 0x00, 0x00, 0x00, 0x70, 0x34, 0x00, 0x00, 0x01, 0x00, 0x00, 0x00
        /*005c*/ 	.byte	0x80, 0x39, 0x00, 0x00, 0x01, 0x00, 0x00, 0x00, 0xb0, 0x3c, 0x00, 0x00, 0x01, 0x00, 0x00, 0x00
        /*006c*/ 	.byte	0xd0, 0x3c, 0x00, 0x00, 0x01, 0x00, 0x00, 0x00, 0x90, 0x69, 0x00, 0x00


	//----- nvinfo : EIATTR_MERCURY_ISA_VERSION
	.align		4
.L_228:
        /*0078*/ 	.byte	0x03, 0x5f
        /*007a*/ 	.short	0x0000


	//----- nvinfo : EIATTR_EXIT_INSTR_OFFSETS
	.align		4
        /*007c*/ 	.byte	0x04, 0x1c
        /*007e*/ 	.short	(.L_230 - .L_229)


	//   ....[0]....
.L_229:
        /*0080*/ 	.word	0x000000b0


	//   ....[1]....
        /*0084*/ 	.word	0x000077b0


	//----- nvinfo : EIATTR_CTAIDZ_USED
	.align		4
.L_230:
        /*0088*/ 	.byte	0x01, 0x04
	.zero		2


	//----- nvinfo : EIATTR_CRS_STACK_SIZE
	.align		4
        /*008c*/ 	.byte	0x04, 0x1e
        /*008e*/ 	.short	(.L_232 - .L_231)
.L_231:
        /*0090*/ 	.word	0x00000000
.L_232:


//--------------------- .nv.info._ZN5flash44flash_bwd_dq_dk_dv_loop_seqk_parallel_kernelI23Flash_bwd_kernel_traitsILi256ELi64ELi32ELi8ELi4ELi1ELi2ELb1ELb1EN7cutlass10bfloat16_tE19Flash_kernel_traitsILi256ELi64ELi32ELi8ES3_EELb0ELb1ELb0ELb0ELb0ELb0ELb1EEEvNS_16Flash_bwd_paramsE --------------------------
	.section	.nv.info._ZN5flash44flash_bwd_dq_dk_dv_loop_seqk_parallel_kernelI23Flash_bwd_kernel_traitsILi256ELi64ELi32ELi8ELi4ELi1ELi2ELb1ELb1EN7cutlass10bfloat16_tE19Flash_kernel_traitsILi256ELi64ELi32ELi8ES3_EELb0ELb1ELb0ELb0ELb0ELb0ELb1EEEvNS_16Flash_bwd_paramsE,"",@"SHT_CUDA_INFO"
	.sectionflags	@""
	.align	4


	//----- nvinfo : EIATTR_CUDA_API_VERSION
	.align		4
        /*0000*/ 	.byte	0x04, 0x37
        /*0002*/ 	.short	(.L_234 - .L_233)
.L_233:
        /*0004*/ 	.word	0x00000082


	//----- nvinfo : EIATTR_SW2861232_WAR
	.align		4
.L_234:
        /*0008*/ 	.byte	0x01, 0x35
	.zero		2


	//----- nvinfo : EIATTR_PARAM_CBANK
	.align		4
        /*000c*/ 	.byte	0x04, 0x0a
        /*000e*/ 	.short	(.L_236 - .L_235)
	.align		4
.L_235:
        /*0010*/ 	.word	index@(.nv.constant0._ZN5flash44flash_bwd_dq_dk_dv_loop_seqk_parallel_kernelI23Flash_bwd_kernel_traitsILi256ELi64ELi32ELi8ELi4ELi1ELi2ELb1ELb1EN7cutlass10bfloat16_tE19Flash_kernel_traitsILi256ELi64ELi32ELi8ES3_EELb0ELb1ELb0ELb0ELb0ELb0ELb1EEEvNS_16Flash_bwd_paramsE)
        /*0014*/ 	.short	0x0160
        /*0016*/ 	.short	0x0280


	//----- nvinfo : EIATTR_CBANK_PARAM_SIZE
	.align		4
.L_236:
        /*0018*/ 	.byte	0x03, 0x19
        /*001a*/ 	.short	0x0280


	//----- nvinfo : EIATTR_KPARAM_INFO
	.align		4
        /*001c*/ 	.byte	0x04, 0x17
        /*001e*/ 	.short	(.L_238 - .L_237)
.L_237:
        /*0020*/ 	.word	0x00000000
        /*0024*/ 	.short	0x0000
        /*0026*/ 	.short	0x0000
        /*0028*/ 	.byte	0x00, 0xf0, 0x01, 0x0a


	//----- nvinfo : EIATTR_MAXREG_COUNT
	.align		4
.L_238:
        /*002c*/ 	.byte	0x03, 0x1b
        /*002e*/ 	.short	0x00ff


	//----- nvinfo : EIATTR_NUM_BARRIERS
	.align		4
        /*0030*/ 	.byte	0x02, 0x4c
        /*0032*/ 	.byte	0x01
	.zero		1


	//----- nvinfo : EIATTR_ANNOTATIONS
	.align		4
        /*0034*/ 	.byte	0x04, 0x55
        /*0036*/ 	.short	(.L_240 - .L_239)


	//   ....[0]....
.L_239:
        /*0038*/ 	.word	0x00000001
        /*003c*/ 	.byte	0x20, 0x08, 0x00, 0x00, 0x01, 0x00, 0x00, 0x00, 0xc0, 0x0b, 0x00, 0x00, 0x01, 0x00, 0x00, 0x00
        /*004c*/ 	.byte	0x90, 0x0c, 0x00, 0x00, 0x01, 0x00, 0x00, 0x00, 0x70, 0x34, 0x00, 0x00, 0x01, 0x00, 0x00, 0x00
        /*005c*/ 	.byte	0x80, 0x39, 0x00, 0x00, 0x01, 0x00, 0x00, 0x00, 0xd0, 0x3c, 0x00, 0x00, 0x01, 0x00, 0x00, 0x00
        /*006c*/ 	.byte	0x00, 0x3d, 0x00, 0x00, 0x01, 0x00, 0x00, 0x00, 0xb0, 0x6c, 0x00, 0x00


	//----- nvinfo : EIATTR_MERCURY_ISA_VERSION
	.align		4
.L_240:
        /*0078*/ 	.byte	0x03, 0x5f
        /*007a*/ 	.short	0x0000


	//----- nvinfo : EIATTR_EXIT_INSTR_OFFSETS
	.align		4
        /*007c*/ 	.byte	0x04, 0x1c
        /*007e*/ 	.short	(.L_242 - .L_241)


	//   ....[0]....
.L_241:
        /*0080*/ 	.word	0x000000b0


	//   ....[1]....
        /*0084*/ 	.word	0x00007ad0


	//----- nvinfo : EIATTR_CTAIDZ_USED
	.align		4
.L_242:
        /*0088*/ 	.byte	0x01, 0x04
	.zero		2


	//----- nvinfo : EIATTR_CRS_STACK_SIZE
	.align		4
        /*008c*/ 	.byte	0x04, 0x1e
        /*008e*/ 	.short	(.L_244 - .L_243)
.L_243:
        /*0090*/ 	.word	0x00000000
.L_244:


//--------------------- .nv.info._ZN5flash44flash_bwd_dq_dk_dv_loop_seqk_parallel_kernelI23Flash_bwd_kernel_traitsILi256ELi64ELi32ELi8ELi4ELi1ELi2ELb1ELb1EN7cutlass10bfloat16_tE19Flash_kernel_traitsILi256ELi64ELi32ELi8ES3_EELb0ELb1ELb0ELb0ELb0ELb1ELb0EEEvNS_16Flash_bwd_paramsE --------------------------
	.section	.nv.info._ZN5flash44flash_bwd_dq_dk_dv_loop_seqk_parallel_kernelI23Flash_bwd_kernel_traitsILi256ELi64ELi32ELi8ELi4ELi1ELi2ELb1ELb1EN7cutlass10bfloat16_tE19Flash_kernel_traitsILi256ELi64ELi32ELi8ES3_EELb0ELb1ELb0ELb0ELb0ELb1ELb0EEEvNS_16Flash_bwd_paramsE,"",@"SHT_CUDA_INFO"
	.sectionflags	@""
	.align	4


	//----- nvinfo : EIATTR_CUDA_API_VERSION
	.align		4
        /*0000*/ 	.byte	0x04, 0x37
        /*0002*/ 	.short	(.L_246 - .L_245)
.L_245:
        /*0004*/ 	.word	0x00000082


	//----- nvinfo : EIATTR_SW2861232_WAR
	.align		4
.L_246:
        /*0008*/ 	.byte	0x01, 0x35
	.zero		2


	//----- nvinfo : EIATTR_PARAM_CBANK
	.align		4
        /*000c*/ 	.byte	0x04, 0x0a
        /*000e*/ 	.short	(.L_248 - .L_247)
	.align		4
.L_247:
        /*0010*/ 	.word	index@(.nv.constant0._ZN5flash44flash_bwd_dq_dk_dv_loop_seqk_parallel_kernelI23Flash_bwd_kernel_traitsILi256ELi64ELi32ELi8ELi4ELi1ELi2ELb1ELb1EN7cutlass10bfloat16_tE19Flash_kernel_traitsILi256ELi64ELi32ELi8ES3_EELb0ELb1ELb0ELb0ELb0ELb1ELb0EEEvNS_16Flash_bwd_paramsE)
        /*0014*/ 	.short	0x0160
        /*0016*/ 	.short	0x0280


	//----- nvinfo : EIATTR_CBANK_PARAM_SIZE
	.align		4
.L_248:
        /*0018*/ 	.byte	0x03, 0x19
        /*001a*/ 	.short	0x0280


	//----- nvinfo : EIATTR_KPARAM_INFO
	.align		4
        /*001c*/ 	.byte	0x04, 0x17
        /*001e*/ 	.short	(.L_250 - .L_249)
.L_249:
        /*0020*/ 	.word	0x00000000
        /*0024*/ 	.short	0x0000
        /*0026*/ 	.short	0x0000
        /*0028*/ 	.byte	0x00, 0xf0, 0x01, 0x0a


	//----- nvinfo : EIATTR_MAXREG_COUNT
	.align		4
.L_250:
        /*002c*/ 	.byte	0x03, 0x1b
        /*002e*/ 	.short	0x00ff


	//----- nvinfo : EIATTR_NUM_BARRIERS
	.align		4
        /*0030*/ 	.byte	0x02, 0x4c
        /*0032*/ 	.byte	0x01
	.zero		1


	//----- nvinfo : EIATTR_ANNOTATIONS
	.align		4
        /*0034*/ 	.byte	0x04, 0x55
        /*0036*/ 	.short	(.L_252 - .L_251)


	//   ....[0]....
.L_251:
        /*0038*/ 	.word	0x00000001
        /*003c*/ 	.byte	0xe0, 0x03, 0x00, 0x00, 0x01, 0x00, 0x00, 0x00, 0x80, 0x07, 0x00, 0x00, 0x01, 0x00, 0x00, 0x00
        /*004c*/ 	.byte	0x40, 0x08, 0x00, 0x00, 0x01, 0x00, 0x00, 0x00, 0x40, 0x0b, 0x00, 0x00, 0x01, 0x00, 0x00, 0x00
        /*005c*/ 	.byte	0x80, 0x19, 0x00, 0x00, 0x01, 0x00, 0x00, 0x00, 0x90, 0x19, 0x00, 0x00, 0x01, 0x00, 0x00, 0x00
        /*006c*/ 	.byte	0xc0, 0x19, 0x00, 0x00, 0x01, 0x00, 0x00, 0x00, 0x80, 0x1d, 0x00, 0x00, 0x01, 0x00, 0x00, 0x00
        /*007c*/ 	.byte	0xa0, 0x23, 0x00, 0x00, 0x01, 0x00, 0x00, 0x00, 0xf0, 0x2d, 0x00, 0x00, 0x01, 0x00, 0x00, 0x00
        /*008c*/ 	.byte	0x40, 0x2f, 0x00, 0x00, 0x01, 0x00, 0x00, 0x00, 0x70, 0x2f, 0x00, 0x00, 0x01, 0x00, 0x00, 0x00
        /*009c*/ 	.byte	0x30, 0x60, 0x00, 0x00


	//----- nvinfo : EIATTR_MERCURY_ISA_VERSION
	.align		4
.L_252:
        /*00a0*/ 	.byte	0x03, 0x5f
        /*00a2*/ 	.short	0x0000


	//----- nvinfo : EIATTR_EXIT_INSTR_OFFSETS
	.align		4
        /*00a4*/ 	.byte	0x04, 0x1c
        /*00a6*/ 	.short	(.L_254 - .L_253)


	//   ....[0]....
.L_253:
        /*00a8*/ 	.word	0x000000b0


	//   ....[1]....
        /*00ac*/ 	.word	0x00006420


	//----- nvinfo : EIATTR_CTAIDZ_USED
	.align		4
.L_254:
        /*00b0*/ 	.byte	0x01, 0x04
	.zero		2


	//----- nvinfo : EIATTR_CRS_STACK_SIZE
	.align		4
        /*00b4*/ 	.byte	0x04, 0x1e
        /*00b6*/ 	.short	(.L_256 - .L_255)
.L_255:
        /*00b8*/ 	.word	0x00000000
.L_256:


//--------------------- .nv.info._ZN5flash44flash_bwd_dq_dk_dv_loop_seqk_parallel_kernelI23Flash_bwd_kernel_traitsILi256ELi64ELi32ELi8ELi4ELi1ELi2ELb1ELb1EN7cutlass10bfloat16_tE19Flash_kernel_traitsILi256ELi64ELi32ELi8ES3_EELb0ELb1ELb0ELb0ELb0ELb1ELb1EEEvNS_16Flash_bwd_paramsE --------------------------
	.section	.nv.info._ZN5flash44flash_bwd_dq_dk_dv_loop_seqk_parallel_kernelI23Flash_bwd_kernel_traitsILi256ELi64ELi32ELi8ELi4ELi1ELi2ELb1ELb1EN7cutlass10bfloat16_tE19Flash_kernel_traitsILi256ELi64ELi32ELi8ES3_EELb0ELb1ELb0ELb0ELb0ELb1ELb1EEEvNS_16Flash_bwd_paramsE,"",@"SHT_CUDA_INFO"
	.sectionflags	@""
	.align	4


	//----- nvinfo : EIATTR_CUDA_API_VERSION
	.align		4
        /*0000*/ 	.byte	0x04, 0x37
        /*0002*/ 	.short	(.L_258 - .L_257)
.L_257:
        /*0004*/ 	.word	0x00000082


	//----- nvinfo : EIATTR_SW2861232_WAR
	.align		4
.L_258:
        /*0008*/ 	.byte	0x01, 0x35
	.zero		2


	//----- nvinfo : EIATTR_PARAM_CBANK
	.align		4
        /*000c*/ 	.byte	0x04, 0x0a
        /*000e*/ 	.short	(.L_260 - .L_259)
	.align		4
.L_259:
        /*0010*/ 	.word	index@(.nv.constant0._ZN5flash44flash_bwd_dq_dk_dv_loop_seqk_parallel_kernelI23Flash_bwd_kernel_traitsILi256ELi64ELi32ELi8ELi4ELi1ELi2ELb1ELb1EN7cutlass10bfloat16_tE19Flash_kernel_traitsILi256ELi64ELi32ELi8ES3_EELb0ELb1ELb0ELb0ELb0ELb1ELb1EEEvNS_16Flash_bwd_paramsE)
        /*0014*/ 	.short	0x0160
        /*0016*/ 	.short	0x0280


	//----- nvinfo : EIATTR_CBANK_PARAM_SIZE
	.align		4
.L_260:
        /*0018*/ 	.byte	0x03, 0x19
        /*001a*/ 	.short	0x0280


	//----- nvinfo : EIATTR_KPARAM_INFO
	.align		4
        /*001c*/ 	.byte	0x04, 0x17
        /*001e*/ 	.short	(.L_262 - .L_261)
.L_261:
        /*0020*/ 	.word	0x00000000
        /*0024*/ 	.short	0x0000
        /*0026*/ 	.short	0x0000
        /*0028*/ 	.byte	0x00, 0xf0, 0x01, 0x0a


	//----- nvinfo : EIATTR_MAXREG_COUNT
	.align		4
.L_262:
        /*002c*/ 	.byte	0x03, 0x1b
        /*002e*/ 	.short	0x00ff


	//----- nvinfo : EIATTR_NUM_BARRIERS
	.align		4
        /*0030*/ 	.byte	0x02, 0x4c
        /*0032*/ 	.byte	0x01
	.zero		1


	//----- nvinfo : EIATTR_ANNOTATIONS
	.align		4
        /*0034*/ 	.byte	0x04, 0x55
        /*0036*/ 	.short	(.L_264 - .L_263)


	//   ....[0]....
.L_263:
        /* <DEDUP_REMOVED lines=8> */


	//----- nvinfo : EIATTR_MERCURY_ISA_VERSION
	.align		4
.L_264:
        /*00a0*/ 	.byte	0x03, 0x5f
        /*00a2*/ 	.short	0x0000


	//----- nvinfo : EIATTR_EXIT_INSTR_OFFSETS
	.align		4
        /*00a4*/ 	.byte	0x04, 0x1c
        /*00a6*/ 	.short	(.L_266 - .L_265)


	//   ....[0]....
.L_265:
        /*00a8*/ 	.word	0x000000b0


	//   ....[1]....
        /*00ac*/ 	.word	0x00006740


	//----- nvinfo : EIATTR_CTAIDZ_USED
	.align		4
.L_266:
        /*00b0*/ 	.byte	0x01, 0x04
	.zero		2


	//----- nvinfo : EIATTR_CRS_STACK_SIZE
	.align		4
        /*00b4*/ 	.byte	0x04, 0x1e
        /*00b6*/ 	.short	(.L_268 - .L_267)
.L_267:
        /*00b8*/ 	.word	0x00000000
.L_268:


//--------------------- .nv.info._ZN5flash44flash_bwd_dq_dk_dv_loop_seqk_parallel_kernelI23Flash_bwd_kernel_traitsILi256ELi64ELi32ELi8ELi4ELi1ELi2ELb1ELb1EN7cutlass10bfloat16_tE19Flash_kernel_traitsILi256ELi64ELi32ELi8ES3_EELb0ELb1ELb0ELb1ELb0ELb0ELb0EEEvNS_16Flash_bwd_paramsE --------------------------
	.section	.nv.info._ZN5flash44flash_bwd_dq_dk_dv_loop_seqk_parallel_kernelI23Flash_bwd_kernel_traitsILi256ELi64ELi32ELi8ELi4ELi1ELi2ELb1ELb1EN7cutlass10bfloat16_tE19Flash_kernel_traitsILi256ELi64ELi32ELi8ES3_EELb0ELb1ELb0ELb1ELb0ELb0ELb0EEEvNS_16Flash_bwd_paramsE,"",@"SHT_CUDA_INFO"
	.sectionflags	@""
	.align	4


	//----- nvinfo : EIATTR_CUDA_API_VERSION
	.align		4
        /*0000*/ 	.byte	0x04, 0x37
        /*0002*/ 	.short	(.L_270 - .L_269)
.L_269:
        /*0004*/ 	.word	0x00000082


	//----- nvinfo : EIATTR_SW2861232_WAR
	.align		4
.L_270:
        /*0008*/ 	.byte	0x01, 0x35
	.zero		2


	//----- nvinfo : EIATTR_PARAM_CBANK
	.align		4
        /*000c*/ 	.byte	0x04, 0x0a
        /*000e*/ 	.short	(.L_272 - .L_271)
	.align		4
.L_271:
        /*0010*/ 	.word	index@(.nv.constant0._ZN5flash44flash_bwd_dq_dk_dv_loop_seqk_parallel_kernelI23Flash_bwd_kernel_traitsILi256ELi64ELi32ELi8ELi4ELi1ELi2ELb1ELb1EN7cutlass10bfloat16_tE19Flash_kernel_traitsILi256ELi64ELi32ELi8ES3_EELb0ELb1ELb0ELb1ELb0ELb0ELb0EEEvNS_16Flash_bwd_paramsE)
        /*0014*/ 	.short	0x0160
        /*0016*/ 	.short	0x0280


	//----- nvinfo : EIATTR_CBANK_PARAM_SIZE
	.align		4
.L_272:
        /*0018*/ 	.byte	0x03, 0x19
        /*001a*/ 	.short	0x0280


	//----- nvinfo : EIATTR_KPARAM_INFO
	.align		4
        /*001c*/ 	.byte	0x04, 0x17
        /*001e*/ 	.short	(.L_274 - .L_273)
.L_273:
        /*0020*/ 	.word	0x00000000
        /*0024*/ 	.short	0x0000
        /*0026*/ 	.short	0x0000
        /*0028*/ 	.byte	0x00, 0xf0, 0x01, 0x0a


	//----- nvinfo : EIATTR_MAXREG_COUNT
	.align		4
.L_274:
        /*002c*/ 	.byte	0x03, 0x1b
        /*002e*/ 	.short	0x00ff


	//----- nvinfo : EIATTR_NUM_BARRIERS
	.align		4
        /*0030*/ 	.byte	0x02, 0x4c
        /*0032*/ 	.byte	0x01
	.zero		1


	//----- nvinfo : EIATTR_ANNOTATIONS
	.align		4
        /*0034*/ 	.byte	0x04, 0x55
        /*0036*/ 	.short	(.L_276 - .L_275)


	//   ....[0]....
.L_275:
        /*0038*/ 	.word	0x00000001
        /*003c*/ 	.byte	0x40, 0x0b, 0x00, 0x00, 0x01, 0x00, 0x00, 0x00, 0x00, 0x0c, 0x00, 0x00, 0x01, 0x00, 0x00, 0x00
        /*004c*/ 	.byte	0x30, 0x0c, 0x00, 0x00, 0x01, 0x00, 0x00, 0x00, 0x90, 0x0c, 0x00, 0x00, 0x01, 0x00, 0x00, 0x00
        /*005c*/ 	.byte	0xc0, 0x0c, 0x00, 0x00, 0x01, 0x00, 0x00, 0x00, 0xe0, 0x0c, 0x00, 0x00, 0x01, 0x00, 0x00, 0x00
        /*006c*/ 	.byte	0x60, 0x34, 0x00, 0x00, 0x01, 0x00, 0x00, 0x00, 0xe0, 0x34, 0x00, 0x00, 0x01, 0x00, 0x00, 0x00
        /*007c*/ 	.byte	0x30, 0x3e, 0x00, 0x00, 0x01, 0x00, 0x00, 0x00, 0xd0, 0x3e, 0x00, 0x00, 0x01, 0x00, 0x00, 0x00
        /*008c*/ 	.byte	0xf0, 0x42, 0x00, 0x00, 0x01, 0x00, 0x00, 0x00, 0x30, 0x43, 0x00, 0x00, 0x01, 0x00, 0x00, 0x00
        /*009c*/ 	.byte	0xa0, 0x43, 0x00, 0x00, 0x01, 0x00, 0x00, 0x00, 0xe0, 0x43, 0x00, 0x00, 0x01, 0x00, 0x00, 0x00
        /*00ac*/ 	.byte	0xf0, 0x43, 0x00, 0x00, 0x01, 0x00, 0x00, 0x00, 0x60, 0x56, 0x00, 0x00, 0x01, 0x00, 0x00, 0x00
        /*00bc*/ 	.byte	0x80, 0x6c, 0x00, 0x00


	//----- nvinfo : EIATTR_MERCURY_ISA_VERSION
	.align		4
.L_276:
        /*00c0*/ 	.byte	0x03, 0x5f
        /*00c2*/ 	.short	0x0000


	//----- nvinfo : EIATTR_EXIT_INSTR_OFFSETS
	.align		4
        /*00c4*/ 	.byte	0x04, 0x1c
        /*00c6*/ 	.short	(.L_278 - .L_277)


	//   ....[0]....
.L_277:
        /*00c8*/ 	.word	0x000000b0


	//   ....[1]....
        /*00cc*/ 	.word	0x00007ab0


	//----- nvinfo : EIATTR_CTAIDZ_USED
	.align		4
.L_278:
        /*00d0*/ 	.byte	0x01, 0x04
	.zero		2


	//----- nvinfo : EIATTR_CRS_STACK_SIZE
	.align		4
        /*00d4*/ 	.byte	0x04, 0x1e
        /*00d6*/ 	.short	(.L_280 - .L_279)
.L_279:
        /*00d8*/ 	.word	0x00000000
.L_280:


//--------------------- .nv.info._ZN5flash44flash_bwd_dq_dk_dv_loop_seqk_parallel_kernelI23Flash_bwd_kernel_traitsILi256ELi64ELi32ELi8ELi4ELi1ELi2ELb1ELb1EN7cutlass10bfloat16_tE19Flash_kernel_traitsILi256ELi64ELi32ELi8ES3_EELb0ELb1ELb0ELb1ELb0ELb0ELb1EEEvNS_16Flash_bwd_paramsE --------------------------
	.section	.nv.info._ZN5flash44flash_bwd_dq_dk_dv_loop_seqk_parallel_kernelI23Flash_bwd_kernel_traitsILi256ELi64ELi32ELi8ELi4ELi1ELi2ELb1ELb1EN7cutlass10bfloat16_tE19Flash_kernel_traitsILi256ELi64ELi32ELi8ES3_EELb0ELb1ELb0ELb1ELb0ELb0ELb1EEEvNS_16Flash_bwd_paramsE,"",@"SHT_CUDA_INFO"
	.sectionflags	@""
	.align	4


	//----- nvinfo : EIATTR_CUDA_API_VERSION
	.align		4
        /*0000*/ 	.byte	0x04, 0x37
        /*0002*/ 	.short	(.L_282 - .L_281)
.L_281:
        /*0004*/ 	.word	0x00000082


	//----- nvinfo : EIATTR_SW2861232_WAR
	.align		4
.L_282:
        /*0008*/ 	.byte	0x01, 0x35
	.zero		2


	//----- nvinfo : EIATTR_PARAM_CBANK
	.align		4
        /*000c*/ 	.byte	0x04, 0x0a
        /*000e*/ 	.short	(.L_284 - .L_283)
	.align		4
.L_283:
        /*0010*/ 	.word	index@(.nv.constant0._ZN5flash44flash_bwd_dq_dk_dv_loop_seqk_parallel_kernelI23Flash_bwd_kernel_traitsILi256ELi64ELi32ELi8ELi4ELi1ELi2ELb1ELb1EN7cutlass10bfloat16_tE19Flash_kernel_traitsILi256ELi64ELi32ELi8ES3_EELb0ELb1ELb0ELb1ELb0ELb0ELb1EEEvNS_16Flash_bwd_paramsE)
        /*0014*/ 	.short	0x0160
        /*0016*/ 	.short	0x0280


	//----- nvinfo : EIATTR_CBANK_PARAM_SIZE
	.align		4
.L_284:
        /*0018*/ 	.byte	0x03, 0x19
        /*001a*/ 	.short	0x0280


	//----- nvinfo : EIATTR_KPARAM_INFO
	.align		4
        /*001c*/ 	.byte	0x04, 0x17
        /*001e*/ 	.short	(.L_286 - .L_285)
.L_285:
        /*0020*/ 	.word	0x00000000
        /*0024*/ 	.short	0x0000
        /*0026*/ 	.short	0x0000
        /*0028*/ 	.byte	0x00, 0xf0, 0x01, 0x0a


	//----- nvinfo : EIATTR_MAXREG_COUNT
	.align		4
.L_286:
        /*002c*/ 	.byte	0x03, 0x1b
        /*002e*/ 	.short	0x00ff


	//----- nvinfo : EIATTR_NUM_BARRIERS
	.align		4
        /*0030*/ 	.byte	0x02, 0x4c
        /*0032*/ 	.byte	0x01
	.zero		1


	//----- nvinfo : EIATTR_ANNOTATIONS
	.align		4
        /*0034*/ 	.byte	0x04, 0x55
        /*0036*/ 	.short	(.L_288 - .L_287)


	//   ....[0]....
.L_287:
        /* <DEDUP_REMOVED lines=10> */


	//----- nvinfo : EIATTR_MERCURY_ISA_VERSION
	.align		4
.L_288:
        /*00c0*/ 	.byte	0x03, 0x5f
        /*00c2*/ 	.short	0x0000


	//----- nvinfo : EIATTR_EXIT_INSTR_OFFSETS
	.align		4
        /*00c4*/ 	.byte	0x04, 0x1c
        /*00c6*/ 	.short	(.L_290 - .L_289)


	//   ....[0]....
.L_289:
        /*00c8*/ 	.word	0x000000b0


	//   ....[1]....
        /*00cc*/ 	.word	0x00007d40


	//----- nvinfo : EIATTR_CTAIDZ_USED
	.align		4
.L_290:
        /*00d0*/ 	.byte	0x01, 0x04
	.zero		2


	//----- nvinfo : EIATTR_CRS_STACK_SIZE
	.align		4
        /*00d4*/ 	.byte	0x04, 0x1e
        /*00d6*/ 	.short	(.L_292 - .L_291)
.L_291:
        /*00d8*/ 	.word	0x00000000
.L_292:


//--------------------- .nv.info._ZN5flash25flash_bwd_dot_do_o_kernelILb0E23Flash_bwd_kernel_traitsILi256ELi64ELi32ELi8ELi4ELi1ELi2ELb1ELb1EN7cutlass10bfloat16_tE19Flash_kernel_traitsILi256ELi64ELi32ELi8ES3_EEEEvNS_16Flash_bwd_paramsE --------------------------
	.section	.nv.info._ZN5flash25flash_bwd_dot_do_o_kernelILb0E23Flash_bwd_kernel_traitsILi256ELi64ELi32ELi8ELi4ELi1ELi2ELb1ELb1EN7cutlass10bfloat16_tE19Flash_kernel_traitsILi256ELi64ELi32ELi8ES3_EEEEvNS_16Flash_bwd_paramsE,"",@"SHT_CUDA_INFO"
	.sectionflags	@""
	.align	4


	//----- nvinfo : EIATTR_CUDA_API_VERSION
	.align		4
        /*0000*/ 	.byte	0x04, 0x37
        /*0002*/ 	.short	(.L_294 - .L_293)
.L_293:
        /*0004*/ 	.word	0x00000082


	//----- nvinfo : EIATTR_SW2861232_WAR
	.align		4
.L_294:
        /*0008*/ 	.byte	0x01, 0x35
	.zero		2


	//----- nvinfo : EIATTR_PARAM_CBANK
	.align		4
        /*000c*/ 	.byte	0x04, 0x0a
        /*000e*/ 	.short	(.L_296 - .L_295)
	.align		4
.L_295:
        /*0010*/ 	.word	index@(.nv.constant0._ZN5flash25flash_bwd_dot_do_o_kernelILb0E23Flash_bwd_kernel_traitsILi256ELi64ELi32ELi8ELi4ELi1ELi2ELb1ELb1EN7cutlass10bfloat16_tE19Flash_kernel_traitsILi256ELi64ELi32ELi8ES3_EEEEvNS_16Flash_bwd_paramsE)
        /*0014*/ 	.short	0x0160
        /*0016*/ 	.short	0x0280


	//----- nvinfo : EIATTR_CBANK_PARAM_SIZE
	.align		4
.L_296:
        /*0018*/ 	.byte	0x03, 0x19
        /*001a*/ 	.short	0x0280


	//----- nvinfo : EIATTR_KPARAM_INFO
	.align		4
        /*001c*/ 	.byte	0x04, 0x17
        /*001e*/ 	.short	(.L_298 - .L_297)
.L_297:
        /*0020*/ 	.word	0x00000000
        /*0024*/ 	.short	0x0000
        /*0026*/ 	.short	0x0000
        /*0028*/ 	.byte	0x00, 0xf0, 0x01, 0x0a


	//----- nvinfo : EIATTR_MAXREG_COUNT
	.align		4
.L_298:
        /*002c*/ 	.byte	0x03, 0x1b
        /*002e*/ 	.short	0x00ff


	//----- nvinfo : EIATTR_MERCURY_ISA_VERSION
	.align		4
        /*0030*/ 	.byte	0x03, 0x5f
        /*0032*/ 	.short	0x0000


	//----- nvinfo : EIATTR_COOP_GROUP_MASK_REGIDS
	.align		4
        /*0034*/ 	.byte	0x04, 0x29
        /*0036*/ 	.short	(.L_300 - .L_299)


	//   ....[0]....
.L_299:
        /*0038*/ 	.word	0xffffffff


	//   ....[1]....
        /*003c*/ 	.word	0xffffffff


	//   ....[2]....
        /*0040*/ 	.word	0xffffffff


	//   ....[3]....
        /*0044*/ 	.word	0xffffffff


	//   ....[4]....
        /*0048*/ 	.word	0xffffffff


	//   ....[5]....
        /*004c*/ 	.word	0xffffffff


	//----- nvinfo : EIATTR_COOP_GROUP_INSTR_OFFSETS
	.align		4
.L_300:
        /*0050*/ 	.byte	0x04, 0x28
        /*0052*/ 	.short	(.L_302 - .L_301)


	//   ....[0]....
.L_301:
        /*0054*/ 	.word	0x000018b0


	//   ....[1]....
        /*0058*/ 	.word	0x000018d0


	//   ....[2]....
        /*005c*/ 	.word	0x000018f0


	//   ....[3]....
        /*0060*/ 	.word	0x00001910


	//   ....[4]....
        /*0064*/ 	.word	0x00001940


	//   ....[5]....
        /*0068*/ 	.word	0x00001980


	//----- nvinfo : EIATTR_EXIT_INSTR_OFFSETS
	.align		4
.L_302:
        /*006c*/ 	.byte	0x04, 0x1c
        /*006e*/ 	.short	(.L_304 - .L_303)


	//   ....[0]....
.L_303:
        /*0070*/ 	.word	0x00000120


	//   ....[1]....
        /*0074*/ 	.word	0x000019e0


	//   ....[2]....
        /*0078*/ 	.word	0x00001a10


	//----- nvinfo : EIATTR_CTAIDZ_USED
	.align		4
.L_304:
        /*007c*/ 	.byte	0x01, 0x04
	.zero		2


	//----- nvinfo : EIATTR_CRS_STACK_SIZE
	.align		4
        /*0080*/ 	.byte	0x04, 0x1e
        /*0082*/ 	.short	(.L_306 - .L_305)
.L_305:
        /*0084*/ 	.word	0x00000000
.L_306:


//--------------------- .nv.info._ZN5flash25flash_bwd_dot_do_o_kernelILb1E23Flash_bwd_kernel_traitsILi256ELi64ELi32ELi8ELi4ELi1ELi2ELb1ELb1EN7cutlass10bfloat16_tE19Flash_kernel_traitsILi256ELi64ELi32ELi8ES3_EEEEvNS_16Flash_bwd_paramsE --------------------------
	.section	.nv.info._ZN5flash25flash_bwd_dot_do_o_kernelILb1E23Flash_bwd_kernel_traitsILi256ELi64ELi32ELi8ELi4ELi1ELi2ELb1ELb1EN7cutlass10bfloat16_tE19Flash_kernel_traitsILi256ELi64ELi32ELi8ES3_EEEEvNS_16Flash_bwd_paramsE,"",@"SHT_CUDA_INFO"
	.sectionflags	@""
	.align	4


	//----- nvinfo : EIATTR_CUDA_API_VERSION
	.align		4
        /*0000*/ 	.byte	0x04, 0x37
        /*0002*/ 	.short	(.L_308 - .L_307)
.L_307:
        /*0004*/ 	.word	0x00000082


	//----- nvinfo : EIATTR_SW2861232_WAR
	.align		4
.L_308:
        /*0008*/ 	.byte	0x01, 0x35
	.zero		2


	//----- nvinfo : EIATTR_PARAM_CBANK
	.align		4
        /*000c*/ 	.byte	0x04, 0x0a
        /*000e*/ 	.short	(.L_310 - .L_309)
	.align		4
.L_309:
        /*0010*/ 	.word	index@(.nv.constant0._ZN5flash25flash_bwd_dot_do_o_kernelILb1E23Flash_bwd_kernel_traitsILi256ELi64ELi32ELi8ELi4ELi1ELi2ELb1ELb1EN7cutlass10bfloat16_tE19Flash_kernel_traitsILi256ELi64ELi32ELi8ES3_EEEEvNS_16Flash_bwd_paramsE)
        /*0014*/ 	.short	0x0160
        /*0016*/ 	.short	0x0280


	//----- nvinfo : EIATTR_CBANK_PARAM_SIZE
	.align		4
.L_310:
        /*0018*/ 	.byte	0x03, 0x19
        /*001a*/ 	.short	0x0280


	//----- nvinfo : EIATTR_KPARAM_INFO
	.align		4
        /*001c*/ 	.byte	0x04, 0x17
        /*001e*/ 	.short	(.L_312 - .L_311)
.L_311:
        /*0020*/ 	.word	0x00000000
        /*0024*/ 	.short	0x0000
        /*0026*/ 	.short	0x0000
        /*0028*/ 	.byte	0x00, 0xf0, 0x01, 0x0a


	//----- nvinfo : EIATTR_MAXREG_COUNT
	.align		4
.L_312:
        /*002c*/ 	.byte	0x03, 0x1b
        /*002e*/ 	.short	0x00ff


	//----- nvinfo : EIATTR_MERCURY_ISA_VERSION
	.align		4
        /*0030*/ 	.byte	0x03, 0x5f
        /*0032*/ 	.short	0x0000


	//----- nvinfo : EIATTR_COOP_GROUP_MASK_REGIDS
	.align		4
        /*0034*/ 	.byte	0x04, 0x29
        /*0036*/ 	.short	(.L_314 - .L_313)


	//   ....[0]....
.L_313:
        /*0038*/ 	.word	0xffffffff


	//   ....[1]....
        /*003c*/ 	.word	0xffffffff


	//   ....[2]....
        /*0040*/ 	.word	0xffffffff


	//   ....[3]....
        /*0044*/ 	.word	0xffffffff


	//   ....[4]....
        /*0048*/ 	.word	0xffffffff


	//   ....[5]....
        /*004c*/ 	.word	0xffffffff


	//----- nvinfo : EIATTR_COOP_GROUP_INSTR_OFFSETS
	.align		4
.L_314:
        /*0050*/ 	.byte	0x04, 0x28
        /*0052*/ 	.short	(.L_316 - .L_315)


	//   ....[0]....
.L_315:
        /*0054*/ 	.word	0x00001bf0


	//   ....[1]....
        /*0058*/ 	.word	0x00001c00


	//   ....[2]....
        /*005c*/ 	.word	0x00001c30


	//   ....[3]....
        /*0060*/ 	.word	0x00001c50


	//   ....[4]....
        /*0064*/ 	.word	0x00001c90


	//   ....[5]....
        /*0068*/ 	.word	0x00001cb0


	//----- nvinfo : EIATTR_EXIT_INSTR_OFFSETS
	.align		4
.L_316:
        /*006c*/ 	.byte	0x04, 0x1c
        /*006e*/ 	.short	(.L_318 - .L_317)


	//   ....[0]....
.L_317:
        /*0070*/ 	.word	0x00000120


	//   ....[1]....
        /*0074*/ 	.word	0x00001e70


	//----- nvinfo : EIATTR_CTAIDZ_USED
	.align		4
.L_318:
        /*0078*/ 	.byte	0x01, 0x04
	.zero		2


	//----- nvinfo : EIATTR_CRS_STACK_SIZE
	.align		4
        /*007c*/ 	.byte	0x04, 0x1e
        /*007e*/ 	.short	(.L_320 - .L_319)
.L_319:
        /*0080*/ 	.word	0x00000000
.L_320:


//--------------------- .nv.info._ZN5flash44flash_bwd_dq_dk_dv_loop_seqk_parallel_kernelI23Flash_bwd_kernel_traitsILi256ELi64ELi64ELi8ELi4ELi2ELi2ELb0ELb1EN7cutlass10bfloat16_tE19Flash_kernel_traitsILi256ELi64ELi64ELi8ES3_EELb0ELb1ELb0ELb0ELb0ELb0ELb0EEEvNS_16Flash_bwd_paramsE --------------------------
	.section	.nv.info._ZN5flash44flash_bwd_dq_dk_dv_loop_seqk_parallel_kernelI23Flash_bwd_kernel_traitsILi256ELi64ELi64ELi8ELi4ELi2ELi2ELb0ELb1EN7cutlass10bfloat16_tE19Flash_kernel_traitsILi256ELi64ELi64ELi8ES3_EELb0ELb1ELb0ELb0ELb0ELb0ELb0EEEvNS_16Flash_bwd_paramsE,"",@"SHT_CUDA_INFO"
	.sectionflags	@""
	.align	4


	//----- nvinfo : EIATTR_CUDA_API_VERSION
	.align		4
        /*0000*/ 	.byte	0x04, 0x37
        /*0002*/ 	.short	(.L_322 - .L_321)
.L_321:
        /*0004*/ 	.word	0x00000082


	//----- nvinfo : EIATTR_SW2861232_WAR
	.align		4
.L_322:
        /*0008*/ 	.byte	0x01, 0x35
	.zero		2


	//----- nvinfo : EIATTR_PARAM_CBANK
	.align		4
        /*000c*/ 	.byte	0x04, 0x0a
        /*000e*/ 	.short	(.L_324 - .L_323)
	.align		4
.L_323:
        /*0010*/ 	.word	index@(.nv.constant0._ZN5flash44flash_bwd_dq_dk_dv_loop_seqk_parallel_kernelI23Flash_bwd_kernel_traitsILi256ELi64ELi64ELi8ELi4ELi2ELi2ELb0ELb1EN7cutlass10bfloat16_tE19Flash_kernel_traitsILi256ELi64ELi64ELi8ES3_EELb0ELb1ELb0ELb0ELb0ELb0ELb0EEEvNS_16Flash_bwd_paramsE)
        /*0014*/ 	.short	0x0160
        /*0016*/ 	.short	0x0280


	//----- nvinfo : EIATTR_CBANK_PARAM_SIZE
	.align		4
.L_324:
        /*0018*/ 	.byte	0x03, 0x19
        /*001a*/ 	.short	0x0280


	//----- nvinfo : EIATTR_KPARAM_INFO
	.align		4
        /*001c*/ 	.byte	0x04, 0x17
        /*001e*/ 	.short	(.L_326 - .L_325)
.L_325:
        /*0020*/ 	.word	0x00000000
        /*0024*/ 	.short	0x0000
        /*0026*/ 	.short	0x0000
        /*0028*/ 	.byte	0x00, 0xf0, 0x01, 0x0a


	//----- nvinfo : EIATTR_MAXREG_COUNT
	.align		4
.L_326:
        /*002c*/ 	.byte	0x03, 0x1b
        /*002e*/ 	.short	0x00ff


	//----- nvinfo : EIATTR_NUM_BARRIERS
	.align		4
        /*0030*/ 	.byte	0x02, 0x4c
        /*0032*/ 	.byte	0x01
	.zero		1


	//----- nvinfo : EIATTR_MERCURY_ISA_VERSION
	.align		4
        /*0034*/ 	.byte	0x03, 0x5f
        /*0036*/ 	.short	0x0000


	//----- nvinfo : EIATTR_EXIT_INSTR_OFFSETS
	.align		4
        /*0038*/ 	.byte	0x04, 0x1c
        /*003a*/ 	.short	(.L_328 - .L_327)


	//   ....[0]....
.L_327:
        /*003c*/ 	.word	0x00000090


	//   ....[1]....
        /*0040*/ 	.word	0x00009d40


	//----- nvinfo : EIATTR_CTAIDZ_USED
	.align		4
.L_328:
        /*0044*/ 	.byte	0x01, 0x04
	.zero		2


	//----- nvinfo : EIATTR_CRS_STACK_SIZE
	.align		4
        /*0048*/ 	.byte	0x04, 0x1e
        /*004a*/ 	.short	(.L_330 - .L_329)
.L_329:
        /*004c*/ 	.word	0x00000000
.L_330:


//--------------------- .nv.info._ZN5flash44flash_bwd_dq_dk_dv_loop_seqk_parallel_kernelI23Flash_bwd_kernel_traitsILi256ELi64ELi64ELi8ELi4ELi2ELi2ELb0ELb1EN7cutlass10bfloat16_tE19Flash_kernel_traitsILi256ELi64ELi64ELi8ES3_EELb0ELb1ELb0ELb0ELb0ELb1ELb0EEEvNS_16Flash_bwd_paramsE --------------------------
	.section	.nv.info._ZN5flash44flash_bwd_dq_dk_dv_loop_seqk_parallel_kernelI23Flash_bwd_kernel_traitsILi256ELi64ELi64ELi8ELi4ELi2ELi2ELb0ELb1EN7cutlass10bfloat16_tE19Flash_kernel_traitsILi256ELi64ELi64ELi8ES3_EELb0ELb1ELb0ELb0ELb0ELb1ELb0EEEvNS_16Flash_bwd_paramsE,"",@"SHT_CUDA_INFO"
	.sectionflags	@""
	.align	4


	//----- nvinfo : EIATTR_CUDA_API_VERSION
	.align		4
        /*0000*/ 	.byte	0x04, 0x37
        /*0002*/ 	.short	(.L_332 - .L_331)
.L_331:
        /*0004*/ 	.word	0x00000082


	//----- nvinfo : EIATTR_SW2861232_WAR
	.align		4
.L_332:
        /*0008*/ 	.byte	0x01, 0x35
	.zero		2


	//----- nvinfo : EIATTR_PARAM_CBANK
	.align		4
        /*000c*/ 	.byte	0x04, 0x0a
        /*000e*/ 	.short	(.L_334 - .L_333)
	.align		4
.L_333:
        /*0010*/ 	.word	index@(.nv.constant0._ZN5flash44flash_bwd_dq_dk_dv_loop_seqk_parallel_kernelI23Flash_bwd_kernel_traitsILi256ELi64ELi64ELi8ELi4ELi2ELi2ELb0ELb1EN7cutlass10bfloat16_tE19Flash_kernel_traitsILi256ELi64ELi64ELi8ES3_EELb0ELb1ELb0ELb0ELb0ELb1ELb0EEEvNS_16Flash_bwd_paramsE)
        /*0014*/ 	.short	0x0160
        /*0016*/ 	.short	0x0280


	//----- nvinfo : EIATTR_CBANK_PARAM_SIZE
	.align		4
.L_334:
        /*0018*/ 	.byte	0x03, 0x19
        /*001a*/ 	.short	0x0280


	//----- nvinfo : EIATTR_KPARAM_INFO
	.align		4
        /*001c*/ 	.byte	0x04, 0x17
        /*001e*/ 	.short	(.L_336 - .L_335)
.L_335:
        /*0020*/ 	.word	0x00000000
        /*0024*/ 	.short	0x0000
        /*0026*/ 	.short	0x0000
        /*0028*/ 	.byte	0x00, 0xf0, 0x01, 0x0a


	//----- nvinfo : EIATTR_MAXREG_COUNT
	.align		4
.L_336:
        /*002c*/ 	.byte	0x03, 0x1b
        /*002e*/ 	.short	0x00ff


	//----- nvinfo : EIATTR_NUM_BARRIERS
	.align		4
        /*0030*/ 	.byte	0x02, 0x4c
        /*0032*/ 	.byte	0x01
	.zero		1


	//----- nvinfo : EIATTR_MERCURY_ISA_VERSION
	.align		4
        /*0034*/ 	.byte	0x03, 0x5f
        /*0036*/ 	.short	0x0000


	//----- nvinfo : EIATTR_EXIT_INSTR_OFFSETS
	.align		4
        /*0038*/ 	.byte	0x04, 0x1c
        /*003a*/ 	.short	(.L_338 - .L_337)


	//   ....[0]....
.L_337:
        /*003c*/ 	.word	0x00000090


	//   ....[1]....
        /*0040*/ 	.word	0x00008470


	//----- nvinfo : EIATTR_CTAIDZ_USED
	.align		4
.L_338:
        /*0044*/ 	.byte	0x01, 0x04
	.zero		2


	//----- nvinfo : EIATTR_CRS_STACK_SIZE
	.align		4
        /*0048*/ 	.byte	0x04, 0x1e
        /*004a*/ 	.short	(.L_340 - .L_339)
.L_339:
        /*004c*/ 	.word	0x00000000
.L_340:


//--------------------- .nv.info._ZN5flash44flash_bwd_dq_dk_dv_loop_seqk_parallel_kernelI23Flash_bwd_kernel_traitsILi256ELi64ELi64ELi8ELi4ELi2ELi2ELb0ELb1EN7cutlass10bfloat16_tE19Flash_kernel_traitsILi256ELi64ELi64ELi8ES3_EELb0ELb1ELb0ELb1ELb0ELb0ELb0EEEvNS_16Flash_bwd_paramsE --------------------------
	.section	.nv.info._ZN5flash44flash_bwd_dq_dk_dv_loop_seqk_parallel_kernelI23Flash_bwd_kernel_traitsILi256ELi64ELi64ELi8ELi4ELi2ELi2ELb0ELb1EN7cutlass10bfloat16_tE19Flash_kernel_traitsILi256ELi64ELi64ELi8ES3_EELb0ELb1ELb0ELb1ELb0ELb0ELb0EEEvNS_16Flash_bwd_paramsE,"",@"SHT_CUDA_INFO"
	.sectionflags	@""
	.align	4


	//----- nvinfo : EIATTR_CUDA_API_VERSION
	.align		4
        /*0000*/ 	.byte	0x04, 0x37
        /*0002*/ 	.short	(.L_342 - .L_341)
.L_341:
        /*0004*/ 	.word	0x00000082


	//----- nvinfo : EIATTR_SW2861232_WAR
	.align		4
.L_342:
        /*0008*/ 	.byte	0x01, 0x35
	.zero		2


	//----- nvinfo : EIATTR_PARAM_CBANK
	.align		4
        /*000c*/ 	.byte	0x04, 0x0a
        /*000e*/ 	.short	(.L_344 - .L_343)
	.align		4
.L_343:
        /*0010*/ 	.word	index@(.nv.constant0._ZN5flash44flash_bwd_dq_dk_dv_loop_seqk_parallel_kernelI23Flash_bwd_kernel_traitsILi256ELi64ELi64ELi8ELi4ELi2ELi2ELb0ELb1EN7cutlass10bfloat16_tE19Flash_kernel_traitsILi256ELi64ELi64ELi8ES3_EELb0ELb1ELb0ELb1ELb0ELb0ELb0EEEvNS_16Flash_bwd_paramsE)
        /*0014*/ 	.short	0x0160
        /*0016*/ 	.short	0x0280


	//----- nvinfo : EIATTR_CBANK_PARAM_SIZE
	.align		4
.L_344:
        /*0018*/ 	.byte	0x03, 0x19
        /*001a*/ 	.short	0x0280


	//----- nvinfo : EIATTR_KPARAM_INFO
	.align		4
        /*001c*/ 	.byte	0x04, 0x17
        /*001e*/ 	.short	(.L_346 - .L_345)
.L_345:
        /*0020*/ 	.word	0x00000000
        /*0024*/ 	.short	0x0000
        /*0026*/ 	.short	0x0000
        /*0028*/ 	.byte	0x00, 0xf0, 0x01, 0x0a


	//----- nvinfo : EIATTR_MAXREG_COUNT
	.align		4
.L_346:
        /*002c*/ 	.byte	0x03, 0x1b
        /*002e*/ 	.short	0x00ff


	//----- nvinfo : EIATTR_NUM_BARRIERS
	.align		4
        /*0030*/ 	.byte	0x02, 0x4c
        /*0032*/ 	.byte	0x01
	.zero		1


	//----- nvinfo : EIATTR_ANNOTATIONS
	.align		4
        /*0034*/ 	.byte	0x04, 0x55
        /*0036*/ 	.short	(.L_348 - .L_347)


	//   ....[0]....
.L_347:
        /* <DEDUP_REMOVED lines=16> */
        /*012c*/ 	.byte	0x30, 0x8c, 0x00, 0x00, 0x01, 0x00, 0x00, 0x00, 0x40, 0x8c, 0x00, 0x00


	//----- nvinfo : EIATTR_MERCURY_ISA_VERSION
	.align		4
.L_348:
        /*0138*/ 	.byte	0x03, 0x5f
        /*013a*/ 	.short	0x0000


	//----- nvinfo : EIATTR_EXIT_INSTR_OFFSETS
	.align		4
        /*013c*/ 	.byte	0x04, 0x1c
        /*013e*/ 	.short	(.L_350 - .L_349)


	//   ....[0]....
.L_349:
        /*0140*/ 	.word	0x000000a0


	//   ....[1]....
        /*0144*/ 	.word	0x0000a3f0


	//----- nvinfo : EIATTR_CTAIDZ_USED
	.align		4
.L_350:
        /*0148*/ 	.byte	0x01, 0x04
	.zero		2


	//----- nvinfo : EIATTR_CRS_STACK_SIZE
	.align		4
        /*014c*/ 	.byte	0x04, 0x1e
        /*014e*/ 	.short	(.L_352 - .L_351)
.L_351:
        /*0150*/ 	.word	0x00000000
.L_352:


//--------------------- .nv.info._ZN5flash44flash_bwd_dq_dk_dv_loop_seqk_parallel_kernelI23Flash_bwd_kernel_traitsILi256ELi64ELi64ELi8ELi4ELi2ELi2ELb0ELb0EN7cutlass10bfloat16_tE19Flash_kernel_traitsILi256ELi64ELi64ELi8ES3_EELb0ELb1ELb0ELb0ELb0ELb0ELb0EEEvNS_16Flash_bwd_paramsE --------------------------
	.section	.nv.info._ZN5flash44flash_bwd_dq_dk_dv_loop_seqk_parallel_kernelI23Flash_bwd_kernel_traitsILi256ELi64ELi64ELi8ELi4ELi2ELi2ELb0ELb0EN7cutlass10bfloat16_tE19Flash_kernel_traitsILi256ELi64ELi64ELi8ES3_EELb0ELb1ELb0ELb0ELb0ELb0ELb0EEEvNS_16Flash_bwd_paramsE,"",@"SHT_CUDA_INFO"
	.sectionflags	@""
	.align	4


	//----- nvinfo : EIATTR_CUDA_API_VERSION
	.align		4
        /*0000*/ 	.byte	0x04, 0x37
        /*0002*/ 	.short	(.L_354 - .L_353)
.L_353:
        /*0004*/ 	.word	0x00000082


	//----- nvinfo : EIATTR_SW2861232_WAR
	.align		4
.L_354:
        /*0008*/ 	.byte	0x01, 0x35
	.zero		2


	//----- nvinfo : EIATTR_PARAM_CBANK
	.align		4
        /*000c*/ 	.byte	0x04, 0x0a
        /*000e*/ 	.short	(.L_356 - .L_355)
	.align		4
.L_355:
        /*0010*/ 	.word	index@(.nv.constant0._ZN5flash44flash_bwd_dq_dk_dv_loop_seqk_parallel_kernelI23Flash_bwd_kernel_traitsILi256ELi64ELi64ELi8ELi4ELi2ELi2ELb0ELb0EN7cutlass10bfloat16_tE19Flash_kernel_traitsILi256ELi64ELi64ELi8ES3_EELb0ELb1ELb0ELb0ELb0ELb0ELb0EEEvNS_16Flash_bwd_paramsE)
        /*0014*/ 	.short	0x0160
        /*0016*/ 	.short	0x0280


	//----- nvinfo : EIATTR_CBANK_PARAM_SIZE
	.align		4
.L_356:
        /*0018*/ 	.byte	0x03, 0x19
        /*001a*/ 	.short	0x0280


	//----- nvinfo : EIATTR_KPARAM_INFO
	.align		4
        /*001c*/ 	.byte	0x04, 0x17
        /*001e*/ 	.short	(.L_358 - .L_357)
.L_357:
        /*0020*/ 	.word	0x00000000
        /*0024*/ 	.short	0x0000
        /*0026*/ 	.short	0x0000
        /*0028*/ 	.byte	0x00, 0xf0, 0x01, 0x0a


	//----- nvinfo : EIATTR_MAXREG_COUNT
	.align		4
.L_358:
        /*002c*/ 	.byte	0x03, 0x1b
        /*002e*/ 	.short	0x00ff


	//----- nvinfo : EIATTR_NUM_BARRIERS
	.align		4
        /*0030*/ 	.byte	0x02, 0x4c
        /*0032*/ 	.byte	0x01
	.zero		1


	//----- nvinfo : EIATTR_ANNOTATIONS
	.align		4
        /*0034*/ 	.byte	0x04, 0x55
        /*0036*/ 	.short	(.L_360 - .L_359)


	//   ....[0]....
.L_359:
        /* <DEDUP_REMOVED lines=28> */


	//----- nvinfo : EIATTR_MERCURY_ISA_VERSION
	.align		4
.L_360:
        /*01e0*/ 	.byte	0x03, 0x5f
        /*01e2*/ 	.short	0x0000


	//----- nvinfo : EIATTR_EXIT_INSTR_OFFSETS
	.align		4
        /*01e4*/ 	.byte	0x04, 0x1c
        /*01e6*/ 	.short	(.L_362 - .L_361)


	//   ....[0]....
.L_361:
        /*01e8*/ 	.word	0x000000a0


	//   ....[1]....
        /*01ec*/ 	.word	0x0000b0e0


	//----- nvinfo : EIATTR_CTAIDZ_USED
	.align		4
.L_362:
        /*01f0*/ 	.byte	0x01, 0x04
	.zero		2


	//----- nvinfo : EIATTR_CRS_STACK_SIZE
	.align		4
        /*01f4*/ 	.byte	0x04, 0x1e
        /*01f6*/ 	.short	(.L_364 - .L_363)
.L_363:
        /*01f8*/ 	.word	0x00000000
.L_364:


//--------------------- .nv.info._ZN5flash44flash_bwd_dq_dk_dv_loop_seqk_parallel_kernelI23Flash_bwd_kernel_traitsILi256ELi64ELi64ELi8ELi4ELi2ELi2ELb0ELb0EN7cutlass10bfloat16_tE19Flash_kernel_traitsILi256ELi64ELi64ELi8ES3_EELb0ELb1ELb0ELb0ELb0ELb1ELb0EEEvNS_16Flash_bwd_paramsE --------------------------
	.section	.nv.info._ZN5flash44flash_bwd_dq_dk_dv_loop_seqk_parallel_kernelI23Flash_bwd_kernel_traitsILi256ELi64ELi64ELi8ELi4ELi2ELi2ELb0ELb0EN7cutlass10bfloat16_tE19Flash_kernel_traitsILi256ELi64ELi64ELi8ES3_EELb0ELb1ELb0ELb0ELb0ELb1ELb0EEEvNS_16Flash_bwd_paramsE,"",@"SHT_CUDA_INFO"
	.sectionflags	@""
	.align	4


	//----- nvinfo : EIATTR_CUDA_API_VERSION
	.align		4
        /*0000*/ 	.byte	0x04, 0x37
        /*0002*/ 	.short	(.L_366 - .L_365)
.L_365:
        /*0004*/ 	.word	0x00000082


	//----- nvinfo : EIATTR_SW2861232_WAR
	.align		4
.L_366:
        /*0008*/ 	.byte	0x01, 0x35
	.zero		2


	//----- nvinfo : EIATTR_PARAM_CBANK
	.align		4
        /*000c*/ 	.byte	0x04, 0x0a
        /*000e*/ 	.short	(.L_368 - .L_367)
	.align		4
.L_367:
        /*0010*/ 	.word	index@(.nv.constant0._ZN5flash44flash_bwd_dq_dk_dv_loop_seqk_parallel_kernelI23Flash_bwd_kernel_traitsILi256ELi64ELi64ELi8ELi4ELi2ELi2ELb0ELb0EN7cutlass10bfloat16_tE19Flash_kernel_traitsILi256ELi64ELi64ELi8ES3_EELb0ELb1ELb0ELb0ELb0ELb1ELb0EEEvNS_16Flash_bwd_paramsE)
        /*0014*/ 	.short	0x0160
        /*0016*/ 	.short	0x0280


	//----- nvinfo : EIATTR_CBANK_PARAM_SIZE
	.align		4
.L_368:
        /*0018*/ 	.byte	0x03, 0x19
        /*001a*/ 	.short	0x0280


	//----- nvinfo : EIATTR_KPARAM_INFO
	.align		4
        /*001c*/ 	.byte	0x04, 0x17
        /*001e*/ 	.short	(.L_370 - .L_369)
.L_369:
        /*0020*/ 	.word	0x00000000
        /*0024*/ 	.short	0x0000
        /*0026*/ 	.short	0x0000
        /*0028*/ 	.byte	0x00, 0xf0, 0x01, 0x0a


	//----- nvinfo : EIATTR_MAXREG_COUNT
	.align		4
.L_370:
        /*002c*/ 	.byte	0x03, 0x1b
        /*002e*/ 	.short	0x00ff


	//----- nvinfo : EIATTR_NUM_BARRIERS
	.align		4
        /*0030*/ 	.byte	0x02, 0x4c
        /*0032*/ 	.byte	0x01
	.zero		1


	//----- nvinfo : EIATTR_ANNOTATIONS
	.align		4
        /*0034*/ 	.byte	0x04, 0x55
        /*0036*/ 	.short	(.L_372 - .L_371)


	//   ....[0]....
.L_371:
        /* <DEDUP_REMOVED lines=24> */


	//----- nvinfo : EIATTR_MERCURY_ISA_VERSION
	.align		4
.L_372:
        /*01a0*/ 	.byte	0x03, 0x5f
        /*01a2*/ 	.short	0x0000


	//----- nvinfo : EIATTR_EXIT_INSTR_OFFSETS
	.align		4
        /*01a4*/ 	.byte	0x04, 0x1c
        /*01a6*/ 	.short	(.L_374 - .L_373)


	//   ....[0]....
.L_373:
        /*01a8*/ 	.word	0x000000a0


	//   ....[1]....
        /*01ac*/ 	.word	0x000092f0


	//----- nvinfo : EIATTR_CTAIDZ_USED
	.align		4
.L_374:
        /*01b0*/ 	.byte	0x01, 0x04
	.zero		2


	//----- nvinfo : EIATTR_CRS_STACK_SIZE
	.align		4
        /*01b4*/ 	.byte	0x04, 0x1e
        /*01b6*/ 	.short	(.L_376 - .L_375)
.L_375:
        /*01b8*/ 	.word	0x00000000
.L_376:


//--------------------- .nv.info._ZN5flash44flash_bwd_dq_dk_dv_loop_seqk_parallel_kernelI23Flash_bwd_kernel_traitsILi256ELi64ELi64ELi8ELi4ELi2ELi2ELb0ELb0EN7cutlass10bfloat16_tE19Flash_kernel_traitsILi256ELi64ELi64ELi8ES3_EELb0ELb1ELb0ELb1ELb0ELb0ELb0EEEvNS_16Flash_bwd_paramsE --------------------------
	.section	.nv.info._ZN5flash44flash_bwd_dq_dk_dv_loop_seqk_parallel_kernelI23Flash_bwd_kernel_traitsILi256ELi64ELi64ELi8ELi4ELi2ELi2ELb0ELb0EN7cutlass10bfloat16_tE19Flash_kernel_traitsILi256ELi64ELi64ELi8ES3_EELb0ELb1ELb0ELb1ELb0ELb0ELb0EEEvNS_16Flash_bwd_paramsE,"",@"SHT_CUDA_INFO"
	.sectionflags	@""
	.align	4


	//----- nvinfo : EIATTR_CUDA_API_VERSION
	.align		4
        /*0000*/ 	.byte	0x04, 0x37
        /*0002*/ 	.short	(.L_378 - .L_377)
.L_377:
        /*0004*/ 	.word	0x00000082


	//----- nvinfo : EIATTR_SW2861232_WAR
	.align		4
.L_378:
        /*0008*/ 	.byte	0x01, 0x35
	.zero		2


	//----- nvinfo : EIATTR_PARAM_CBANK
	.align		4
        /*000c*/ 	.byte	0x04, 0x0a
        /*000e*/ 	.short	(.L_380 - .L_379)
	.align		4
.L_379:
        /*0010*/ 	.word	index@(.nv.constant0._ZN5flash44flash_bwd_dq_dk_dv_loop_seqk_parallel_kernelI23Flash_bwd_kernel_traitsILi256ELi64ELi64ELi8ELi4ELi2ELi2ELb0ELb0EN7cutlass10bfloat16_tE19Flash_kernel_traitsILi256ELi64ELi64ELi8ES3_EELb0ELb1ELb0ELb1ELb0ELb0ELb0EEEvNS_16Flash_bwd_paramsE)
        /*0014*/ 	.short	0x0160
        /*0016*/ 	.short	0x0280


	//----- nvinfo : EIATTR_CBANK_PARAM_SIZE
	.align		4
.L_380:
        /*0018*/ 	.byte	0x03, 0x19
        /*001a*/ 	.short	0x0280


	//----- nvinfo : EIATTR_KPARAM_INFO
	.align		4
        /*001c*/ 	.byte	0x04, 0x17
        /*001e*/ 	.short	(.L_382 - .L_381)
.L_381:
        /*0020*/ 	.word	0x00000000
        /*0024*/ 	.short	0x0000
        /*0026*/ 	.short	0x0000
        /*0028*/ 	.byte	0x00, 0xf0, 0x01, 0x0a


	//----- nvinfo : EIATTR_MAXREG_COUNT
	.align		4
.L_382:
        /*002c*/ 	.byte	0x03, 0x1b
        /*002e*/ 	.short	0x00ff


	//----- nvinfo : EIATTR_NUM_BARRIERS
	.align		4
        /*0030*/ 	.byte	0x02, 0x4c
        /*0032*/ 	.byte	0x01
	.zero		1


	//----- nvinfo : EIATTR_ANNOTATIONS
	.align		4
        /*0034*/ 	.byte	0x04, 0x55
        /*0036*/ 	.short	(.L_384 - .L_383)


	//   ....[0]....
.L_383:
        /* <DEDUP_REMOVED lines=43> */


	//----- nvinfo : EIATTR_MERCURY_ISA_VERSION
	.align		4
.L_384:
        /*02d8*/ 	.byte	0x03, 0x5f
        /*02da*/ 	.short	0x0000


	//----- nvinfo : EIATTR_EXIT_INSTR_OFFSETS
	.align		4
        /*02dc*/ 	.byte	0x04, 0x1c
        /*02de*/ 	.short	(.L_386 - .L_385)


	//   ....[0]....
.L_385:
        /*02e0*/ 	.word	0x000000a0


	//   ....[1]....
        /*02e4*/ 	.word	0x0000b580


	//----- nvinfo : EIATTR_CTAIDZ_USED
	.align		4
.L_386:
        /*02e8*/ 	.byte	0x01, 0x04
	.zero		2


	//----- nvinfo : EIATTR_CRS_STACK_SIZE
	.align		4
        /*02ec*/ 	.byte	0x04, 0x1e
        /*02ee*/ 	.short	(.L_388 - .L_387)
.L_387:
        /*02f0*/ 	.word	0x00000000
.L_388:


//--------------------- .nv.info._ZN5flash27flash_bwd_convert_dq_kernelI23Flash_bwd_kernel_traitsILi256ELi64ELi64ELi8ELi4ELi2ELi2ELb0ELb1EN7cutlass10bfloat16_tE19Flash_kernel_traitsILi256ELi64ELi64ELi8ES3_EEEEvNS_16Flash_bwd_paramsEi --------------------------
	.section	.nv.info._ZN5flash27flash_bwd_convert_dq_kernelI23Flash_bwd_kernel_traitsILi256ELi64ELi64ELi8ELi4ELi2ELi2ELb0ELb1EN7cutlass10bfloat16_tE19Flash_kernel_traitsILi256ELi64ELi64ELi8ES3_EEEEvNS_16Flash_bwd_paramsEi,"",@"SHT_CUDA_INFO"
	.sectionflags	@""
	.align	4


	//----- nvinfo : EIATTR_CUDA_API_VERSION
	.align		4
        /*0000*/ 	.byte	0x04, 0x37
        /*0002*/ 	.short	(.L_390 - .L_389)
.L_389:
        /*0004*/ 	.word	0x00000082


	//----- nvinfo : EIATTR_SW2861232_WAR
	.align		4
.L_390:
        /*0008*/ 	.byte	0x01, 0x35
	.zero		2


	//----- nvinfo : EIATTR_PARAM_CBANK
	.align		4
        /*000c*/ 	.byte	0x04, 0x0a
        /*000e*/ 	.short	(.L_392 - .L_391)
	.align		4
.L_391:
        /*0010*/ 	.word	index@(.nv.constant0._ZN5flash27flash_bwd_convert_dq_kernelI23Flash_bwd_kernel_traitsILi256ELi64ELi64ELi8ELi4ELi2ELi2ELb0ELb1EN7cutlass10bfloat16_tE19Flash_kernel_traitsILi256ELi64ELi64ELi8ES3_EEEEvNS_16Flash_bwd_paramsEi)
        /*0014*/ 	.short	0x0160
        /*0016*/ 	.short	0x0284


	//----- nvinfo : EIATTR_CBANK_PARAM_SIZE
	.align		4
.L_392:
        /*0018*/ 	.byte	0x03, 0x19
        /*001a*/ 	.short	0x0284


	//----- nvinfo : EIATTR_KPARAM_INFO
	.align		4
        /*001c*/ 	.byte	0x04, 0x17
        /*001e*/ 	.short	(.L_394 - .L_393)
.L_393:
        /*0020*/ 	.word	0x00000000
        /*0024*/ 	.short	0x0001
        /*0026*/ 	.short	0x0280
        /*0028*/ 	.byte	0x00, 0xf0, 0x11, 0x00


	//----- nvinfo : EIATTR_KPARAM_INFO
	.align		4
.L_394:
        /*002c*/ 	.byte	0x04, 0x17
        /*002e*/ 	.short	(.L_396 - .L_395)
.L_395:
        /*0030*/ 	.word	0x00000000
        /*0034*/ 	.short	0x0000
        /*0036*/ 	.short	0x0000
        /*0038*/ 	.byte	0x00, 0xf0, 0x01, 0x0a


	//----- nvinfo : EIATTR_MAXREG_COUNT
	.align		4
.L_396:
        /*003c*/ 	.byte	0x03, 0x1b
        /*003e*/ 	.short	0x00ff


	//----- nvinfo : EIATTR_NUM_BARRIERS
	.align		4
        /*0040*/ 	.byte	0x02, 0x4c
        /*0042*/ 	.byte	0x01
	.zero		1


	//----- nvinfo : EIATTR_MERCURY_ISA_VERSION
	.align		4
        /*0044*/ 	.byte	0x03, 0x5f
        /*0046*/ 	.short	0x0000


	//----- nvinfo : EIATTR_EXIT_INSTR_OFFSETS
	.align		4
        /*0048*/ 	.byte	0x04, 0x1c
        /*004a*/ 	.short	(.L_398 - .L_397)


	//   ....[0]....
.L_397:
        /*004c*/ 	.word	0x00000170


	//   ....[1]....
        /*0050*/ 	.word	0x000021b0


	//   ....[2]....
        /*0054*/ 	.word	0x000022d0


	//   ....[3]....
        /*0058*/ 	.word	0x000022f0


	//----- nvinfo : EIATTR_CTAIDZ_USED
	.align		4
.L_398:
        /*005c*/ 	.byte	0x01, 0x04
	.zero		2


	//----- nvinfo : EIATTR_CRS_STACK_SIZE
	.align		4
        /*0060*/ 	.byte	0x04, 0x1e
        /*0062*/ 	.short	(.L_400 - .L_399)
.L_399:
        /*0064*/ 	.word	0x00000000
.L_400:


//--------------------- .nv.info._ZN5flash44flash_bwd_dq_dk_dv_loop_seqk_parallel_kernelI23Flash_bwd_kernel_traitsILi256ELi64ELi64ELi8ELi4ELi2ELi2ELb0ELb1EN7cutlass10bfloat16_tE19Flash_kernel_traitsILi256ELi64ELi64ELi8ES3_EELb1ELb1ELb0ELb0ELb0ELb0ELb0EEEvNS_16Flash_bwd_paramsE --------------------------
	.section	.nv.info._ZN5flash44flash_bwd_dq_dk_dv_loop_seqk_parallel_kernelI23Flash_bwd_kernel_traitsILi256ELi64ELi64ELi8ELi4ELi2ELi2ELb0ELb1EN7cutlass10bfloat16_tE19Flash_kernel_traitsILi256ELi64ELi64ELi8ES3_EELb1ELb1ELb0ELb0ELb0ELb0ELb0EEEvNS_16Flash_bwd_paramsE,"",@"SHT_CUDA_INFO"
	.sectionflags	@""
	.align	4


	//----- nvinfo : EIATTR_CUDA_API_VERSION
	.align		4
        /*0000*/ 	.byte	0x04, 0x37
        /*0002*/ 	.short	(.L_402 - .L_401)
.L_401:
        /*0004*/ 	.word	0x00000082


	//----- nvinfo : EIATTR_SW2861232_WAR
	.align		4
.L_402:
        /*0008*/ 	.byte	0x01, 0x35
	.zero		2


	//----- nvinfo : EIATTR_PARAM_CBANK
	.align		4
        /*000c*/ 	.byte	0x04, 0x0a
        /*000e*/ 	.short	(.L_404 - .L_403)
	.align		4
.L_403:
        /*0010*/ 	.word	index@(.nv.constant0._ZN5flash44flash_bwd_dq_dk_dv_loop_seqk_parallel_kernelI23Flash_bwd_kernel_traitsILi256ELi64ELi64ELi8ELi4ELi2ELi2ELb0ELb1EN7cutlass10bfloat16_tE19Flash_kernel_traitsILi256ELi64ELi64ELi8ES3_EELb1ELb1ELb0ELb0ELb0ELb0ELb0EEEvNS_16Flash_bwd_paramsE)
        /*0014*/ 	.short	0x0160
        /*0016*/ 	.short	0x0280


	//----- nvinfo : EIATTR_CBANK_PARAM_SIZE
	.align		4
.L_404:
        /*0018*/ 	.byte	0x03, 0x19
        /*001a*/ 	.short	0x0280


	//----- nvinfo : EIATTR_KPARAM_INFO
	.align		4
        /*001c*/ 	.byte	0x04, 0x17
        /*001e*/ 	.short	(.L_406 - .L_405)
.L_405:
        /*0020*/ 	.word	0x00000000
        /*0024*/ 	.short	0x0000
        /*0026*/ 	.short	0x0000
        /*0028*/ 	.byte	0x00, 0xf0, 0x01, 0x0a


	//----- nvinfo : EIATTR_MAXREG_COUNT
	.align		4
.L_406:
        /*002c*/ 	.byte	0x03, 0x1b
        /*002e*/ 	.short	0x00ff


	//----- nvinfo : EIATTR_NUM_BARRIERS
	.align		4
        /*0030*/ 	.byte	0x02, 0x4c
        /*0032*/ 	.byte	0x01
	.zero		1


	//----- nvinfo : EIATTR_MERCURY_ISA_VERSION
	.align		4
        /*0034*/ 	.byte	0x03, 0x5f
        /*0036*/ 	.short	0x0000


	//----- nvinfo : EIATTR_EXIT_INSTR_OFFSETS
	.align		4
        /*0038*/ 	.byte	0x04, 0x1c
        /*003a*/ 	.short	(.L_408 - .L_407)


	//   ....[0]....
.L_407:
        /*003c*/ 	.word	0x00000090


	//   ....[1]....
        /*0040*/ 	.word	0x0000ab20


	//----- nvinfo : EIATTR_CTAIDZ_USED
	.align		4
.L_408:
        /*0044*/ 	.byte	0x01, 0x04
	.zero		2


	//----- nvinfo : EIATTR_CRS_STACK_SIZE
	.align		4
        /*0048*/ 	.byte	0x04, 0x1e
        /*004a*/ 	.short	(.L_410 - .L_409)
.L_409:
        /*004c*/ 	.word	0x00000000
.L_410:


//--------------------- .nv.info._ZN5flash44flash_bwd_dq_dk_dv_loop_seqk_parallel_kernelI23Flash_bwd_kernel_traitsILi256ELi64ELi64ELi8ELi4ELi2ELi2ELb0ELb1EN7cutlass10bfloat16_tE19Flash_kernel_traitsILi256ELi64ELi64ELi8ES3_EELb0ELb1ELb0ELb0ELb0ELb0ELb1EEEvNS_16Flash_bwd_paramsE --------------------------
	.section	.nv.info._ZN5flash44flash_bwd_dq_dk_dv_loop_seqk_parallel_kernelI23Flash_bwd_kernel_traitsILi256ELi64ELi64ELi8ELi4ELi2ELi2ELb0ELb1EN7cutlass10bfloat16_tE19Flash_kernel_traitsILi256ELi64ELi64ELi8ES3_EELb0ELb1ELb0ELb0ELb0ELb0ELb1EEEvNS_16Flash_bwd_paramsE,"",@"SHT_CUDA_INFO"
	.sectionflags	@""
	.align	4


	//----- nvinfo : EIATTR_CUDA_API_VERSION
	.align		4
        /*0000*/ 	.byte	0x04, 0x37
        /*0002*/ 	.short	(.L_412 - .L_411)
.L_411:
        /*0004*/ 	.word	0x00000082


	//----- nvinfo : EIATTR_SW2861232_WAR
	.align		4
.L_412:
        /*0008*/ 	.byte	0x01, 0x35
	.zero		2


	//----- nvinfo : EIATTR_PARAM_CBANK
	.align		4
        /*000c*/ 	.byte	0x04, 0x0a
        /*000e*/ 	.short	(.L_414 - .L_413)
	.align		4
.L_413:
        /*0010*/ 	.word	index@(.nv.constant0._ZN5flash44flash_bwd_dq_dk_dv_loop_seqk_parallel_kernelI23Flash_bwd_kernel_traitsILi256ELi64ELi64ELi8ELi4ELi2ELi2ELb0ELb1EN7cutlass10bfloat16_tE19Flash_kernel_traitsILi256ELi64ELi64ELi8ES3_EELb0ELb1ELb0ELb0ELb0ELb0ELb1EEEvNS_16Flash_bwd_paramsE)
        /*0014*/ 	.short	0x0160
        /*0016*/ 	.short	0x0280


	//----- nvinfo : EIATTR_CBANK_PARAM_SIZE
	.align		4
.L_414:
        /*0018*/ 	.byte	0x03, 0x19
        /*001a*/ 	.short	0x0280


	//----- nvinfo : EIATTR_KPARAM_INFO
	.align		4
        /*001c*/ 	.byte	0x04, 0x17
        /*001e*/ 	.short	(.L_416 - .L_415)
.L_415:
        /*0020*/ 	.word	0x00000000
        /*0024*/ 	.short	0x0000
        /*0026*/ 	.short	0x0000
        /*0028*/ 	.byte	0x00, 0xf0, 0x01, 0x0a


	//----- nvinfo : EIATTR_MAXREG_COUNT
	.align		4
.L_416:
        /*002c*/ 	.byte	0x03, 0x1b
        /*002e*/ 	.short	0x00ff


	//----- nvinfo : EIATTR_NUM_BARRIERS
	.align		4
        /*0030*/ 	.byte	0x02, 0x4c
        /*0032*/ 	.byte	0x01
	.zero		1


	//----- nvinfo : EIATTR_MERCURY_ISA_VERSION
	.align		4
        /*0034*/ 	.byte	0x03, 0x5f
        /*0036*/ 	.short	0x0000


	//----- nvinfo : EIATTR_EXIT_INSTR_OFFSETS
	.align		4
        /*0038*/ 	.byte	0x04, 0x1c
        /*003a*/ 	.short	(.L_418 - .L_417)


	//   ....[0]....
.L_417:
        /*003c*/ 	.word	0x00000090


	//   ....[1]....
        /*0040*/ 	.word	0x0000a3d0


	//----- nvinfo : EIATTR_CTAIDZ_USED
	.align		4
.L_418:
        /*0044*/ 	.byte	0x01, 0x04
	.zero		2


	//----- nvinfo : EIATTR_CRS_STACK_SIZE
	.align		4
        /*0048*/ 	.byte	0x04, 0x1e
        /*004a*/ 	.short	(.L_420 - .L_419)
.L_419:
        /*004c*/ 	.word	0x00000000
.L_420:


//--------------------- .nv.info._ZN5flash44flash_bwd_dq_dk_dv_loop_seqk_parallel_kernelI23Flash_bwd_kernel_traitsILi256ELi64ELi64ELi8ELi4ELi2ELi2ELb0ELb1EN7cutlass10bfloat16_tE19Flash_kernel_traitsILi256ELi64ELi64ELi8ES3_EELb1ELb1ELb0ELb0ELb0ELb1ELb0EEEvNS_16Flash_bwd_paramsE --------------------------
	.section	.nv.info._ZN5flash44flash_bwd_dq_dk_dv_loop_seqk_parallel_kernelI23Flash_bwd_kernel_traitsILi256ELi64ELi64ELi8ELi4ELi2ELi2ELb0ELb1EN7cutlass10bfloat16_tE19Flash_kernel_traitsILi256ELi64ELi64ELi8ES3_EELb1ELb1ELb0ELb0ELb0ELb1ELb0EEEvNS_16Flash_bwd_paramsE,"",@"SHT_CUDA_INFO"
	.sectionflags	@""
	.align	4


	//----- nvinfo : EIATTR_CUDA_API_VERSION
	.align		4
        /*0000*/ 	.byte	0x04, 0x37
        /*0002*/ 	.short	(.L_422 - .L_421)
.L_421:
        /*0004*/ 	.word	0x00000082


	//----- nvinfo : EIATTR_SW2861232_WAR
	.align		4
.L_422:
        /*0008*/ 	.byte	0x01, 0x35
	.zero		2


	//----- nvinfo : EIATTR_PARAM_CBANK
	.align		4
        /*000c*/ 	.byte	0x04, 0x0a
        /*000e*/ 	.short	(.L_424 - .L_423)
	.align		4
.L_423:
        /*0010*/ 	.word	index@(.nv.constant0._ZN5flash44flash_bwd_dq_dk_dv_loop_seqk_parallel_kernelI23Flash_bwd_kernel_traitsILi256ELi64ELi64ELi8ELi4ELi2ELi2ELb0ELb1EN7cutlass10bfloat16_tE19Flash_kernel_traitsILi256ELi64ELi64ELi8ES3_EELb1ELb1ELb0ELb0ELb0ELb1ELb0EEEvNS_16Flash_bwd_paramsE)
        /*0014*/ 	.short	0x0160
        /*0016*/ 	.short	0x0280


	//----- nvinfo : EIATTR_CBANK_PARAM_SIZE
	.align		4
.L_424:
        /*0018*/ 	.byte	0x03, 0x19
        /*001a*/ 	.short	0x0280


	//----- nvinfo : EIATTR_KPARAM_INFO
	.align		4
        /*001c*/ 	.byte	0x04, 0x17
        /*001e*/ 	.short	(.L_426 - .L_425)
.L_425:
        /*0020*/ 	.word	0x00000000
        /*0024*/ 	.short	0x0000
        /*0026*/ 	.short	0x0000
        /*0028*/ 	.byte	0x00, 0xf0, 0x01, 0x0a


	//----- nvinfo : EIATTR_MAXREG_COUNT
	.align		4
.L_426:
        /*002c*/ 	.byte	0x03, 0x1b
        /*002e*/ 	.short	0x00ff


	//----- nvinfo : EIATTR_NUM_BARRIERS
	.align		4
        /*0030*/ 	.byte	0x02, 0x4c
        /*0032*/ 	.byte	0x01
	.zero		1


	//----- nvinfo : EIATTR_MERCURY_ISA_VERSION
	.align		4
        /*0034*/ 	.byte	0x03, 0x5f
        /*0036*/ 	.short	0x0000


	//----- nvinfo : EIATTR_EXIT_INSTR_OFFSETS
	.align		4
        /*0038*/ 	.byte	0x04, 0x1c
        /*003a*/ 	.short	(.L_428 - .L_427)


	//   ....[0]....
.L_427:
        /*003c*/ 	.word	0x00000090


	//   ....[1]....
        /*0040*/ 	.word	0x000091a0


	//----- nvinfo : EIATTR_CTAIDZ_USED
	.align		4
.L_428:
        /*0044*/ 	.byte	0x01, 0x04
	.zero		2


	//----- nvinfo : EIATTR_CRS_STACK_SIZE
	.align		4
        /*0048*/ 	.byte	0x04, 0x1e
        /*004a*/ 	.short	(.L_430 - .L_429)
.L_429:
        /*004c*/ 	.word	0x00000000
.L_430:


//--------------------- .nv.info._ZN5flash44flash_bwd_dq_dk_dv_loop_seqk_parallel_kernelI23Flash_bwd_kernel_traitsILi256ELi64ELi64ELi8ELi4ELi2ELi2ELb0ELb1EN7cutlass10bfloat16_tE19Flash_kernel_traitsILi256ELi64ELi64ELi8ES3_EELb0ELb1ELb0ELb0ELb0ELb1ELb1EEEvNS_16Flash_bwd_paramsE --------------------------
	.section	.nv.info._ZN5flash44flash_bwd_dq_dk_dv_loop_seqk_parallel_kernelI23Flash_bwd_kernel_traitsILi256ELi64ELi64ELi8ELi4ELi2ELi2ELb0ELb1EN7cutlass10bfloat16_tE19Flash_kernel_traitsILi256ELi64ELi64ELi8ES3_EELb0ELb1ELb0ELb0ELb0ELb1ELb1EEEvNS_16Flash_bwd_paramsE,"",@"SHT_CUDA_INFO"
	.sectionflags	@""
	.align	4


	//----- nvinfo : EIATTR_CUDA_API_VERSION
	.align		4
        /*0000*/ 	.byte	0x04, 0x37
        /*0002*/ 	.short	(.L_432 - .L_431)
.L_431:
        /*0004*/ 	.word	0x00000082


	//----- nvinfo : EIATTR_SW2861232_WAR
	.align		4
.L_432:
        /*0008*/ 	.byte	0x01, 0x35
	.zero		2


	//----- nvinfo : EIATTR_PARAM_CBANK
	.align		4
        /*000c*/ 	.byte	0x04, 0x0a
        /*000e*/ 	.short	(.L_434 - .L_433)
	.align		4
.L_433:
        /*0010*/ 	.word	index@(.nv.constant0._ZN5flash44flash_bwd_dq_dk_dv_loop_seqk_parallel_kernelI23Flash_bwd_kernel_traitsILi256ELi64ELi64ELi8ELi4ELi2ELi2ELb0ELb1EN7cutlass10bfloat16_tE19Flash_kernel_traitsILi256ELi64ELi64ELi8ES3_EELb0ELb1ELb0ELb0ELb0ELb1ELb1EEEvNS_16Flash_bwd_paramsE)
        /*0014*/ 	.short	0x0160
        /*0016*/ 	.short	0x0280


	//----- nvinfo : EIATTR_CBANK_PARAM_SIZE
	.align		4
.L_434:
        /*0018*/ 	.byte	0x03, 0x19
        /*001a*/ 	.short	0x0280


	//----- nvinfo : EIATTR_KPARAM_INFO
	.align		4
        /*001c*/ 	.byte	0x04, 0x17
        /*001e*/ 	.short	(.L_436 - .L_435)
.L_435:
        /*0020*/ 	.word	0x00000000
        /*0024*/ 	.short	0x0000
        /*0026*/ 	.short	0x0000
        /*0028*/ 	.byte	0x00, 0xf0, 0x01, 0x0a


	//----- nvinfo : EIATTR_MAXREG_COUNT
	.align		4
.L_436:
        /*002c*/ 	.byte	0x03, 0x1b
        /*002e*/ 	.short	0x00ff


	//----- nvinfo : EIATTR_NUM_BARRIERS
	.align		4
        /*0030*/ 	.byte	0x02, 0x4c
        /*0032*/ 	.byte	0x01
	.zero		1


	//----- nvinfo : EIATTR_MERCURY_ISA_VERSION
	.align		4
        /*0034*/ 	.byte	0x03, 0x5f
        /*0036*/ 	.short	0x0000


	//----- nvinfo : EIATTR_EXIT_INSTR_OFFSETS
	.align		4
        /*0038*/ 	.byte	0x04, 0x1c
        /*003a*/ 	.short	(.L_438 - .L_437)


	//   ....[0]....
.L_437:
        /*003c*/ 	.word	0x00000090


	//   ....[1]....
        /*0040*/ 	.word	0x00008a80


	//----- nvinfo : EIATTR_CTAIDZ_USED
	.align		4
.L_438:
        /*0044*/ 	.byte	0x01, 0x04
	.zero		2


	//----- nvinfo : EIATTR_CRS_STACK_SIZE
	.align		4
        /*0048*/ 	.byte	0x04, 0x1e
        /*004a*/ 	.short	(.L_440 - .L_439)
.L_439:
        /*004c*/ 	.word	0x00000000
.L_440:


//--------------------- .nv.info._ZN5flash44flash_bwd_dq_dk_dv_loop_seqk_parallel_kernelI23Flash_bwd_kernel_traitsILi256ELi64ELi64ELi8ELi4ELi2ELi2ELb0ELb1EN7cutlass10bfloat16_tE19Flash_kernel_traitsILi256ELi64ELi64ELi8ES3_EELb1ELb1ELb0ELb1ELb0ELb0ELb0EEEvNS_16Flash_bwd_paramsE --------------------------
	.section	.nv.info._ZN5flash44flash_bwd_dq_dk_dv_loop_seqk_parallel_kernelI23Flash_bwd_kernel_traitsILi256ELi64ELi64ELi8ELi4ELi2ELi2ELb0ELb1EN7cutlass10bfloat16_tE19Flash_kernel_traitsILi256ELi64ELi64ELi8ES3_EELb1ELb1ELb0ELb1ELb0ELb0ELb0EEEvNS_16Flash_bwd_paramsE,"",@"SHT_CUDA_INFO"
	.sectionflags	@""
	.align	4


	//----- nvinfo : EIATTR_CUDA_API_VERSION
	.align		4
        /*0000*/ 	.byte	0x04, 0x37
        /*0002*/ 	.short	(.L_442 - .L_441)
.L_441:
        /*0004*/ 	.word	0x00000082


	//----- nvinfo : EIATTR_SW2861232_WAR
	.align		4
.L_442:
        /*0008*/ 	.byte	0x01, 0x35
	.zero		2


	//----- nvinfo : EIATTR_PARAM_CBANK
	.align		4
        /*000c*/ 	.byte	0x04, 0x0a
        /*000e*/ 	.short	(.L_444 - .L_443)
	.align		4
.L_443:
        /*0010*/ 	.word	index@(.nv.constant0._ZN5flash44flash_bwd_dq_dk_dv_loop_seqk_parallel_kernelI23Flash_bwd_kernel_traitsILi256ELi64ELi64ELi8ELi4ELi2ELi2ELb0ELb1EN7cutlass10bfloat16_tE19Flash_kernel_traitsILi256ELi64ELi64ELi8ES3_EELb1ELb1ELb0ELb1ELb0ELb0ELb0EEEvNS_16Flash_bwd_paramsE)
        /*0014*/ 	.short	0x0160
        /*0016*/ 	.short	0x0280


	//----- nvinfo : EIATTR_CBANK_PARAM_SIZE
	.align		4
.L_444:
        /*0018*/ 	.byte	0x03, 0x19
        /*001a*/ 	.short	0x0280


	//----- nvinfo : EIATTR_KPARAM_INFO
	.align		4
        /*001c*/ 	.byte	0x04, 0x17
        /*001e*/ 	.short	(.L_446 - .L_445)
.L_445:
        /*0020*/ 	.word	0x00000000
        /*0024*/ 	.short	0x0000
        /*0026*/ 	.short	0x0000
        /*0028*/ 	.byte	0x00, 0xf0, 0x01, 0x0a


	//----- nvinfo : EIATTR_MAXREG_COUNT
	.align		4
.L_446:
        /*002c*/ 	.byte	0x03, 0x1b
        /*002e*/ 	.short	0x00ff


	//----- nvinfo : EIATTR_NUM_BARRIERS
	.align		4
        /*0030*/ 	.byte	0x02, 0x4c
        /*0032*/ 	.byte	0x01
	.zero		1


	//----- nvinfo : EIATTR_ANNOTATIONS
	.align		4
        /*0034*/ 	.byte	0x04, 0x55
        /*0036*/ 	.short	(.L_448 - .L_447)


	//   ....[0]....
.L_447:
        /* <DEDUP_REMOVED lines=17> */


	//----- nvinfo : EIATTR_MERCURY_ISA_VERSION
	.align		4
.L_448:
        /*0138*/ 	.byte	0x03, 0x5f
        /*013a*/ 	.short	0x0000


	//----- nvinfo : EIATTR_EXIT_INSTR_OFFSETS
	.align		4
        /*013c*/ 	.byte	0x04, 0x1c
        /*013e*/ 	.short	(.L_450 - .L_449)


	//   ....[0]....
.L_449:
        /*0140*/ 	.word	0x000000a0


	//   ....[1]....
        /*0144*/ 	.word	0x0000b0d0


	//----- nvinfo : EIATTR_CTAIDZ_USED
	.align		4
.L_450:
        /*0148*/ 	.byte	0x01, 0x04
	.zero		2


	//----- nvinfo : EIATTR_CRS_STACK_SIZE
	.align		4
        /*014c*/ 	.byte	0x04, 0x1e
        /*014e*/ 	.short	(.L_452 - .L_451)
.L_451:
        /*0150*/ 	.word	0x00000000
.L_452:


//--------------------- .nv.info._ZN5flash44flash_bwd_dq_dk_dv_loop_seqk_parallel_kernelI23Flash_bwd_kernel_traitsILi256ELi64ELi64ELi8ELi4ELi2ELi2ELb0ELb1EN7cutlass10bfloat16_tE19Flash_kernel_traitsILi256ELi64ELi64ELi8ES3_EELb0ELb1ELb0ELb1ELb0ELb0ELb1EEEvNS_16Flash_bwd_paramsE --------------------------
	.section	.nv.info._ZN5flash44flash_bwd_dq_dk_dv_loop_seqk_parallel_kernelI23Flash_bwd_kernel_traitsILi256ELi64ELi64ELi8ELi4ELi2ELi2ELb0ELb1EN7cutlass10bfloat16_tE19Flash_kernel_traitsILi256ELi64ELi64ELi8ES3_EELb0ELb1ELb0ELb1ELb0ELb0ELb1EEEvNS_16Flash_bwd_paramsE,"",@"SHT_CUDA_INFO"
	.sectionflags	@""
	.align	4


	//----- nvinfo : EIATTR_CUDA_API_VERSION
	.align		4
        /*0000*/ 	.byte	0x04, 0x37
        /*0002*/ 	.short	(.L_454 - .L_453)
.L_453:
        /*0004*/ 	.word	0x00000082


	//----- nvinfo : EIATTR_SW2861232_WAR
	.align		4
.L_454:
        /*0008*/ 	.byte	0x01, 0x35
	.zero		2


	//----- nvinfo : EIATTR_PARAM_CBANK
	.align		4
        /*000c*/ 	.byte	0x04, 0x0a
        /*000e*/ 	.short	(.L_456 - .L_455)
	.align		4
.L_455:
        /*0010*/ 	.word	index@(.nv.constant0._ZN5flash44flash_bwd_dq_dk_dv_loop_seqk_parallel_kernelI23Flash_bwd_kernel_traitsILi256ELi64ELi64ELi8ELi4ELi2ELi2ELb0ELb1EN7cutlass10bfloat16_tE19Flash_kernel_traitsILi256ELi64ELi64ELi8ES3_EELb0ELb1ELb0ELb1ELb0ELb0ELb1EEEvNS_16Flash_bwd_paramsE)
        /*0014*/ 	.short	0x0160
        /*0016*/ 	.short	0x0280


	//----- nvinfo : EIATTR_CBANK_PARAM_SIZE
	.align		4
.L_456:
        /*0018*/ 	.byte	0x03, 0x19
        /*001a*/ 	.short	0x0280


	//----- nvinfo : EIATTR_KPARAM_INFO
	.align		4
        /*001c*/ 	.byte	0x04, 0x17
        /*001e*/ 	.short	(.L_458 - .L_457)
.L_457:
        /*0020*/ 	.word	0x00000000
        /*0024*/ 	.short	0x0000
        /*0026*/ 	.short	0x0000
        /*0028*/ 	.byte	0x00, 0xf0, 0x01, 0x0a


	//----- nvinfo : EIATTR_MAXREG_COUNT
	.align		4
.L_458:
        /*002c*/ 	.byte	0x03, 0x1b
        /*002e*/ 	.short	0x00ff


	//----- nvinfo : EIATTR_NUM_BARRIERS
	.align		4
        /*0030*/ 	.byte	0x02, 0x4c
        /*0032*/ 	.byte	0x01
	.zero		1


	//----- nvinfo : EIATTR_ANNOTATIONS
	.align		4
        /*0034*/ 	.byte	0x04, 0x55
        /*0036*/ 	.short	(.L_460 - .L_459)


	//   ....[0]....
.L_459:
        /* <DEDUP_REMOVED lines=17> */


	//----- nvinfo : EIATTR_MERCURY_ISA_VERSION
	.align		4
.L_460:
        /*0138*/ 	.byte	0x03, 0x5f
        /*013a*/ 	.short	0x0000


	//----- nvinfo : EIATTR_EXIT_INSTR_OFFSETS
	.align		4
        /*013c*/ 	.byte	0x04, 0x1c
        /*013e*/ 	.short	(.L_462 - .L_461)


	//   ....[0]....
.L_461:
        /*0140*/ 	.word	0x000000a0


	//   ....[1]....
        /*0144*/ 	.word	0x0000a900


	//----- nvinfo : EIATTR_CTAIDZ_USED
	.align		4
.L_462:
        /*0148*/ 	.byte	0x01, 0x04
	.zero		2


	//----- nvinfo : EIATTR_CRS_STACK_SIZE
	.align		4
        /*014c*/ 	.byte	0x04, 0x1e
        /*014e*/ 	.short	(.L_464 - .L_463)
.L_463:
        /*0150*/ 	.word	0x00000000
.L_464:


//--------------------- .nv.info._ZN5flash25flash_bwd_dot_do_o_kernelILb0E23Flash_bwd_kernel_traitsILi256ELi64ELi64ELi8ELi4ELi2ELi2ELb0ELb1EN7cutlass10bfloat16_tE19Flash_kernel_traitsILi256ELi64ELi64ELi8ES3_EEEEvNS_16Flash_bwd_paramsE --------------------------
	.section	.nv.info._ZN5flash25flash_bwd_dot_do_o_kernelILb0E23Flash_bwd_kernel_traitsILi256ELi64ELi64ELi8ELi4ELi2ELi2ELb0ELb1EN7cutlass10bfloat16_tE19Flash_kernel_traitsILi256ELi64ELi64ELi8ES3_EEEEvNS_16Flash_bwd_paramsE,"",@"SHT_CUDA_INFO"
	.sectionflags	@""
	.align	4


	//----- nvinfo : EIATTR_CUDA_API_VERSION
	.align		4
        /*0000*/ 	.byte	0x04, 0x37
        /*0002*/ 	.short	(.L_466 - .L_465)
.L_465:
        /*0004*/ 	.word	0x00000082


	//----- nvinfo : EIATTR_SW2861232_WAR
	.align		4
.L_466:
        /*0008*/ 	.byte	0x01, 0x35
	.zero		2


	//----- nvinfo : EIATTR_PARAM_CBANK
	.align		4
        /*000c*/ 	.byte	0x04, 0x0a
        /*000e*/ 	.short	(.L_468 - .L_467)
	.align		4
.L_467:
        /*0010*/ 	.word	index@(.nv.constant0._ZN5flash25flash_bwd_dot_do_o_kernelILb0E23Flash_bwd_kernel_traitsILi256ELi64ELi64ELi8ELi4ELi2ELi2ELb0ELb1EN7cutlass10bfloat16_tE19Flash_kernel_traitsILi256ELi64ELi64ELi8ES3_EEEEvNS_16Flash_bwd_paramsE)
        /*0014*/ 	.short	0x0160
        /*0016*/ 	.short	0x0280


	//----- nvinfo : EIATTR_CBANK_PARAM_SIZE
	.align		4
.L_468:
        /*0018*/ 	.byte	0x03, 0x19
        /*001a*/ 	.short	0x0280


	//----- nvinfo : EIATTR_KPARAM_INFO
	.align		4
        /*001c*/ 	.byte	0x04, 0x17
        /*001e*/ 	.short	(.L_470 - .L_469)
.L_469:
        /*0020*/ 	.word	0x00000000
        /*0024*/ 	.short	0x0000
        /*0026*/ 	.short	0x0000
        /*0028*/ 	.byte	0x00, 0xf0, 0x01, 0x0a


	//----- nvinfo : EIATTR_MAXREG_COUNT
	.align		4
.L_470:
        /*002c*/ 	.byte	0x03, 0x1b
        /*002e*/ 	.short	0x00ff


	//----- nvinfo : EIATTR_MERCURY_ISA_VERSION
	.align		4
        /*0030*/ 	.byte	0x03, 0x5f
        /*0032*/ 	.short	0x0000


	//----- nvinfo : EIATTR_COOP_GROUP_MASK_REGIDS
	.align		4
        /*0034*/ 	.byte	0x04, 0x29
        /*0036*/ 	.short	(.L_472 - .L_471)


	//   ....[0]....
.L_471:
        /*0038*/ 	.word	0xffffffff


	//   ....[1]....
        /*003c*/ 	.word	0xffffffff


	//   ....[2]....
        /*0040*/ 	.word	0xffffffff


	//   ....[3]....
        /*0044*/ 	.word	0xffffffff


	//   ....[4]....
        /*0048*/ 	.word	0xffffffff


	//   ....[5]....
        /*004c*/ 	.word	0xffffffff


	//----- nvinfo : EIATTR_COOP_GROUP_INSTR_OFFSETS
	.align		4
.L_472:
        /*0050*/ 	.byte	0x04, 0x28
        /*0052*/ 	.short	(.L_474 - .L_473)


	//   ....[0]....
.L_473:
        /*0054*/ 	.word	0x000018b0


	//   ....[1]....
        /*0058*/ 	.word	0x000018d0


	//   ....[2]....
        /*005c*/ 	.word	0x000018f0


	//   ....[3]....
        /*0060*/ 	.word	0x00001910


	//   ....[4]....
        /*0064*/ 	.word	0x00001940


	//   ....[5]....
        /*0068*/ 	.word	0x00001980


	//----- nvinfo : EIATTR_EXIT_INSTR_OFFSETS
	.align		4
.L_474:
        /*006c*/ 	.byte	0x04, 0x1c
        /*006e*/ 	.short	(.L_476 - .L_475)


	//   ....[0]....
.L_475:
        /*0070*/ 	.word	0x00000120


	//   ....[1]....
        /*0074*/ 	.word	0x000019e0


	//   ....[2]....
        /*0078*/ 	.word	0x00001a10


	//----- nvinfo : EIATTR_CTAIDZ_USED
	.align		4
.L_476:
        /*007c*/ 	.byte	0x01, 0x04
	.zero		2


	//----- nvinfo : EIATTR_CRS_STACK_SIZE
	.align		4
        /*0080*/ 	.byte	0x04, 0x1e
        /*0082*/ 	.short	(.L_478 - .L_477)
.L_477:
        /*0084*/ 	.word	0x00000000
.L_478:


//--------------------- .nv.info._ZN5flash25flash_bwd_dot_do_o_kernelILb1E23Flash_bwd_kernel_traitsILi256ELi64ELi64ELi8ELi4ELi2ELi2ELb0ELb1EN7cutlass10bfloat16_tE19Flash_kernel_traitsILi256ELi64ELi64ELi8ES3_EEEEvNS_16Flash_bwd_paramsE --------------------------
	.section	.nv.info._ZN5flash25flash_bwd_dot_do_o_kernelILb1E23Flash_bwd_kernel_traitsILi256ELi64ELi64ELi8ELi4ELi2ELi2ELb0ELb1EN7cutlass10bfloat16_tE19Flash_kernel_traitsILi256ELi64ELi64ELi8ES3_EEEEvNS_16Flash_bwd_paramsE,"",@"SHT_CUDA_INFO"
	.sectionflags	@""
	.align	4


	//----- nvinfo : EIATTR_CUDA_API_VERSION
	.align		4
        /*0000*/ 	.byte	0x04, 0x37
        /*0002*/ 	.short	(.L_480 - .L_479)
.L_479:
        /*0004*/ 	.word	0x00000082


	//----- nvinfo : EIATTR_SW2861232_WAR
	.align		4
.L_480:
        /*0008*/ 	.byte	0x01, 0x35
	.zero		2


	//----- nvinfo : EIATTR_PARAM_CBANK
	.align		4
        /*000c*/ 	.byte	0x04, 0x0a
        /*000e*/ 	.short	(.L_482 - .L_481)
	.align		4
.L_481:
        /*0010*/ 	.word	index@(.nv.constant0._ZN5flash25flash_bwd_dot_do_o_kernelILb1E23Flash_bwd_kernel_traitsILi256ELi64ELi64ELi8ELi4ELi2ELi2ELb0ELb1EN7cutlass10bfloat16_tE19Flash_kernel_traitsILi256ELi64ELi64ELi8ES3_EEEEvNS_16Flash_bwd_paramsE)
        /*0014*/ 	.short	0x0160
        /*0016*/ 	.short	0x0280


	//----- nvinfo : EIATTR_CBANK_PARAM_SIZE
	.align		4
.L_482:
        /*0018*/ 	.byte	0x03, 0x19
        /*001a*/ 	.short	0x0280


	//----- nvinfo : EIATTR_KPARAM_INFO
	.align		4
        /*001c*/ 	.byte	0x04, 0x17
        /*001e*/ 	.short	(.L_484 - .L_483)
.L_483:
        /*0020*/ 	.word	0x00000000
        /*0024*/ 	.short	0x0000
        /*0026*/ 	.short	0x0000
        /*0028*/ 	.byte	0x00, 0xf0, 0x01, 0x0a


	//----- nvinfo : EIATTR_MAXREG_COUNT
	.align		4
.L_484:
        /*002c*/ 	.byte	0x03, 0x1b
        /*002e*/ 	.short	0x00ff


	//----- nvinfo : EIATTR_MERCURY_ISA_VERSION
	.align		4
        /*0030*/ 	.byte	0x03, 0x5f
        /*0032*/ 	.short	0x0000


	//----- nvinfo : EIATTR_COOP_GROUP_MASK_REGIDS
	.align		4
        /*0034*/ 	.byte	0x04, 0x29
        /*0036*/ 	.short	(.L_486 - .L_485)


	//   ....[0]....
.L_485:
        /*0038*/ 	.word	0xffffffff


	//   ....[1]....
        /*003c*/ 	.word	0xffffffff


	//   ....[2]....
        /*0040*/ 	.word	0xffffffff


	//   ....[3]....
        /*0044*/ 	.word	0xffffffff


	//   ....[4]....
        /*0048*/ 	.word	0xffffffff


	//   ....[5]....
        /*004c*/ 	.word	0xffffffff


	//----- nvinfo : EIATTR_COOP_GROUP_INSTR_OFFSETS
	.align		4
.L_486:
        /*0050*/ 	.byte	0x04, 0x28
        /*0052*/ 	.short	(.L_488 - .L_487)


	//   ....[0]....
.L_487:
        /*0054*/ 	.word	0x00001bf0


	//   ....[1]....
        /*0058*/ 	.word	0x00001c00


	//   ....[2]....
        /*005c*/ 	.word	0x00001c30


	//   ....[3]....
        /*0060*/ 	.word	0x00001c50


	//   ....[4]....
        /*0064*/ 	.word	0x00001c90


	//   ....[5]....
        /*0068*/ 	.word	0x00001cb0


	//----- nvinfo : EIATTR_EXIT_INSTR_OFFSETS
	.align		4
.L_488:
        /*006c*/ 	.byte	0x04, 0x1c
        /*006e*/ 	.short	(.L_490 - .L_489)


	//   ....[0]....
.L_489:
        /*0070*/ 	.word	0x00000120


	//   ....[1]....
        /*0074*/ 	.word	0x00001e70


	//----- nvinfo : EIATTR_CTAIDZ_USED
	.align		4
.L_490:
        /*0078*/ 	.byte	0x01, 0x04
	.zero		2


	//----- nvinfo : EIATTR_CRS_STACK_SIZE
	.align		4
        /*007c*/ 	.byte	0x04, 0x1e
        /*007e*/ 	.short	(.L_492 - .L_491)
.L_491:
        /*0080*/ 	.word	0x00000000
.L_492:


//--------------------- .nv.info._ZN5flash27flash_bwd_convert_dq_kernelI23Flash_bwd_kernel_traitsILi256ELi64ELi64ELi8ELi4ELi2ELi2ELb0ELb0EN7cutlass10bfloat16_tE19Flash_kernel_traitsILi256ELi64ELi64ELi8ES3_EEEEvNS_16Flash_bwd_paramsEi --------------------------
	.section	.nv.info._ZN5flash27flash_bwd_convert_dq_kernelI23Flash_bwd_kernel_traitsILi256ELi64ELi64ELi8ELi4ELi2ELi2ELb0ELb0EN7cutlass10bfloat16_tE19Flash_kernel_traitsILi256ELi64ELi64ELi8ES3_EEEEvNS_16Flash_bwd_paramsEi,"",@"SHT_CUDA_INFO"
	.sectionflags	@""
	.align	4


	//----- nvinfo : EIATTR_CUDA_API_VERSION
	.align		4
        /*0000*/ 	.byte	0x04, 0x37
        /*0002*/ 	.short	(.L_494 - .L_493)
.L_493:
        /*0004*/ 	.word	0x00000082


	//----- nvinfo : EIATTR_SW2861232_WAR
	.align		4
.L_494:
        /*0008*/ 	.byte	0x01, 0x35
	.zero		2


	//----- nvinfo : EIATTR_PARAM_CBANK
	.align		4
        /*000c*/ 	.byte	0x04, 0x0a
        /*000e*/ 	.short	(.L_496 - .L_495)
	.align		4
.L_495:
        /*0010*/ 	.word	index@(.nv.constant0._ZN5flash27flash_bwd_convert_dq_kernelI23Flash_bwd_kernel_traitsILi256ELi64ELi64ELi8ELi4ELi2ELi2ELb0ELb0EN7cutlass10bfloat16_tE19Flash_kernel_traitsILi256ELi64ELi64ELi8ES3_EEEEvNS_16Flash_bwd_paramsEi)
        /*0014*/ 	.short	0x0160
        /*0016*/ 	.short	0x0284


	//----- nvinfo : EIATTR_CBANK_PARAM_SIZE
	.align		4
.L_496:
        /*0018*/ 	.byte	0x03, 0x19
        /*001a*/ 	.short	0x0284


	//----- nvinfo : EIATTR_KPARAM_INFO
	.align		4
        /*001c*/ 	.byte	0x04, 0x17
        /*001e*/ 	.short	(.L_498 - .L_497)
.L_497:
        /*0020*/ 	.word	0x00000000
        /*0024*/ 	.short	0x0001
        /*0026*/ 	.short	0x0280
        /*0028*/ 	.byte	0x00, 0xf0, 0x11, 0x00


	//----- nvinfo : EIATTR_KPARAM_INFO
	.align		4
.L_498:
        /*002c*/ 	.byte	0x04, 0x17
        /*002e*/ 	.short	(.L_500 - .L_499)
.L_499:
        /*0030*/ 	.word	0x00000000
        /*0034*/ 	.short	0x0000
        /*0036*/ 	.short	0x0000
        /*0038*/ 	.byte	0x00, 0xf0, 0x01, 0x0a


	//----- nvinfo : EIATTR_MAXREG_COUNT
	.align		4
.L_500:
        /*003c*/ 	.byte	0x03, 0x1b
        /*003e*/ 	.short	0x00ff


	//----- nvinfo : EIATTR_NUM_BARRIERS
	.align		4
        /*0040*/ 	.byte	0x02, 0x4c
        /*0042*/ 	.byte	0x01
	.zero		1


	//----- nvinfo : EIATTR_MERCURY_ISA_VERSION
	.align		4
        /*0044*/ 	.byte	0x03, 0x5f
        /*0046*/ 	.short	0x0000


	//----- nvinfo : EIATTR_EXIT_INSTR_OFFSETS
	.align		4
        /*0048*/ 	.byte	0x04, 0x1c
        /*004a*/ 	.short	(.L_502 - .L_501)


	//   ....[0]....
.L_501:
        /*004c*/ 	.word	0x00000170


	//   ....[1]....
        /*0050*/ 	.word	0x000021b0


	//   ....[2]....
        /*0054*/ 	.word	0x000022d0


	//   ....[3]....
        /*0058*/ 	.word	0x000022f0


	//----- nvinfo : EIATTR_CTAIDZ_USED
	.align		4
.L_502:
        /*005c*/ 	.byte	0x01, 0x04
	.zero		2


	//----- nvinfo : EIATTR_CRS_STACK_SIZE
	.align		4
        /*0060*/ 	.byte	0x04, 0x1e
        /*0062*/ 	.short	(.L_504 - .L_503)
.L_503:
        /*0064*/ 	.word	0x00000000
.L_504:


//--------------------- .nv.info._ZN5flash44flash_bwd_dq_dk_dv_loop_seqk_parallel_kernelI23Flash_bwd_kernel_traitsILi256ELi64ELi64ELi8ELi4ELi2ELi2ELb0ELb0EN7cutlass10bfloat16_tE19Flash_kernel_traitsILi256ELi64ELi64ELi8ES3_EELb1ELb1ELb0ELb0ELb0ELb0ELb0EEEvNS_16Flash_bwd_paramsE --------------------------
	.section	.nv.info._ZN5flash44flash_bwd_dq_dk_dv_loop_seqk_parallel_kernelI23Flash_bwd_kernel_traitsILi256ELi64ELi64ELi8ELi4ELi2ELi2ELb0ELb0EN7cutlass10bfloat16_tE19Flash_kernel_traitsILi256ELi64ELi64ELi8ES3_EELb1ELb1ELb0ELb0ELb0ELb0ELb0EEEvNS_16Flash_bwd_paramsE,"",@"SHT_CUDA_INFO"
	.sectionflags	@""
	.align	4


	//----- nvinfo : EIATTR_CUDA_API_VERSION
	.align		4
        /*0000*/ 	.byte	0x04, 0x37
        /*0002*/ 	.short	(.L_506 - .L_505)
.L_505:
        /*0004*/ 	.word	0x00000082


	//----- nvinfo : EIATTR_SW2861232_WAR
	.align		4
.L_506:
        /*0008*/ 	.byte	0x01, 0x35
	.zero		2


	//----- nvinfo : EIATTR_PARAM_CBANK
	.align		4
        /*000c*/ 	.byte	0x04, 0x0a
        /*000e*/ 	.short	(.L_508 - .L_507)
	.align		4
.L_507:
        /*0010*/ 	.word	index@(.nv.constant0._ZN5flash44flash_bwd_dq_dk_dv_loop_seqk_parallel_kernelI23Flash_bwd_kernel_traitsILi256ELi64ELi64ELi8ELi4ELi2ELi2ELb0ELb0EN7cutlass10bfloat16_tE19Flash_kernel_traitsILi256ELi64ELi64ELi8ES3_EELb1ELb1ELb0ELb0ELb0ELb0ELb0EEEvNS_16Flash_bwd_paramsE)
        /*0014*/ 	.short	0x0160
        /*0016*/ 	.short	0x0280


	//----- nvinfo : EIATTR_CBANK_PARAM_SIZE
	.align		4
.L_508:
        /*0018*/ 	.byte	0x03, 0x19
        /*001a*/ 	.short	0x0280


	//----- nvinfo : EIATTR_KPARAM_INFO
	.align		4
        /*001c*/ 	.byte	0x04, 0x17
        /*001e*/ 	.short	(.L_510 - .L_509)
.L_509:
        /*0020*/ 	.word	0x00000000
        /*0024*/ 	.short	0x0000
        /*0026*/ 	.short	0x0000
        /*0028*/ 	.byte	0x00, 0xf0, 0x01, 0x0a


	//----- nvinfo : EIATTR_MAXREG_COUNT
	.align		4
.L_510:
        /*002c*/ 	.byte	0x03, 0x1b
        /*002e*/ 	.short	0x00ff


	//----- nvinfo : EIATTR_NUM_BARRIERS
	.align		4
        /*0030*/ 	.byte	0x02, 0x4c
        /*0032*/ 	.byte	0x01
	.zero		1


	//----- nvinfo : EIATTR_ANNOTATIONS
	.align		4
        /*0034*/ 	.byte	0x04, 0x55
        /*0036*/ 	.short	(.L_512 - .L_511)


	//   ....[0]....
.L_511:
        /* <DEDUP_REMOVED lines=28> */


	//----- nvinfo : EIATTR_MERCURY_ISA_VERSION
	.align		4
.L_512:
        /*01e0*/ 	.byte	0x03, 0x5f
        /*01e2*/ 	.short	0x0000


	//----- nvinfo : EIATTR_EXIT_INSTR_OFFSETS
	.align		4
        /*01e4*/ 	.byte	0x04, 0x1c
        /*01e6*/ 	.short	(.L_514 - .L_513)


	//   ....[0]....
.L_513:
        /*01e8*/ 	.word	0x000000a0


	//   ....[1]....
        /*01ec*/ 	.word	0x0000be70


	//----- nvinfo : EIATTR_CTAIDZ_USED
	.align		4
.L_514:
        /*01f0*/ 	.byte	0x01, 0x04
	.zero		2


	//----- nvinfo : EIATTR_CRS_STACK_SIZE
	.align		4
        /*01f4*/ 	.byte	0x04, 0x1e
        /*01f6*/ 	.short	(.L_516 - .L_515)
.L_515:
        /*01f8*/ 	.word	0x00000000
.L_516:


//--------------------- .nv.info._ZN5flash44flash_bwd_dq_dk_dv_loop_seqk_parallel_kernelI23Flash_bwd_kernel_traitsILi256ELi64ELi64ELi8ELi4ELi2ELi2ELb0ELb0EN7cutlass10bfloat16_tE19Flash_kernel_traitsILi256ELi64ELi64ELi8ES3_EELb0ELb1ELb0ELb0ELb0ELb0ELb1EEEvNS_16Flash_bwd_paramsE --------------------------
	.section	.nv.info._ZN5flash44flash_bwd_dq_dk_dv_loop_seqk_parallel_kernelI23Flash_bwd_kernel_traitsILi256ELi64ELi64ELi8ELi4ELi2ELi2ELb0ELb0EN7cutlass10bfloat16_tE19Flash_kernel_traitsILi256ELi64ELi64ELi8ES3_EELb0ELb1ELb0ELb0ELb0ELb0ELb1EEEvNS_16Flash_bwd_paramsE,"",@"SHT_CUDA_INFO"
	.sectionflags	@""
	.align	4


	//----- nvinfo : EIATTR_CUDA_API_VERSION
	.align		4
        /*0000*/ 	.byte	0x04, 0x37
        /*0002*/ 	.short	(.L_518 - .L_517)
.L_517:
        /*0004*/ 	.word	0x00000082


	//----- nvinfo : EIATTR_SW2861232_WAR
	.align		4
.L_518:
        /*0008*/ 	.byte	0x01, 0x35
	.zero		2


	//----- nvinfo : EIATTR_PARAM_CBANK
	.align		4
        /*000c*/ 	.byte	0x04, 0x0a
        /*000e*/ 	.short	(.L_520 - .L_519)
	.align		4
.L_519:
        /*0010*/ 	.word	index@(.nv.constant0._ZN5flash44flash_bwd_dq_dk_dv_loop_seqk_parallel_kernelI23Flash_bwd_kernel_traitsILi256ELi64ELi64ELi8ELi4ELi2ELi2ELb0ELb0EN7cutlass10bfloat16_tE19Flash_kernel_traitsILi256ELi64ELi64ELi8ES3_EELb0ELb1ELb0ELb0ELb0ELb0ELb1EEEvNS_16Flash_bwd_paramsE)
        /*0014*/ 	.short	0x0160
        /*0016*/ 	.short	0x0280


	//----- nvinfo : EIATTR_CBANK_PARAM_SIZE
	.align		4
.L_520:
        /*0018*/ 	.byte	0x03, 0x19
        /*001a*/ 	.short	0x0280


	//----- nvinfo : EIATTR_KPARAM_INFO
	.align		4
        /*001c*/ 	.byte	0x04, 0x17
        /*001e*/ 	.short	(.L_522 - .L_521)
.L_521:
        /*0020*/ 	.word	0x00000000
        /*0024*/ 	.short	0x0000
        /*0026*/ 	.short	0x0000
        /*0028*/ 	.byte	0x00, 0xf0, 0x01, 0x0a


	//----- nvinfo : EIATTR_MAXREG_COUNT
	.align		4
.L_522:
        /*002c*/ 	.byte	0x03, 0x1b
        /*002e*/ 	.short	0x00ff


	//----- nvinfo : EIATTR_NUM_BARRIERS
	.align		4
        /*0030*/ 	.byte	0x02, 0x4c
        /*0032*/ 	.byte	0x01
	.zero		1


	//----- nvinfo : EIATTR_ANNOTATIONS
	.align		4
        /*0034*/ 	.byte	0x04, 0x55
        /*0036*/ 	.short	(.L_524 - .L_523)


	//   ....[0]....
.L_523:
        /* <DEDUP_REMOVED lines=28> */


	//----- nvinfo : EIATTR_MERCURY_ISA_VERSION
	.align		4
.L_524:
        /*01e0*/ 	.byte	0x03, 0x5f
        /*01e2*/ 	.short	0x0000


	//----- nvinfo : EIATTR_EXIT_INSTR_OFFSETS
	.align		4
        /*01e4*/ 	.byte	0x04, 0x1c
        /*01e6*/ 	.short	(.L_526 - .L_525)


	//   ....[0]....
.L_525:
        /*01e8*/ 	.word	0x000000a0


	//   ....[1]....
        /*01ec*/ 	.word	0x0000b6f0


	//----- nvinfo : EIATTR_CTAIDZ_USED
	.align		4
.L_526:
        /*01f0*/ 	.byte	0x01, 0x04
	.zero		2


	//----- nvinfo : EIATTR_CRS_STACK_SIZE
	.align		4
        /*01f4*/ 	.byte	0x04, 0x1e
        /*01f6*/ 	.short	(.L_528 - .L_527)
.L_527:
        /*01f8*/ 	.word	0x00000000
.L_528:


//--------------------- .nv.info._ZN5flash44flash_bwd_dq_dk_dv_loop_seqk_parallel_kernelI23Flash_bwd_kernel_traitsILi256ELi64ELi64ELi8ELi4ELi2ELi2ELb0ELb0EN7cutlass10bfloat16_tE19Flash_kernel_traitsILi256ELi64ELi64ELi8ES3_EELb1ELb1ELb0ELb0ELb0ELb1ELb0EEEvNS_16Flash_bwd_paramsE --------------------------
	.section	.nv.info._ZN5flash44flash_bwd_dq_dk_dv_loop_seqk_parallel_kernelI23Flash_bwd_kernel_traitsILi256ELi64ELi64ELi8ELi4ELi2ELi2ELb0ELb0EN7cutlass10bfloat16_tE19Flash_kernel_traitsILi256ELi64ELi64ELi8ES3_EELb1ELb1ELb0ELb0ELb0ELb1ELb0EEEvNS_16Flash_bwd_paramsE,"",@"SHT_CUDA_INFO"
	.sectionflags	@""
	.align	4


	//----- nvinfo : EIATTR_CUDA_API_VERSION
	.align		4
        /*0000*/ 	.byte	0x04, 0x37
        /*0002*/ 	.short	(.L_530 - .L_529)
.L_529:
        /*0004*/ 	.word	0x00000082


	//----- nvinfo : EIATTR_SW2861232_WAR
	.align		4
.L_530:
        /*0008*/ 	.byte	0x01, 0x35
	.zero		2


	//----- nvinfo : EIATTR_PARAM_CBANK
	.align		4
        /*000c*/ 	.byte	0x04, 0x0a
        /*000e*/ 	.short	(.L_532 - .L_531)
	.align		4
.L_531:
        /*0010*/ 	.word	index@(.nv.constant0._ZN5flash44flash_bwd_dq_dk_dv_loop_seqk_parallel_kernelI23Flash_bwd_kernel_traitsILi256ELi64ELi64ELi8ELi4ELi2ELi2ELb0ELb0EN7cutlass10bfloat16_tE19Flash_kernel_traitsILi256ELi64ELi64ELi8ES3_EELb1ELb1ELb0ELb0ELb0ELb1ELb0EEEvNS_16Flash_bwd_paramsE)
        /*0014*/ 	.short	0x0160
        /*0016*/ 	.short	0x0280


	//----- nvinfo : EIATTR_CBANK_PARAM_SIZE
	.align		4
.L_532:
        /*0018*/ 	.byte	0x03, 0x19
        /*001a*/ 	.short	0x0280


	//----- nvinfo : EIATTR_KPARAM_INFO
	.align		4
        /*001c*/ 	.byte	0x04, 0x17
        /*001e*/ 	.short	(.L_534 - .L_533)
.L_533:
        /*0020*/ 	.word	0x00000000
        /*0024*/ 	.short	0x0000
        /*0026*/ 	.short	0x0000
        /*0028*/ 	.byte	0x00, 0xf0, 0x01, 0x0a


	//----- nvinfo : EIATTR_MAXREG_COUNT
	.align		4
.L_534:
        /*002c*/ 	.byte	0x03, 0x1b
        /*002e*/ 	.short	0x00ff


	//----- nvinfo : EIATTR_NUM_BARRIERS
	.align		4
        /*0030*/ 	.byte	0x02, 0x4c
        /*0032*/ 	.byte	0x01
	.zero		1


	//----- nvinfo : EIATTR_ANNOTATIONS
	.align		4
        /*0034*/ 	.byte	0x04, 0x55
        /*0036*/ 	.short	(.L_536 - .L_535)


	//   ....[0]....
.L_535:
        /* <DEDUP_REMOVED lines=23> */


	//----- nvinfo : EIATTR_MERCURY_ISA_VERSION
	.align		4
.L_536:
        /*0190*/ 	.byte	0x03, 0x5f
        /*0192*/ 	.short	0x0000


	//----- nvinfo : EIATTR_EXIT_INSTR_OFFSETS
	.align		4
        /*0194*/ 	.byte	0x04, 0x1c
        /*0196*/ 	.short	(.L_538 - .L_537)


	//   ....[0]....
.L_537:
        /*0198*/ 	.word	0x000000a0


	//   ....[1]....
        /*019c*/ 	.word	0x0000a0e0


	//----- nvinfo : EIATTR_CTAIDZ_USED
	.align		4
.L_538:
        /*01a0*/ 	.byte	0x01, 0x04
	.zero		2


	//----- nvinfo : EIATTR_CRS_STACK_SIZE
	.align		4
        /*01a4*/ 	.byte	0x04, 0x1e
        /*01a6*/ 	.short	(.L_540 - .L_539)
.L_539:
        /*01a8*/ 	.word	0x00000000
.L_540:


//--------------------- .nv.info._ZN5flash44flash_bwd_dq_dk_dv_loop_seqk_parallel_kernelI23Flash_bwd_kernel_traitsILi256ELi64ELi64ELi8ELi4ELi2ELi2ELb0ELb0EN7cutlass10bfloat16_tE19Flash_kernel_traitsILi256ELi64ELi64ELi8ES3_EELb0ELb1ELb0ELb0ELb0ELb1ELb1EEEvNS_16Flash_bwd_paramsE --------------------------
	.section	.nv.info._ZN5flash44flash_bwd_dq_dk_dv_loop_seqk_parallel_kernelI23Flash_bwd_kernel_traitsILi256ELi64ELi64ELi8ELi4ELi2ELi2ELb0ELb0EN7cutlass10bfloat16_tE19Flash_kernel_traitsILi256ELi64ELi64ELi8ES3_EELb0ELb1ELb0ELb0ELb0ELb1ELb1EEEvNS_16Flash_bwd_paramsE,"",@"SHT_CUDA_INFO"
	.sectionflags	@""
	.align	4


	//----- nvinfo : EIATTR_CUDA_API_VERSION
	.align		4
        /*0000*/ 	.byte	0x04, 0x37
        /*0002*/ 	.short	(.L_542 - .L_541)
.L_541:
        /*0004*/ 	.word	0x00000082


	//----- nvinfo : EIATTR_SW2861232_WAR
	.align		4
.L_542:
        /*0008*/ 	.byte	0x01, 0x35
	.zero		2


	//----- nvinfo : EIATTR_PARAM_CBANK
	.align		4
        /*000c*/ 	.byte	0x04, 0x0a
        /*000e*/ 	.short	(.L_544 - .L_543)
	.align		4
.L_543:
        /*0010*/ 	.word	index@(.nv.constant0._ZN5flash44flash_bwd_dq_dk_dv_loop_seqk_parallel_kernelI23Flash_bwd_kernel_traitsILi256ELi64ELi64ELi8ELi4ELi2ELi2ELb0ELb0EN7cutlass10bfloat16_tE19Flash_kernel_traitsILi256ELi64ELi64ELi8ES3_EELb0ELb1ELb0ELb0ELb0ELb1ELb1EEEvNS_16Flash_bwd_paramsE)
        /*0014*/ 	.short	0x0160
        /*0016*/ 	.short	0x0280


	//----- nvinfo : EIATTR_CBANK_PARAM_SIZE
	.align		4
.L_544:
        /*0018*/ 	.byte	0x03, 0x19
        /*001a*/ 	.short	0x0280


	//----- nvinfo : EIATTR_KPARAM_INFO
	.align		4
        /*001c*/ 	.byte	0x04, 0x17
        /*001e*/ 	.short	(.L_546 - .L_545)
.L_545:
        /*0020*/ 	.word	0x00000000
        /*0024*/ 	.short	0x0000
        /*0026*/ 	.short	0x0000
        /*0028*/ 	.byte	0x00, 0xf0, 0x01, 0x0a


	//----- nvinfo : EIATTR_MAXREG_COUNT
	.align		4
.L_546:
        /*002c*/ 	.byte	0x03, 0x1b
        /*002e*/ 	.short	0x00ff


	//----- nvinfo : EIATTR_NUM_BARRIERS
	.align		4
        /*0030*/ 	.byte	0x02, 0x4c
        /*0032*/ 	.byte	0x01
	.zero		1


	//----- nvinfo : EIATTR_ANNOTATIONS
	.align		4
        /*0034*/ 	.byte	0x04, 0x55
        /*0036*/ 	.short	(.L_548 - .L_547)


	//   ....[0]....
.L_547:
        /* <DEDUP_REMOVED lines=24> */


	//----- nvinfo : EIATTR_MERCURY_ISA_VERSION
	.align		4
.L_548:
        /*01a0*/ 	.byte	0x03, 0x5f
        /*01a2*/ 	.short	0x0000


	//----- nvinfo : EIATTR_EXIT_INSTR_OFFSETS
	.align		4
        /*01a4*/ 	.byte	0x04, 0x1c
        /*01a6*/ 	.short	(.L_550 - .L_549)


	//   ....[0]....
.L_549:
        /*01a8*/ 	.word	0x000000a0


	//   ....[1]....
        /*01ac*/ 	.word	0x00009900


	//----- nvinfo : EIATTR_CTAIDZ_USED
	.align		4
.L_550:
        /*01b0*/ 	.byte	0x01, 0x04
	.zero		2


	//----- nvinfo : EIATTR_CRS_STACK_SIZE
	.align		4
        /*01b4*/ 	.byte	0x04, 0x1e
        /*01b6*/ 	.short	(.L_552 - .L_551)
.L_551:
        /*01b8*/ 	.word	0x00000000
.L_552:


//--------------------- .nv.info._ZN5flash44flash_bwd_dq_dk_dv_loop_seqk_parallel_kernelI23Flash_bwd_kernel_traitsILi256ELi64ELi64ELi8ELi4ELi2ELi2ELb0ELb0EN7cutlass10bfloat16_tE19Flash_kernel_traitsILi256ELi64ELi64ELi8ES3_EELb1ELb1ELb0ELb1ELb0ELb0ELb0EEEvNS_16Flash_bwd_paramsE --------------------------
	.section	.nv.info._ZN5flash44flash_bwd_dq_dk_dv_loop_seqk_parallel_kernelI23Flash_bwd_kernel_traitsILi256ELi64ELi64ELi8ELi4ELi2ELi2ELb0ELb0EN7cutlass10bfloat16_tE19Flash_kernel_traitsILi256ELi64ELi64ELi8ES3_EELb1ELb1ELb0ELb1ELb0ELb0ELb0EEEvNS_16Flash_bwd_paramsE,"",@"SHT_CUDA_INFO"
	.sectionflags	@""
	.align	4


	//----- nvinfo : EIATTR_CUDA_API_VERSION
	.align		4
        /*0000*/ 	.byte	0x04, 0x37
        /*0002*/ 	.short	(.L_554 - .L_553)
.L_553:
        /*0004*/ 	.word	0x00000082


	//----- nvinfo : EIATTR_SW2861232_WAR
	.align		4
.L_554:
        /*0008*/ 	.byte	0x01, 0x35
	.zero		2


	//----- nvinfo : EIATTR_PARAM_CBANK
	.align		4
        /*000c*/ 	.byte	0x04, 0x0a
        /*000e*/ 	.short	(.L_556 - .L_555)
	.align		4
.L_555:
        /*0010*/ 	.word	index@(.nv.constant0._ZN5flash44flash_bwd_dq_dk_dv_loop_seqk_parallel_kernelI23Flash_bwd_kernel_traitsILi256ELi64ELi64ELi8ELi4ELi2ELi2ELb0ELb0EN7cutlass10bfloat16_tE19Flash_kernel_traitsILi256ELi64ELi64ELi8ES3_EELb1ELb1ELb0ELb1ELb0ELb0ELb0EEEvNS_16Flash_bwd_paramsE)
        /*0014*/ 	.short	0x0160
        /*0016*/ 	.short	0x0280


	//----- nvinfo : EIATTR_CBANK_PARAM_SIZE
	.align		4
.L_556:
        /*0018*/ 	.byte	0x03, 0x19
        /*001a*/ 	.short	0x0280


	//----- nvinfo : EIATTR_KPARAM_INFO
	.align		4
        /*001c*/ 	.byte	0x04, 0x17
        /*001e*/ 	.short	(.L_558 - .L_557)
.L_557:
        /*0020*/ 	.word	0x00000000
        /*0024*/ 	.short	0x0000
        /*0026*/ 	.short	0x0000
        /*0028*/ 	.byte	0x00, 0xf0, 0x01, 0x0a


	//----- nvinfo : EIATTR_MAXREG_COUNT
	.align		4
.L_558:
        /*002c*/ 	.byte	0x03, 0x1b
        /*002e*/ 	.short	0x00ff


	//----- nvinfo : EIATTR_NUM_BARRIERS
	.align		4
        /*0030*/ 	.byte	0x02, 0x4c
        /*0032*/ 	.byte	0x01
	.zero		1


	//----- nvinfo : EIATTR_ANNOTATIONS
	.align		4
        /*0034*/ 	.byte	0x04, 0x55
        /*0036*/ 	.short	(.L_560 - .L_559)


	//   ....[0]....
.L_559:
        /* <DEDUP_REMOVED lines=58> */


	//----- nvinfo : EIATTR_MERCURY_ISA_VERSION
	.align		4
.L_560:
        /*03c0*/ 	.byte	0x03, 0x5f
        /*03c2*/ 	.short	0x0000


	//----- nvinfo : EIATTR_EXIT_INSTR_OFFSETS
	.align		4
        /*03c4*/ 	.byte	0x04, 0x1c
        /*03c6*/ 	.short	(.L_562 - .L_561)


	//   ....[0]....
.L_561:
        /*03c8*/ 	.word	0x000000a0


	//   ....[1]....
        /*03cc*/ 	.word	0x0000c410


	//----- nvinfo : EIATTR_CTAIDZ_USED
	.align		4
.L_562:
        /*03d0*/ 	.byte	0x01, 0x04
	.zero		2


	//----- nvinfo : EIATTR_CRS_STACK_SIZE
	.align		4
        /*03d4*/ 	.byte	0x04, 0x1e
        /*03d6*/ 	.short	(.L_564 - .L_563)
.L_563:
        /*03d8*/ 	.word	0x00000000
.L_564:


//--------------------- .nv.info._ZN5flash44flash_bwd_dq_dk_dv_loop_seqk_parallel_kernelI23Flash_bwd_kernel_traitsILi256ELi64ELi64ELi8ELi4ELi2ELi2ELb0ELb0EN7cutlass10bfloat16_tE19Flash_kernel_traitsILi256ELi64ELi64ELi8ES3_EELb0ELb1ELb0ELb1ELb0ELb0ELb1EEEvNS_16Flash_bwd_paramsE --------------------------
	.section	.nv.info._ZN5flash44flash_bwd_dq_dk_dv_loop_seqk_parallel_kernelI23Flash_bwd_kernel_traitsILi256ELi64ELi64ELi8ELi4ELi2ELi2ELb0ELb0EN7cutlass10bfloat16_tE19Flash_kernel_traitsILi256ELi64ELi64ELi8ES3_EELb0ELb1ELb0ELb1ELb0ELb0ELb1EEEvNS_16Flash_bwd_paramsE,"",@"SHT_CUDA_INFO"
	.sectionflags	@""
	.align	4


	//----- nvinfo : EIATTR_CUDA_API_VERSION
	.align		4
        /*0000*/ 	.byte	0x04, 0x37
        /*0002*/ 	.short	(.L_566 - .L_565)
.L_565:
        /*0004*/ 	.word	0x00000082


	//----- nvinfo : EIATTR_SW2861232_WAR
	.align		4
.L_566:
        /*0008*/ 	.byte	0x01, 0x35
	.zero		2


	//----- nvinfo : EIATTR_PARAM_CBANK
	.align		4
        /*000c*/ 	.byte	0x04, 0x0a
        /*000e*/ 	.short	(.L_568 - .L_567)
	.align		4
.L_567:
        /*0010*/ 	.word	index@(.nv.constant0._ZN5flash44flash_bwd_dq_dk_dv_loop_seqk_parallel_kernelI23Flash_bwd_kernel_traitsILi256ELi64ELi64ELi8ELi4ELi2ELi2ELb0ELb0EN7cutlass10bfloat16_tE19Flash_kernel_traitsILi256ELi64ELi64ELi8ES3_EELb0ELb1ELb0ELb1ELb0ELb0ELb1EEEvNS_16Flash_bwd_paramsE)
        /*0014*/ 	.short	0x0160
        /*0016*/ 	.short	0x0280


	//----- nvinfo : EIATTR_CBANK_PARAM_SIZE
	.align		4
.L_568:
        /*0018*/ 	.byte	0x03, 0x19
        /*001a*/ 	.short	0x0280


	//----- nvinfo : EIATTR_KPARAM_INFO
	.align		4
        /*001c*/ 	.byte	0x04, 0x17
        /*001e*/ 	.short	(.L_570 - .L_569)
.L_569:
        /*0020*/ 	.word	0x00000000
        /*0024*/ 	.short	0x0000
        /*0026*/ 	.short	0x0000
        /*0028*/ 	.byte	0x00, 0xf0, 0x01, 0x0a


	//----- nvinfo : EIATTR_MAXREG_COUNT
	.align		4
.L_570:
        /*002c*/ 	.byte	0x03, 0x1b
        /*002e*/ 	.short	0x00ff


	//----- nvinfo : EIATTR_NUM_BARRIERS
	.align		4
        /*0030*/ 	.byte	0x02, 0x4c
        /*0032*/ 	.byte	0x01
	.zero		1


	//----- nvinfo : EIATTR_ANNOTATIONS
	.align		4
        /*0034*/ 	.byte	0x04, 0x55
        /*0036*/ 	.short	(.L_572 - .L_571)


	//   ....[0]....
.L_571:
        /* <DEDUP_REMOVED lines=43> */


	//----- nvinfo : EIATTR_MERCURY_ISA_VERSION
	.align		4
.L_572:
        /*02d8*/ 	.byte	0x03, 0x5f
        /*02da*/ 	.short	0x0000


	//----- nvinfo : EIATTR_EXIT_INSTR_OFFSETS
	.align		4
        /*02dc*/ 	.byte	0x04, 0x1c
        /*02de*/ 	.short	(.L_574 - .L_573)


	//   ....[0]....
.L_573:
        /*02e0*/ 	.word	0x000000a0


	//   ....[1]....
        /*02e4*/ 	.word	0x0000ba90


	//----- nvinfo : EIATTR_CTAIDZ_USED
	.align		4
.L_574:
        /*02e8*/ 	.byte	0x01, 0x04
	.zero		2


	//----- nvinfo : EIATTR_CRS_STACK_SIZE
	.align		4
        /*02ec*/ 	.byte	0x04, 0x1e
        /*02ee*/ 	.short	(.L_576 - .L_575)
.L_575:
        /*02f0*/ 	.word	0x00000000
.L_576:


//--------------------- .nv.info._ZN5flash25flash_bwd_dot_do_o_kernelILb0E23Flash_bwd_kernel_traitsILi256ELi64ELi64ELi8ELi4ELi2ELi2ELb0ELb0EN7cutlass10bfloat16_tE19Flash_kernel_traitsILi256ELi64ELi64ELi8ES3_EEEEvNS_16Flash_bwd_paramsE --------------------------
	.section	.nv.info._ZN5flash25flash_bwd_dot_do_o_kernelILb0E23Flash_bwd_kernel_traitsILi256ELi64ELi64ELi8ELi4ELi2ELi2ELb0ELb0EN7cutlass10bfloat16_tE19Flash_kernel_traitsILi256ELi64ELi64ELi8ES3_EEEEvNS_16Flash_bwd_paramsE,"",@"SHT_CUDA_INFO"
	.sectionflags	@""
	.align	4


	//----- nvinfo : EIATTR_CUDA_API_VERSION
	.align		4
        /*0000*/ 	.byte	0x04, 0x37
        /*0002*/ 	.short	(.L_578 - .L_577)
.L_577:
        /*0004*/ 	.word	0x00000082


	//----- nvinfo : EIATTR_SW2861232_WAR
	.align		4
.L_578:
        /*0008*/ 	.byte	0x01, 0x35
	.zero		2


	//----- nvinfo : EIATTR_PARAM_CBANK
	.align		4
        /*000c*/ 	.byte	0x04, 0x0a
        /*000e*/ 	.short	(.L_580 - .L_579)
	.align		4
.L_579:
        /*0010*/ 	.word	index@(.nv.constant0._ZN5flash25flash_bwd_dot_do_o_kernelILb0E23Flash_bwd_kernel_traitsILi256ELi64ELi64ELi8ELi4ELi2ELi2ELb0ELb0EN7cutlass10bfloat16_tE19Flash_kernel_traitsILi256ELi64ELi64ELi8ES3_EEEEvNS_16Flash_bwd_paramsE)
        /*0014*/ 	.short	0x0160
        /*0016*/ 	.short	0x0280


	//----- nvinfo : EIATTR_CBANK_PARAM_SIZE
	.align		4
.L_580:
        /*0018*/ 	.byte	0x03, 0x19
        /*001a*/ 	.short	0x0280


	//----- nvinfo : EIATTR_KPARAM_INFO
	.align		4
        /*001c*/ 	.byte	0x04, 0x17
        /*001e*/ 	.short	(.L_582 - .L_581)
.L_581:
        /*0020*/ 	.word	0x00000000
        /*0024*/ 	.short	0x0000
        /*0026*/ 	.short	0x0000
        /*0028*/ 	.byte	0x00, 0xf0, 0x01, 0x0a


	//----- nvinfo : EIATTR_MAXREG_COUNT
	.align		4
.L_582:
        /*002c*/ 	.byte	0x03, 0x1b
        /*002e*/ 	.short	0x00ff


	//----- nvinfo : EIATTR_MERCURY_ISA_VERSION
	.align		4
        /*0030*/ 	.byte	0x03, 0x5f
        /*0032*/ 	.short	0x0000


	//----- nvinfo : EIATTR_COOP_GROUP_MASK_REGIDS
	.align		4
        /*0034*/ 	.byte	0x04, 0x29
        /*0036*/ 	.short	(.L_584 - .L_583)


	//   ....[0]....
.L_583:
        /*0038*/ 	.word	0xffffffff


	//   ....[1]....
        /*003c*/ 	.word	0xffffffff


	//   ....[2]....
        /*0040*/ 	.word	0xffffffff


	//   ....[3]....
        /*0044*/ 	.word	0xffffffff


	//   ....[4]....
        /*0048*/ 	.word	0xffffffff


	//   ....[5]....
        /*004c*/ 	.word	0xffffffff


	//----- nvinfo : EIATTR_COOP_GROUP_INSTR_OFFSETS
	.align		4
.L_584:
        /*0050*/ 	.byte	0x04, 0x28
        /*0052*/ 	.short	(.L_586 - .L_585)


	//   ....[0]....
.L_585:
        /*0054*/ 	.word	0x000018b0


	//   ....[1]....
        /*0058*/ 	.word	0x000018d0


	//   ....[2]....
        /*005c*/ 	.word	0x000018f0


	//   ....[3]....
        /*0060*/ 	.word	0x00001910


	//   ....[4]....
        /*0064*/ 	.word	0x00001940


	//   ....[5]....
        /*0068*/ 	.word	0x00001980


	//----- nvinfo : EIATTR_EXIT_INSTR_OFFSETS
	.align		4
.L_586:
        /*006c*/ 	.byte	0x04, 0x1c
        /*006e*/ 	.short	(.L_588 - .L_587)


	//   ....[0]....
.L_587:
        /*0070*/ 	.word	0x00000120


	//   ....[1]....
        /*0074*/ 	.word	0x000019e0


	//   ....[2]....
        /*0078*/ 	.word	0x00001a10


	//----- nvinfo : EIATTR_CTAIDZ_USED
	.align		4
.L_588:
        /*007c*/ 	.byte	0x01, 0x04
	.zero		2


	//----- nvinfo : EIATTR_CRS_STACK_SIZE
	.align		4
        /*0080*/ 	.byte	0x04, 0x1e
        /*0082*/ 	.short	(.L_590 - .L_589)
.L_589:
        /*0084*/ 	.word	0x00000000
.L_590:


//--------------------- .nv.info._ZN5flash25flash_bwd_dot_do_o_kernelILb1E23Flash_bwd_kernel_traitsILi256ELi64ELi64ELi8ELi4ELi2ELi2ELb0ELb0EN7cutlass10bfloat16_tE19Flash_kernel_traitsILi256ELi64ELi64ELi8ES3_EEEEvNS_16Flash_bwd_paramsE --------------------------
	.section	.nv.info._ZN5flash25flash_bwd_dot_do_o_kernelILb1E23Flash_bwd_kernel_traitsILi256ELi64ELi64ELi8ELi4ELi2ELi2ELb0ELb0EN7cutlass10bfloat16_tE19Flash_kernel_traitsILi256ELi64ELi64ELi8ES3_EEEEvNS_16Flash_bwd_paramsE,"",@"SHT_CUDA_INFO"
	.sectionflags	@""
	.align	4


	//----- nvinfo : EIATTR_CUDA_API_VERSION
	.align		4
        /*0000*/ 	.byte	0x04, 0x37
        /*0002*/ 	.short	(.L_592 - .L_591)
.L_591:
        /*0004*/ 	.word	0x00000082


	//----- nvinfo : EIATTR_SW2861232_WAR
	.align		4
.L_592:
        /*0008*/ 	.byte	0x01, 0x35
	.zero		2


	//----- nvinfo : EIATTR_PARAM_CBANK
	.align		4
        /*000c*/ 	.byte	0x04, 0x0a
        /*000e*/ 	.short	(.L_594 - .L_593)
	.align		4
.L_593:
        /*0010*/ 	.word	index@(.nv.constant0._ZN5flash25flash_bwd_dot_do_o_kernelILb1E23Flash_bwd_kernel_traitsILi256ELi64ELi64ELi8ELi4ELi2ELi2ELb0ELb0EN7cutlass10bfloat16_tE19Flash_kernel_traitsILi256ELi64ELi64ELi8ES3_EEEEvNS_16Flash_bwd_paramsE)
        /*0014*/ 	.short	0x0160
        /*0016*/ 	.short	0x0280


	//----- nvinfo : EIATTR_CBANK_PARAM_SIZE
	.align		4
.L_594:
        /*0018*/ 	.byte	0x03, 0x19
        /*001a*/ 	.short	0x0280


	//----- nvinfo : EIATTR_KPARAM_INFO
	.align		4
        /*001c*/ 	.byte	0x04, 0x17
        /*001e*/ 	.short	(.L_596 - .L_595)
.L_595:
        /*0020*/ 	.word	0x00000000
        /*0024*/ 	.short	0x0000
        /*0026*/ 	.short	0x0000
        /*0028*/ 	.byte	0x00, 0xf0, 0x01, 0x0a


	//----- nvinfo : EIATTR_MAXREG_COUNT
	.align		4
.L_596:
        /*002c*/ 	.byte	0x03, 0x1b
        /*002e*/ 	.short	0x00ff


	//----- nvinfo : EIATTR_MERCURY_ISA_VERSION
	.align		4
        /*0030*/ 	.byte	0x03, 0x5f
        /*0032*/ 	.short	0x0000


	//----- nvinfo : EIATTR_COOP_GROUP_MASK_REGIDS
	.align		4
        /*0034*/ 	.byte	0x04, 0x29
        /*0036*/ 	.short	(.L_598 - .L_597)


	//   ....[0]....
.L_597:
        /*0038*/ 	.word	0xffffffff


	//   ....[1]....
        /*003c*/ 	.word	0xffffffff


	//   ....[2]....
        /*0040*/ 	.word	0xffffffff


	//   ....[3]....
        /*0044*/ 	.word	0xffffffff


	//   ....[4]....
        /*0048*/ 	.word	0xffffffff


	//   ....[5]....
        /*004c*/ 	.word	0xffffffff


	//----- nvinfo : EIATTR_COOP_GROUP_INSTR_OFFSETS
	.align		4
.L_598:
        /*0050*/ 	.byte	0x04, 0x28
        /*0052*/ 	.short	(.L_600 - .L_599)


	//   ....[0]....
.L_599:
        /*0054*/ 	.word	0x00001bf0


	//   ....[1]....
        /*0058*/ 	.word	0x00001c00


	//   ....[2]....
        /*005c*/ 	.word	0x00001c30


	//   ....[3]....
        /*0060*/ 	.word	0x00001c50


	//   ....[4]....
        /*0064*/ 	.word	0x00001c90


	//   ....[5]....
        /*0068*/ 	.word	0x00001cb0


	//----- nvinfo : EIATTR_EXIT_INSTR_OFFSETS
	.align		4
.L_600:
        /*006c*/ 	.byte	0x04, 0x1c
        /*006e*/ 	.short	(.L_602 - .L_601)


	//   ....[0]....
.L_601:
        /*0070*/ 	.word	0x00000120


	//   ....[1]....
        /*0074*/ 	.word	0x00001e70


	//----- nvinfo : EIATTR_CTAIDZ_USED
	.align		4
.L_602:
        /*0078*/ 	.byte	0x01, 0x04
	.zero		2


	//----- nvinfo : EIATTR_CRS_STACK_SIZE
	.align		4
        /*007c*/ 	.byte	0x04, 0x1e
        /*007e*/ 	.short	(.L_604 - .L_603)
.L_603:
        /*0080*/ 	.word	0x00000000
.L_604:


//--------------------- .nv.callgraph             --------------------------
	.section	.nv.callgraph,"",@"SHT_CUDA_CALLGRAPH"
	.align	4
	.sectionentsize	8
	.align		4
        /*0000*/ 	.word	0x00000000
	.align		4
        /*0004*/ 	.word	0xffffffff
	.align		4
        /*0008*/ 	.word	0x00000000
	.align		4
        /*000c*/ 	.word	0xfffffffe
	.align		4
        /*0010*/ 	.word	0x00000000
	.align		4
        /*0014*/ 	.word	0xfffffffd
	.align		4
        /*0018*/ 	.word	0x00000000
	.align		4
        /*001c*/ 	.word	0xfffffffc


//--------------------- .nv.rel.action            --------------------------
	.section	.nv.rel.action,"",@"SHT_CUDA_RELOCINFO"
	.align	8
	.sectionentsize	8
        /*0000*/ 	.byte	0x73, 0x00, 0x00, 0x00, 0x00, 0x00, 0x00, 0x00, 0x00, 0x00, 0x00, 0x11, 0x25, 0x00, 0x05, 0x36


//--------------------- .nv.constant4             --------------------------
	.section	.nv.constant4,"a",@progbits
	.align	8
	.align		8
.nv.constant4:
        /*0000*/ 	.dword	_ZN73_INTERNAL_7983b5e8_37_flash_bwd_hdim256_bf16_causal_sm80_cu_0106449f_37404cuda3std3__45__cpo5beginE
	.align		8
        /*0008*/ 	.dword	_ZN73_INTERNAL_7983b5e8_37_flash_bwd_hdim256_bf16_causal_sm80_cu_0106449f_37404cuda3std3__45__cpo3endE
	.align		8
        /*0010*/ 	.dword	_ZN73_INTERNAL_7983b5e8_37_flash_bwd_hdim256_bf16_causal_sm80_cu_0106449f_37404cuda3std3__45__cpo6cbeginE
	.align		8
        /*0018*/ 	.dword	_ZN73_INTERNAL_7983b5e8_37_flash_bwd_hdim256_bf16_causal_sm80_cu_0106449f_37404cuda3std3__45__cpo4cendE
	.align		8
        /*0020*/ 	.dword	_ZN73_INTERNAL_7983b5e8_37_flash_bwd_hdim256_bf16_causal_sm80_cu_0106449f_37404cuda3std3__475_GLOBAL__N__7983b5e8_37_flash_bwd_hdim256_bf16_causal_sm80_cu_0106449f_37406ignoreE
	.align		8
        /*0028*/ 	.dword	_ZN73_INTERNAL_7983b5e8_37_flash_bwd_hdim256_bf16_causal_sm80_cu_0106449f_37404cuda3std3__419piecewise_constructE
	.align		8
        /*0030*/ 	.dword	_ZN73_INTERNAL_7983b5e8_37_flash_bwd_hdim256_bf16_causal_sm80_cu_0106449f_37404cuda3std3__48in_placeE
	.align		8
        /*0038*/ 	.dword	_ZN73_INTERNAL_7983b5e8_37_flash_bwd_hdim256_bf16_causal_sm80_cu_0106449f_37404cuda3std6ranges3__45__cpo4swapE
	.align		8
        /*0040*/ 	.dword	_ZN73_INTERNAL_7983b5e8_37_flash_bwd_hdim256_bf16_causal_sm80_cu_0106449f_37404cuda3std6ranges3__45__cpo9iter_moveE
	.align		8
        /*0048*/ 	.dword	_ZN73_INTERNAL_7983b5e8_37_flash_bwd_hdim256_bf16_causal_sm80_cu_0106449f_37404cute7productE
	.align		8
        /*0050*/ 	.dword	_ZN73_INTERNAL_7983b5e8_37_flash_bwd_hdim256_bf16_causal_sm80_cu_0106449f_37404cute1_E


//--------------------- .nv.constant0._ZN5flash27flash_bwd_convert_dq_kernelI23Flash_bwd_kernel_traitsILi256ELi64ELi32ELi8ELi4ELi1ELi2ELb1ELb1EN7cutlass10bfloat16_tE19Flash_kernel_traitsILi256ELi64ELi32ELi8ES3_EEEEvNS_16Flash_bwd_paramsEi --------------------------
	.section	.nv.constant0._ZN5flash27flash_bwd_convert_dq_kernelI23Flash_bwd_kernel_traitsILi256ELi64ELi32ELi8ELi4ELi1ELi2ELb1ELb1EN7cutlass10bfloat16_tE19Flash_kernel_traitsILi256ELi64ELi32ELi8ES3_EEEEvNS_16Flash_bwd_paramsEi,"a",@progbits
	.sectionflags	@""
	.align	4
.nv.constant0._ZN5flash27flash_bwd_convert_dq_kernelI23Flash_bwd_kernel_traitsILi256ELi64ELi32ELi8ELi4ELi1ELi2ELb1ELb1EN7cutlass10bfloat16_tE19Flash_kernel_traitsILi256ELi64ELi32ELi8ES3_EEEEvNS_16Flash_bwd_paramsEi:
	.zero		996


//--------------------- .nv.constant0._ZN5flash44flash_bwd_dq_dk_dv_loop_seqk_parallel_kernelI23Flash_bwd_kernel_traitsILi256ELi64ELi32ELi8ELi4ELi1ELi2ELb1ELb1EN7cutlass10bfloat16_tE19Flash_kernel_traitsILi256ELi64ELi32ELi8ES3_EELb0ELb1ELb0ELb0ELb0ELb0ELb0EEEvNS_16Flash_bwd_paramsE --------------------------
	.section	.nv.constant0._ZN5flash44flash_bwd_dq_dk_dv_loop_seqk_parallel_kernelI23Flash_bwd_kernel_traitsILi256ELi64ELi32ELi8ELi4ELi1ELi2ELb1ELb1EN7cutlass10bfloat16_tE19Flash_kernel_traitsILi256ELi64ELi32ELi8ES3_EELb0ELb1ELb0ELb0ELb0ELb0ELb0EEEvNS_16Flash_bwd_paramsE,"a",@progbits
	.sectionflags	@""
	.align	4
.nv.constant0._ZN5flash44flash_bwd_dq_dk_dv_loop_seqk_parallel_kernelI23Flash_bwd_kernel_traitsILi256ELi64ELi32ELi8ELi4ELi1ELi2ELb1ELb1EN7cutlass10bfloat16_tE19Flash_kernel_traitsILi256ELi64ELi32ELi8ES3_EELb0ELb1ELb0ELb0ELb0ELb0ELb0EEEvNS_16Flash_bwd_paramsE:
	.zero		992


//--------------------- .nv.constant0._ZN5flash44flash_bwd_dq_dk_dv_loop_seqk_parallel_kernelI23Flash_bwd_kernel_traitsILi256ELi64ELi32ELi8ELi4ELi1ELi2ELb1ELb1EN7cutlass10bfloat16_tE19Flash_kernel_traitsILi256ELi64ELi32ELi8ES3_EELb0ELb1ELb0ELb0ELb0ELb0ELb1EEEvNS_16Flash_bwd_paramsE --------------------------
	.section	.nv.constant0._ZN5flash44flash_bwd_dq_dk_dv_loop_seqk_parallel_kernelI23Flash_bwd_kernel_traitsILi256ELi64ELi32ELi8ELi4ELi1ELi2ELb1ELb1EN7cutlass10bfloat16_tE19Flash_kernel_traitsILi256ELi64ELi32ELi8ES3_EELb0ELb1ELb0ELb0ELb0ELb0ELb1EEEvNS_16Flash_bwd_paramsE,"a",@progbits
	.sectionflags	@""
	.align	4
.nv.constant0._ZN5flash44flash_bwd_dq_dk_dv_loop_seqk_parallel_kernelI23Flash_bwd_kernel_traitsILi256ELi64ELi32ELi8ELi4ELi1ELi2ELb1ELb1EN7cutlass10bfloat16_tE19Flash_kernel_traitsILi256ELi64ELi32ELi8ES3_EELb0ELb1ELb0ELb0ELb0ELb0ELb1EEEvNS_16Flash_bwd_paramsE:
	.zero		992


//--------------------- .nv.constant0._ZN5flash44flash_bwd_dq_dk_dv_loop_seqk_parallel_kernelI23Flash_bwd_kernel_traitsILi256ELi64ELi32ELi8ELi4ELi1ELi2ELb1ELb1EN7cutlass10bfloat16_tE19Flash_kernel_traitsILi256ELi64ELi32ELi8ES3_EELb0ELb1ELb0ELb0ELb0ELb1ELb0EEEvNS_16Flash_bwd_paramsE --------------------------
	.section	.nv.constant0._ZN5flash44flash_bwd_dq_dk_dv_loop_seqk_parallel_kernelI23Flash_bwd_kernel_traitsILi256ELi64ELi32ELi8ELi4ELi1ELi2ELb1ELb1EN7cutlass10bfloat16_tE19Flash_kernel_traitsILi256ELi64ELi32ELi8ES3_EELb0ELb1ELb0ELb0ELb0ELb1ELb0EEEvNS_16Flash_bwd_paramsE,"a",@progbits
	.sectionflags	@""
	.align	4
.nv.constant0._ZN5flash44flash_bwd_dq_dk_dv_loop_seqk_parallel_kernelI23Flash_bwd_kernel_traitsILi256ELi64ELi32ELi8ELi4ELi1ELi2ELb1ELb1EN7cutlass10bfloat16_tE19Flash_kernel_traitsILi256ELi64ELi32ELi8ES3_EELb0ELb1ELb0ELb0ELb0ELb1ELb0EEEvNS_16Flash_bwd_paramsE:
	.zero		992


//--------------------- .nv.constant0._ZN5flash44flash_bwd_dq_dk_dv_loop_seqk_parallel_kernelI23Flash_bwd_kernel_traitsILi256ELi64ELi32ELi8ELi4ELi1ELi2ELb1ELb1EN7cutlass10bfloat16_tE19Flash_kernel_traitsILi256ELi64ELi32ELi8ES3_EELb0ELb1ELb0ELb0ELb0ELb1ELb1EEEvNS_16Flash_bwd_paramsE --------------------------
	.section	.nv.constant0._ZN5flash44flash_bwd_dq_dk_dv_loop_seqk_parallel_kernelI23Flash_bwd_kernel_traitsILi256ELi64ELi32ELi8ELi4ELi1ELi2ELb1ELb1EN7cutlass10bfloat16_tE19Flash_kernel_traitsILi256ELi64ELi32ELi8ES3_EELb0ELb1ELb0ELb0ELb0ELb1ELb1EEEvNS_16Flash_bwd_paramsE,"a",@progbits
	.sectionflags	@""
	.align	4
.nv.constant0._ZN5flash44flash_bwd_dq_dk_dv_loop_seqk_parallel_kernelI23Flash_bwd_kernel_traitsILi256ELi64ELi32ELi8ELi4ELi1ELi2ELb1ELb1EN7cutlass10bfloat16_tE19Flash_kernel_traitsILi256ELi64ELi32ELi8ES3_EELb0ELb1ELb0ELb0ELb0ELb1ELb1EEEvNS_16Flash_bwd_paramsE:
	.zero		992


//--------------------- .nv.constant0._ZN5flash44flash_bwd_dq_dk_dv_loop_seqk_parallel_kernelI23Flash_bwd_kernel_traitsILi256ELi64ELi32ELi8ELi4ELi1ELi2ELb1ELb1EN7cutlass10bfloat16_tE19Flash_kernel_traitsILi256ELi64ELi32ELi8ES3_EELb0ELb1ELb0ELb1ELb0ELb0ELb0EEEvNS_16Flash_bwd_paramsE --------------------------
	.section	.nv.constant0._ZN5flash44flash_bwd_dq_dk_dv_loop_seqk_parallel_kernelI23Flash_bwd_kernel_traitsILi256ELi64ELi32ELi8ELi4ELi1ELi2ELb1ELb1EN7cutlass10bfloat16_tE19Flash_kernel_traitsILi256ELi64ELi32ELi8ES3_EELb0ELb1ELb0ELb1ELb0ELb0ELb0EEEvNS_16Flash_bwd_paramsE,"a",@progbits
	.sectionflags	@""
	.align	4
.nv.constant0._ZN5flash44flash_bwd_dq_dk_dv_loop_seqk_parallel_kernelI23Flash_bwd_kernel_traitsILi256ELi64ELi32ELi8ELi4ELi1ELi2ELb1ELb1EN7cutlass10bfloat16_tE19Flash_kernel_traitsILi256ELi64ELi32ELi8ES3_EELb0ELb1ELb0ELb1ELb0ELb0ELb0EEEvNS_16Flash_bwd_paramsE:
	.zero		992


//--------------------- .nv.constant0._ZN5flash44flash_bwd_dq_dk_dv_loop_seqk_parallel_kernelI23Flash_bwd_kernel_traitsILi256ELi64ELi32ELi8ELi4ELi1ELi2ELb1ELb1EN7cutlass10bfloat16_tE19Flash_kernel_traitsILi256ELi64ELi32ELi8ES3_EELb0ELb1ELb0ELb1ELb0ELb0ELb1EEEvNS_16Flash_bwd_paramsE --------------------------
	.section	.nv.constant0._ZN5flash44flash_bwd_dq_dk_dv_loop_seqk_parallel_kernelI23Flash_bwd_kernel_traitsILi256ELi64ELi32ELi8ELi4ELi1ELi2ELb1ELb1EN7cutlass10bfloat16_tE19Flash_kernel_traitsILi256ELi64ELi32ELi8ES3_EELb0ELb1ELb0ELb1ELb0ELb0ELb1EEEvNS_16Flash_bwd_paramsE,"a",@progbits
	.sectionflags	@""
	.align	4
.nv.constant0._ZN5flash44flash_bwd_dq_dk_dv_loop_seqk_parallel_kernelI23Flash_bwd_kernel_traitsILi256ELi64ELi32ELi8ELi4ELi1ELi2ELb1ELb1EN7cutlass10bfloat16_tE19Flash_kernel_traitsILi256ELi64ELi32ELi8ES3_EELb0ELb1ELb0ELb1ELb0ELb0ELb1EEEvNS_16Flash_bwd_paramsE:
	.zero		992


//--------------------- .nv.constant0._ZN5flash25flash_bwd_dot_do_o_kernelILb0E23Flash_bwd_kernel_traitsILi256ELi64ELi32ELi8ELi4ELi1ELi2ELb1ELb1EN7cutlass10bfloat16_tE19Flash_kernel_traitsILi256ELi64ELi32ELi8ES3_EEEEvNS_16Flash_bwd_paramsE --------------------------
	.section	.nv.constant0._ZN5flash25flash_bwd_dot_do_o_kernelILb0E23Flash_bwd_kernel_traitsILi256ELi64ELi32ELi8ELi4ELi1ELi2ELb1ELb1EN7cutlass10bfloat16_tE19Flash_kernel_traitsILi256ELi64ELi32ELi8ES3_EEEEvNS_16Flash_bwd_paramsE,"a",@progbits
	.sectionflags	@""
	.align	4
.nv.constant0._ZN5flash25flash_bwd_dot_do_o_kernelILb0E23Flash_bwd_kernel_traitsILi256ELi64ELi32ELi8ELi4ELi1ELi2ELb1ELb1EN7cutlass10bfloat16_tE19Flash_kernel_traitsILi256ELi64ELi32ELi8ES3_EEEEvNS_16Flash_bwd_paramsE:
	.zero		992


//--------------------- .nv.constant0._ZN5flash25flash_bwd_dot_do_o_kernelILb1E23Flash_bwd_kernel_traitsILi256ELi64ELi32ELi8ELi4ELi1ELi2ELb1ELb1EN7cutlass10bfloat16_tE19Flash_kernel_traitsILi256ELi64ELi32ELi8ES3_EEEEvNS_16Flash_bwd_paramsE --------------------------
	.section	.nv.constant0._ZN5flash25flash_bwd_dot_do_o_kernelILb1E23Flash_bwd_kernel_traitsILi256ELi64ELi32ELi8ELi4ELi1ELi2ELb1ELb1EN7cutlass10bfloat16_tE19Flash_kernel_traitsILi256ELi64ELi32ELi8ES3_EEEEvNS_16Flash_bwd_paramsE,"a",@progbits
	.sectionflags	@""
	.align	4
.nv.constant0._ZN5flash25flash_bwd_dot_do_o_kernelILb1E23Flash_bwd_kernel_traitsILi256ELi64ELi32ELi8ELi4ELi1ELi2ELb1ELb1EN7cutlass10bfloat16_tE19Flash_kernel_traitsILi256ELi64ELi32ELi8ES3_EEEEvNS_16Flash_bwd_paramsE:
	.zero		992


//--------------------- .nv.constant0._ZN5flash44flash_bwd_dq_dk_dv_loop_seqk_parallel_kernelI23Flash_bwd_kernel_traitsILi256ELi64ELi64ELi8ELi4ELi2ELi2ELb0ELb1EN7cutlass10bfloat16_tE19Flash_kernel_traitsILi256ELi64ELi64ELi8ES3_EELb0ELb1ELb0ELb0ELb0ELb0ELb0EEEvNS_16Flash_bwd_paramsE --------------------------
	.section	.nv.constant0._ZN5flash44flash_bwd_dq_dk_dv_loop_seqk_parallel_kernelI23Flash_bwd_kernel_traitsILi256ELi64ELi64ELi8ELi4ELi2ELi2ELb0ELb1EN7cutlass10bfloat16_tE19Flash_kernel_traitsILi256ELi64ELi64ELi8ES3_EELb0ELb1ELb0ELb0ELb0ELb0ELb0EEEvNS_16Flash_bwd_paramsE,"a",@progbits
	.sectionflags	@""
	.align	4
.nv.constant0._ZN5flash44flash_bwd_dq_dk_dv_loop_seqk_parallel_kernelI23Flash_bwd_kernel_traitsILi256ELi64ELi64ELi8ELi4ELi2ELi2ELb0ELb1EN7cutlass10bfloat16_tE19Flash_kernel_traitsILi256ELi64ELi64ELi8ES3_EELb0ELb1ELb0ELb0ELb0ELb0ELb0EEEvNS_16Flash_bwd_paramsE:
	.zero		992


//--------------------- .nv.constant0._ZN5flash44flash_bwd_dq_dk_dv_loop_seqk_parallel_kernelI23Flash_bwd_kernel_traitsILi256ELi64ELi64ELi8ELi4ELi2ELi2ELb0ELb1EN7cutlass10bfloat16_tE19Flash_kernel_traitsILi256ELi64ELi64ELi8ES3_EELb0ELb1ELb0ELb0ELb0ELb1ELb0EEEvNS_16Flash_bwd_paramsE --------------------------
	.section	.nv.constant0._ZN5flash44flash_bwd_dq_dk_dv_loop_seqk_parallel_kernelI23Flash_bwd_kernel_traitsILi256ELi64ELi64ELi8ELi4ELi2ELi2ELb0ELb1EN7cutlass10bfloat16_tE19Flash_kernel_traitsILi256ELi64ELi64ELi8ES3_EELb0ELb1ELb0ELb0ELb0ELb1ELb0EEEvNS_16Flash_bwd_paramsE,"a",@progbits
	.sectionflags	@""
	.align	4
.nv.constant0._ZN5flash44flash_bwd_dq_dk_dv_loop_seqk_parallel_kernelI23Flash_bwd_kernel_traitsILi256ELi64ELi64ELi8ELi4ELi2ELi2ELb0ELb1EN7cutlass10bfloat16_tE19Flash_kernel_traitsILi256ELi64ELi64ELi8ES3_EELb0ELb1ELb0ELb0ELb0ELb1ELb0EEEvNS_16Flash_bwd_paramsE:
	.zero		992


//--------------------- .nv.constant0._ZN5flash44flash_bwd_dq_dk_dv_loop_seqk_parallel_kernelI23Flash_bwd_kernel_traitsILi256ELi64ELi64ELi8ELi4ELi2ELi2ELb0ELb1EN7cutlass10bfloat16_tE19Flash_kernel_traitsILi256ELi64ELi64ELi8ES3_EELb0ELb1ELb0ELb1ELb0ELb0ELb0EEEvNS_16Flash_bwd_paramsE --------------------------
	.section	.nv.constant0._ZN5flash44flash_bwd_dq_dk_dv_loop_seqk_parallel_kernelI23Flash_bwd_kernel_traitsILi256ELi64ELi64ELi8ELi4ELi2ELi2ELb0ELb1EN7cutlass10bfloat16_tE19Flash_kernel_traitsILi256ELi64ELi64ELi8ES3_EELb0ELb1ELb0ELb1ELb0ELb0ELb0EEEvNS_16Flash_bwd_paramsE,"a",@progbits
	.sectionflags	@""
	.align	4
.nv.constant0._ZN5flash44flash_bwd_dq_dk_dv_loop_seqk_parallel_kernelI23Flash_bwd_kernel_traitsILi256ELi64ELi64ELi8ELi4ELi2ELi2ELb0ELb1EN7cutlass10bfloat16_tE19Flash_kernel_traitsILi256ELi64ELi64ELi8ES3_EELb0ELb1ELb0ELb1ELb0ELb0ELb0EEEvNS_16Flash_bwd_paramsE:
	.zero		992


//--------------------- .nv.constant0._ZN5flash44flash_bwd_dq_dk_dv_loop_seqk_parallel_kernelI23Flash_bwd_kernel_traitsILi256ELi64ELi64ELi8ELi4ELi2ELi2ELb0ELb0EN7cutlass10bfloat16_tE19Flash_kernel_traitsILi256ELi64ELi64ELi8ES3_EELb0ELb1ELb0ELb0ELb0ELb0ELb0EEEvNS_16Flash_bwd_paramsE --------------------------
	.section	.nv.constant0._ZN5flash44flash_bwd_dq_dk_dv_loop_seqk_parallel_kernelI23Flash_bwd_kernel_traitsILi256ELi64ELi64ELi8ELi4ELi2ELi2ELb0ELb0EN7cutlass10bfloat16_tE19Flash_kernel_traitsILi256ELi64ELi64ELi8ES3_EELb0ELb1ELb0ELb0ELb0ELb0ELb0EEEvNS_16Flash_bwd_paramsE,"a",@progbits
	.sectionflags	@""
	.align	4
.nv.constant0._ZN5flash44flash_bwd_dq_dk_dv_loop_seqk_parallel_kernelI23Flash_bwd_kernel_traitsILi256ELi64ELi64ELi8ELi4ELi2ELi2ELb0ELb0EN7cutlass10bfloat16_tE19Flash_kernel_traitsILi256ELi64ELi64ELi8ES3_EELb0ELb1ELb0ELb0ELb0ELb0ELb0EEEvNS_16Flash_bwd_paramsE:
	.zero		992


//--------------------- .nv.constant0._ZN5flash44flash_bwd_dq_dk_dv_loop_seqk_parallel_kernelI23Flash_bwd_kernel_traitsILi256ELi64ELi64ELi8ELi4ELi2ELi2ELb0ELb0EN7cutlass10bfloat16_tE19Flash_kernel_traitsILi256ELi64ELi64ELi8ES3_EELb0ELb1ELb0ELb0ELb0ELb1ELb0EEEvNS_16Flash_bwd_paramsE --------------------------
	.section	.nv.constant0._ZN5flash44flash_bwd_dq_dk_dv_loop_seqk_parallel_kernelI23Flash_bwd_kernel_traitsILi256ELi64ELi64ELi8ELi4ELi2ELi2ELb0ELb0EN7cutlass10bfloat16_tE19Flash_kernel_traitsILi256ELi64ELi64ELi8ES3_EELb0ELb1ELb0ELb0ELb0ELb1ELb0EEEvNS_16Flash_bwd_paramsE,"a",@progbits
	.sectionflags	@""
	.align	4
.nv.constant0._ZN5flash44flash_bwd_dq_dk_dv_loop_seqk_parallel_kernelI23Flash_bwd_kernel_traitsILi256ELi64ELi64ELi8ELi4ELi2ELi2ELb0ELb0EN7cutlass10bfloat16_tE19Flash_kernel_traitsILi256ELi64ELi64ELi8ES3_EELb0ELb1ELb0ELb0ELb0ELb1ELb0EEEvNS_16Flash_bwd_paramsE:
	.zero		992


//--------------------- .nv.constant0._ZN5flash44flash_bwd_dq_dk_dv_loop_seqk_parallel_kernelI23Flash_bwd_kernel_traitsILi256ELi64ELi64ELi8ELi4ELi2ELi2ELb0ELb0EN7cutlass10bfloat16_tE19Flash_kernel_traitsILi256ELi64ELi64ELi8ES3_EELb0ELb1ELb0ELb1ELb0ELb0ELb0EEEvNS_16Flash_bwd_paramsE --------------------------
	.section	.nv.constant0._ZN5flash44flash_bwd_dq_dk_dv_loop_seqk_parallel_kernelI23Flash_bwd_kernel_traitsILi256ELi64ELi64ELi8ELi4ELi2ELi2ELb0ELb0EN7cutlass10bfloat16_tE19Flash_kernel_traitsILi256ELi64ELi64ELi8ES3_EELb0ELb1ELb0ELb1ELb0ELb0ELb0EEEvNS_16Flash_bwd_paramsE,"a",@progbits
	.sectionflags	@""
	.align	4
.nv.constant0._ZN5flash44flash_bwd_dq_dk_dv_loop_seqk_parallel_kernelI23Flash_bwd_kernel_traitsILi256ELi64ELi64ELi8ELi4ELi2ELi2ELb0ELb0EN7cutlass10bfloat16_tE19Flash_kernel_traitsILi256ELi64ELi64ELi8ES3_EELb0ELb1ELb0ELb1ELb0ELb0ELb0EEEvNS_16Flash_bwd_paramsE:
	.zero		992


//--------------------- .nv.constant0._ZN5flash27flash_bwd_convert_dq_kernelI23Flash_bwd_kernel_traitsILi256ELi64ELi64ELi8ELi4ELi2ELi2ELb0ELb1EN7cutlass10bfloat16_tE19Flash_kernel_traitsILi256ELi64ELi64ELi8ES3_EEEEvNS_16Flash_bwd_paramsEi --------------------------
	.section	.nv.constant0._ZN5flash27flash_bwd_convert_dq_kernelI23Flash_bwd_kernel_traitsILi256ELi64ELi64ELi8ELi4ELi2ELi2ELb0ELb1EN7cutlass10bfloat16_tE19Flash_kernel_traitsILi256ELi64ELi64ELi8ES3_EEEEvNS_16Flash_bwd_paramsEi,"a",@progbits
	.sectionflags	@""
	.align	4
.nv.constant0._ZN5flash27flash_bwd_convert_dq_kernelI23Flash_bwd_kernel_traitsILi256ELi64ELi64ELi8ELi4ELi2ELi2ELb0ELb1EN7cutlass10bfloat16_tE19Flash_kernel_traitsILi256ELi64ELi64ELi8ES3_EEEEvNS_16Flash_bwd_paramsEi:
	.zero		996


//--------------------- .nv.constant0._ZN5flash44flash_bwd_dq_dk_dv_loop_seqk_parallel_kernelI23Flash_bwd_kernel_traitsILi256ELi64ELi64ELi8ELi4ELi2ELi2ELb0ELb1EN7cutlass10bfloat16_tE19Flash_kernel_traitsILi256ELi64ELi64ELi8ES3_EELb1ELb1ELb0ELb0ELb0ELb0ELb0EEEvNS_16Flash_bwd_paramsE --------------------------
	.section	.nv.constant0._ZN5flash44flash_bwd_dq_dk_dv_loop_seqk_parallel_kernelI23Flash_bwd_kernel_traitsILi256ELi64ELi64ELi8ELi4ELi2ELi2ELb0ELb1EN7cutlass10bfloat16_tE19Flash_kernel_traitsILi256ELi64ELi64ELi8ES3_EELb1ELb1ELb0ELb0ELb0ELb0ELb0EEEvNS_16Flash_bwd_paramsE,"a",@progbits
	.sectionflags	@""
	.align	4
.nv.constant0._ZN5flash44flash_bwd_dq_dk_dv_loop_seqk_parallel_kernelI23Flash_bwd_kernel_traitsILi256ELi64ELi64ELi8ELi4ELi2ELi2ELb0ELb1EN7cutlass10bfloat16_tE19Flash_kernel_traitsILi256ELi64ELi64ELi8ES3_EELb1ELb1ELb0ELb0ELb0ELb0ELb0EEEvNS_16Flash_bwd_paramsE:
	.zero		992


//--------------------- .nv.constant0._ZN5flash44flash_bwd_dq_dk_dv_loop_seqk_parallel_kernelI23Flash_bwd_kernel_traitsILi256ELi64ELi64ELi8ELi4ELi2ELi2ELb0ELb1EN7cutlass10bfloat16_tE19Flash_kernel_traitsILi256ELi64ELi64ELi8ES3_EELb0ELb1ELb0ELb0ELb0ELb0ELb1EEEvNS_16Flash_bwd_paramsE --------------------------
	.section	.nv.constant0._ZN5flash44flash_bwd_dq_dk_dv_loop_seqk_parallel_kernelI23Flash_bwd_kernel_traitsILi256ELi64ELi64ELi8ELi4ELi2ELi2ELb0ELb1EN7cutlass10bfloat16_tE19Flash_kernel_traitsILi256ELi64ELi64ELi8ES3_EELb0ELb1ELb0ELb0ELb0ELb0ELb1EEEvNS_16Flash_bwd_paramsE,"a",@progbits
	.sectionflags	@""
	.align	4
.nv.constant0._ZN5flash44flash_bwd_dq_dk_dv_loop_seqk_parallel_kernelI23Flash_bwd_kernel_traitsILi256ELi64ELi64ELi8ELi4ELi2ELi2ELb0ELb1EN7cutlass10bfloat16_tE19Flash_kernel_traitsILi256ELi64ELi64ELi8ES3_EELb0ELb1ELb0ELb0ELb0ELb0ELb1EEEvNS_16Flash_bwd_paramsE:
	.zero		992


//--------------------- .nv.constant0._ZN5flash44flash_bwd_dq_dk_dv_loop_seqk_parallel_kernelI23Flash_bwd_kernel_traitsILi256ELi64ELi64ELi8ELi4ELi2ELi2ELb0ELb1EN7cutlass10bfloat16_tE19Flash_kernel_traitsILi256ELi64ELi64ELi8ES3_EELb1ELb1ELb0ELb0ELb0ELb1ELb0EEEvNS_16Flash_bwd_paramsE --------------------------
	.section	.nv.constant0._ZN5flash44flash_bwd_dq_dk_dv_loop_seqk_parallel_kernelI23Flash_bwd_kernel_traitsILi256ELi64ELi64ELi8ELi4ELi2ELi2ELb0ELb1EN7cutlass10bfloat16_tE19Flash_kernel_traitsILi256ELi64ELi64ELi8ES3_EELb1ELb1ELb0ELb0ELb0ELb1ELb0EEEvNS_16Flash_bwd_paramsE,"a",@progbits
	.sectionflags	@""
	.align	4
.nv.constant0._ZN5flash44flash_bwd_dq_dk_dv_loop_seqk_parallel_kernelI23Flash_bwd_kernel_traitsILi256ELi64ELi64ELi8ELi4ELi2ELi2ELb0ELb1EN7cutlass10bfloat16_tE19Flash_kernel_traitsILi256ELi64ELi64ELi8ES3_EELb1ELb1ELb0ELb0ELb0ELb1ELb0EEEvNS_16Flash_bwd_paramsE:
	.zero		992


//--------------------- .nv.constant0._ZN5flash44flash_bwd_dq_dk_dv_loop_seqk_parallel_kernelI23Flash_bwd_kernel_traitsILi256ELi64ELi64ELi8ELi4ELi2ELi2ELb0ELb1EN7cutlass10bfloat16_tE19Flash_kernel_traitsILi256ELi64ELi64ELi8ES3_EELb0ELb1ELb0ELb0ELb0ELb1ELb1EEEvNS_16Flash_bwd_paramsE --------------------------
	.section	.nv.constant0._ZN5flash44flash_bwd_dq_dk_dv_loop_seqk_parallel_kernelI23Flash_bwd_kernel_traitsILi256ELi64ELi64ELi8ELi4ELi2ELi2ELb0ELb1EN7cutlass10bfloat16_tE19Flash_kernel_traitsILi256ELi64ELi64ELi8ES3_EELb0ELb1ELb0ELb0ELb0ELb1ELb1EEEvNS_16Flash_bwd_paramsE,"a",@progbits
	.sectionflags	@""
	.align	4
.nv.constant0._ZN5flash44flash_bwd_dq_dk_dv_loop_seqk_parallel_kernelI23Flash_bwd_kernel_traitsILi256ELi64ELi64ELi8ELi4ELi2ELi2ELb0ELb1EN7cutlass10bfloat16_tE19Flash_kernel_traitsILi256ELi64ELi64ELi8ES3_EELb0ELb1ELb0ELb0ELb0ELb1ELb1EEEvNS_16Flash_bwd_paramsE:
	.zero		992


//--------------------- .nv.constant0._ZN5flash44flash_bwd_dq_dk_dv_loop_seqk_parallel_kernelI23Flash_bwd_kernel_traitsILi256ELi64ELi64ELi8ELi4ELi2ELi2ELb0ELb1EN7cutlass10bfloat16_tE19Flash_kernel_traitsILi256ELi64ELi64ELi8ES3_EELb1ELb1ELb0ELb1ELb0ELb0ELb0EEEvNS_16Flash_bwd_paramsE --------------------------
	.section	.nv.constant0._ZN5flash44flash_bwd_dq_dk_dv_loop_seqk_parallel_kernelI23Flash_bwd_kernel_traitsILi256ELi64ELi64ELi8ELi4ELi2ELi2ELb0ELb1EN7cutlass10bfloat16_tE19Flash_kernel_traitsILi256ELi64ELi64ELi8ES3_EELb1ELb1ELb0ELb1ELb0ELb0ELb0EEEvNS_16Flash_bwd_paramsE,"a",@progbits
	.sectionflags	@""
	.align	4
.nv.constant0._ZN5flash44flash_bwd_dq_dk_dv_loop_seqk_parallel_kernelI23Flash_bwd_kernel_traitsILi256ELi64ELi64ELi8ELi4ELi2ELi2ELb0ELb1EN7cutlass10bfloat16_tE19Flash_kernel_traitsILi256ELi64ELi64ELi8ES3_EELb1ELb1ELb0ELb1ELb0ELb0ELb0EEEvNS_16Flash_bwd_paramsE:
	.zero		992


//--------------------- .nv.constant0._ZN5flash44flash_bwd_dq_dk_dv_loop_seqk_parallel_kernelI23Flash_bwd_kernel_traitsILi256ELi64ELi64ELi8ELi4ELi2ELi2ELb0ELb1EN7cutlass10bfloat16_tE19Flash_kernel_traitsILi256ELi64ELi64ELi8ES3_EELb0ELb1ELb0ELb1ELb0ELb0ELb1EEEvNS_16Flash_bwd_paramsE --------------------------
	.section	.nv.constant0._ZN5flash44flash_bwd_dq_dk_dv_loop_seqk_parallel_kernelI23Flash_bwd_kernel_traitsILi256ELi64ELi64ELi8ELi4ELi2ELi2ELb0ELb1EN7cutlass10bfloat16_tE19Flash_kernel_traitsILi256ELi64ELi64ELi8ES3_EELb0ELb1ELb0ELb1ELb0ELb0ELb1EEEvNS_16Flash_bwd_paramsE,"a",@progbits
	.sectionflags	@""
	.align	4
.nv.constant0._ZN5flash44flash_bwd_dq_dk_dv_loop_seqk_parallel_kernelI23Flash_bwd_kernel_traitsILi256ELi64ELi64ELi8ELi4ELi2ELi2ELb0ELb1EN7cutlass10bfloat16_tE19Flash_kernel_traitsILi256ELi64ELi64ELi8ES3_EELb0ELb1ELb0ELb1ELb0ELb0ELb1EEEvNS_16Flash_bwd_paramsE:
	.zero		992


//--------------------- .nv.constant0._ZN5flash25flash_bwd_dot_do_o_kernelILb0E23Flash_bwd_kernel_traitsILi256ELi64ELi64ELi8ELi4ELi2ELi2ELb0ELb1EN7cutlass10bfloat16_tE19Flash_kernel_traitsILi256ELi64ELi64ELi8ES3_EEEEvNS_16Flash_bwd_paramsE --------------------------
	.section	.nv.constant0._ZN5flash25flash_bwd_dot_do_o_kernelILb0E23Flash_bwd_kernel_traitsILi256ELi64ELi64ELi8ELi4ELi2ELi2ELb0ELb1EN7cutlass10bfloat16_tE19Flash_kernel_traitsILi256ELi64ELi64ELi8ES3_EEEEvNS_16Flash_bwd_paramsE,"a",@progbits
	.sectionflags	@""
	.align	4
.nv.constant0._ZN5flash25flash_bwd_dot_do_o_kernelILb0E23Flash_bwd_kernel_traitsILi256ELi64ELi64ELi8ELi4ELi2ELi2ELb0ELb1EN7cutlass10bfloat16_tE19Flash_kernel_traitsILi256ELi64ELi64ELi8ES3_EEEEvNS_16Flash_bwd_paramsE:
	.zero		992


//--------------------- .nv.constant0._ZN5flash25flash_bwd_dot_do_o_kernelILb1E23Flash_bwd_kernel_traitsILi256ELi64ELi64ELi8ELi4ELi2ELi2ELb0ELb1EN7cutlass10bfloat16_tE19Flash_kernel_traitsILi256ELi64ELi64ELi8ES3_EEEEvNS_16Flash_bwd_paramsE --------------------------
	.section	.nv.constant0._ZN5flash25flash_bwd_dot_do_o_kernelILb1E23Flash_bwd_kernel_traitsILi256ELi64ELi64ELi8ELi4ELi2ELi2ELb0ELb1EN7cutlass10bfloat16_tE19Flash_kernel_traitsILi256ELi64ELi64ELi8ES3_EEEEvNS_16Flash_bwd_paramsE,"a",@progbits
	.sectionflags	@""
	.align	4
.nv.constant0._ZN5flash25flash_bwd_dot_do_o_kernelILb1E23Flash_bwd_kernel_traitsILi256ELi64ELi64ELi8ELi4ELi2ELi2ELb0ELb1EN7cutlass10bfloat16_tE19Flash_kernel_traitsILi256ELi64ELi64ELi8ES3_EEEEvNS_16Flash_bwd_paramsE:
	.zero		992


//--------------------- .nv.constant0._ZN5flash27flash_bwd_convert_dq_kernelI23Flash_bwd_kernel_traitsILi256ELi64ELi64ELi8ELi4ELi2ELi2ELb0ELb0EN7cutlass10bfloat16_tE19Flash_kernel_traitsILi256ELi64ELi64ELi8ES3_EEEEvNS_16Flash_bwd_paramsEi --------------------------
	.section	.nv.constant0._ZN5flash27flash_bwd_convert_dq_kernelI23Flash_bwd_kernel_traitsILi256ELi64ELi64ELi8ELi4ELi2ELi2ELb0ELb0EN7cutlass10bfloat16_tE19Flash_kernel_traitsILi256ELi64ELi64ELi8ES3_EEEEvNS_16Flash_bwd_paramsEi,"a",@progbits
	.sectionflags	@""
	.align	4
.nv.constant0._ZN5flash27flash_bwd_convert_dq_kernelI23Flash_bwd_kernel_traitsILi256ELi64ELi64ELi8ELi4ELi2ELi2ELb0ELb0EN7cutlass10bfloat16_tE19Flash_kernel_traitsILi256ELi64ELi64ELi8ES3_EEEEvNS_16Flash_bwd_paramsEi:
	.zero		996


//--------------------- .nv.constant0._ZN5flash44flash_bwd_dq_dk_dv_loop_seqk_parallel_kernelI23Flash_bwd_kernel_traitsILi256ELi64ELi64ELi8ELi4ELi2ELi2ELb0ELb0EN7cutlass10bfloat16_tE19Flash_kernel_traitsILi256ELi64ELi64ELi8ES3_EELb1ELb1ELb0ELb0ELb0ELb0ELb0EEEvNS_16Flash_bwd_paramsE --------------------------
	.section	.nv.constant0._ZN5flash44flash_bwd_dq_dk_dv_loop_seqk_parallel_kernelI23Flash_bwd_kernel_traitsILi256ELi64ELi64ELi8ELi4ELi2ELi2ELb0ELb0EN7cutlass10bfloat16_tE19Flash_kernel_traitsILi256ELi64ELi64ELi8ES3_EELb1ELb1ELb0ELb0ELb0ELb0ELb0EEEvNS_16Flash_bwd_paramsE,"a",@progbits
	.sectionflags	@""
	.align	4
.nv.constant0._ZN5flash44flash_bwd_dq_dk_dv_loop_seqk_parallel_kernelI23Flash_bwd_kernel_traitsILi256ELi64ELi64ELi8ELi4ELi2ELi2ELb0ELb0EN7cutlass10bfloat16_tE19Flash_kernel_traitsILi256ELi64ELi64ELi8ES3_EELb1ELb1ELb0ELb0ELb0ELb0ELb0EEEvNS_16Flash_bwd_paramsE:
	.zero		992


//--------------------- .nv.constant0._ZN5flash44flash_bwd_dq_dk_dv_loop_seqk_parallel_kernelI23Flash_bwd_kernel_traitsILi256ELi64ELi64ELi8ELi4ELi2ELi2ELb0ELb0EN7cutlass10bfloat16_tE19Flash_kernel_traitsILi256ELi64ELi64ELi8ES3_EELb0ELb1ELb0ELb0ELb0ELb0ELb1EEEvNS_16Flash_bwd_paramsE --------------------------
	.section	.nv.constant0._ZN5flash44flash_bwd_dq_dk_dv_loop_seqk_parallel_kernelI23Flash_bwd_kernel_traitsILi256ELi64ELi64ELi8ELi4ELi2ELi2ELb0ELb0EN7cutlass10bfloat16_tE19Flash_kernel_traitsILi256ELi64ELi64ELi8ES3_EELb0ELb1ELb0ELb0ELb0ELb0ELb1EEEvNS_16Flash_bwd_paramsE,"a",@progbits
	.sectionflags	@""
	.align	4
.nv.constant0._ZN5flash44flash_bwd_dq_dk_dv_loop_seqk_parallel_kernelI23Flash_bwd_kernel_traitsILi256ELi64ELi64ELi8ELi4ELi2ELi2ELb0ELb0EN7cutlass10bfloat16_tE19Flash_kernel_traitsILi256ELi64ELi64ELi8ES3_EELb0ELb1ELb0ELb0ELb0ELb0ELb1EEEvNS_16Flash_bwd_paramsE:
	.zero		992


//--------------------- .nv.constant0._ZN5flash44flash_bwd_dq_dk_dv_loop_seqk_parallel_kernelI23Flash_bwd_kernel_traitsILi256ELi64ELi64ELi8ELi4ELi2ELi2ELb0ELb0EN7cutlass10bfloat16_tE19Flash_kernel_traitsILi256ELi64ELi64ELi8ES3_EELb1ELb1ELb0ELb0ELb0ELb1ELb0EEEvNS_16Flash_bwd_paramsE --------------------------
	.section	.nv.constant0._ZN5flash44flash_bwd_dq_dk_dv_loop_seqk_parallel_kernelI23Flash_bwd_kernel_traitsILi256ELi64ELi64ELi8ELi4ELi2ELi2ELb0ELb0EN7cutlass10bfloat16_tE19Flash_kernel_traitsILi256ELi64ELi64ELi8ES3_EELb1ELb1ELb0ELb0ELb0ELb1ELb0EEEvNS_16Flash_bwd_paramsE,"a",@progbits
	.sectionflags	@""
	.align	4
.nv.constant0._ZN5flash44flash_bwd_dq_dk_dv_loop_seqk_parallel_kernelI23Flash_bwd_kernel_traitsILi256ELi64ELi64ELi8ELi4ELi2ELi2ELb0ELb0EN7cutlass10bfloat16_tE19Flash_kernel_traitsILi256ELi64ELi64ELi8ES3_EELb1ELb1ELb0ELb0ELb0ELb1ELb0EEEvNS_16Flash_bwd_paramsE:
	.zero		992


//--------------------- .nv.constant0._ZN5flash44flash_bwd_dq_dk_dv_loop_seqk_parallel_kernelI23Flash_bwd_kernel_traitsILi256ELi64ELi64ELi8ELi4ELi2ELi2ELb0ELb0EN7cutlass10bfloat16_tE19Flash_kernel_traitsILi256ELi64ELi64ELi8ES3_EELb0ELb1ELb0ELb0ELb0ELb1ELb1EEEvNS_16Flash_bwd_paramsE --------------------------
	.section	.nv.constant0._ZN5flash44flash_bwd_dq_dk_dv_loop_seqk_parallel_kernelI23Flash_bwd_kernel_traitsILi256ELi64ELi64ELi8ELi4ELi2ELi2ELb0ELb0EN7cutlass10bfloat16_tE19Flash_kernel_traitsILi256ELi64ELi64ELi8ES3_EELb0ELb1ELb0ELb0ELb0ELb1ELb1EEEvNS_16Flash_bwd_paramsE,"a",@progbits
	.sectionflags	@""
	.align	4
.nv.constant0._ZN5flash44flash_bwd_dq_dk_dv_loop_seqk_parallel_kernelI23Flash_bwd_kernel_traitsILi256ELi64ELi64ELi8ELi4ELi2ELi2ELb0ELb0EN7cutlass10bfloat16_tE19Flash_kernel_traitsILi256ELi64ELi64ELi8ES3_EELb0ELb1ELb0ELb0ELb0ELb1ELb1EEEvNS_16Flash_bwd_paramsE:
	.zero		992


//--------------------- .nv.constant0._ZN5flash44flash_bwd_dq_dk_dv_loop_seqk_parallel_kernelI23Flash_bwd_kernel_traitsILi256ELi64ELi64ELi8ELi4ELi2ELi2ELb0ELb0EN7cutlass10bfloat16_tE19Flash_kernel_traitsILi256ELi64ELi64ELi8ES3_EELb1ELb1ELb0ELb1ELb0ELb0ELb0EEEvNS_16Flash_bwd_paramsE --------------------------
	.section	.nv.constant0._ZN5flash44flash_bwd_dq_dk_dv_loop_seqk_parallel_kernelI23Flash_bwd_kernel_traitsILi256ELi64ELi64ELi8ELi4ELi2ELi2ELb0ELb0EN7cutlass10bfloat16_tE19Flash_kernel_traitsILi256ELi64ELi64ELi8ES3_EELb1ELb1ELb0ELb1ELb0ELb0ELb0EEEvNS_16Flash_bwd_paramsE,"a",@progbits
	.sectionflags	@""
	.align	4
.nv.constant0._ZN5flash44flash_bwd_dq_dk_dv_loop_seqk_parallel_kernelI23Flash_bwd_kernel_traitsILi256ELi64ELi64ELi8ELi4ELi2ELi2ELb0ELb0EN7cutlass10bfloat16_tE19Flash_kernel_traitsILi256ELi64ELi64ELi8ES3_EELb1ELb1ELb0ELb1ELb0ELb0ELb0EEEvNS_16Flash_bwd_paramsE:
	.zero		992


//--------------------- .nv.constant0._ZN5flash44flash_bwd_dq_dk_dv_loop_seqk_parallel_kernelI23Flash_bwd_kernel_traitsILi256ELi64ELi64ELi8ELi4ELi2ELi2ELb0ELb0EN7cutlass10bfloat16_tE19Flash_kernel_traitsILi256ELi64ELi64ELi8ES3_EELb0ELb1ELb0ELb1ELb0ELb0ELb1EEEvNS_16Flash_bwd_paramsE --------------------------
	.section	.nv.constant0._ZN5flash44flash_bwd_dq_dk_dv_loop_seqk_parallel_kernelI23Flash_bwd_kernel_traitsILi256ELi64ELi64ELi8ELi4ELi2ELi2ELb0ELb0EN7cutlass10bfloat16_tE19Flash_kernel_traitsILi256ELi64ELi64ELi8ES3_EELb0ELb1ELb0ELb1ELb0ELb0ELb1EEEvNS_16Flash_bwd_paramsE,"a",@progbits
	.sectionflags	@""
	.align	4
.nv.constant0._ZN5flash44flash_bwd_dq_dk_dv_loop_seqk_parallel_kernelI23Flash_bwd_kernel_traitsILi256ELi64ELi64ELi8ELi4ELi2ELi2ELb0ELb0EN7cutlass10bfloat16_tE19Flash_kernel_traitsILi256ELi64ELi64ELi8ES3_EELb0ELb1ELb0ELb1ELb0ELb0ELb1EEEvNS_16Flash_bwd_paramsE:
	.zero		992


//--------------------- .nv.constant0._ZN5flash25flash_bwd_dot_do_o_kernelILb0E23Flash_bwd_kernel_traitsILi256ELi64ELi64ELi8ELi4ELi2ELi2ELb0ELb0EN7cutlass10bfloat16_tE19Flash_kernel_traitsILi256ELi64ELi64ELi8ES3_EEEEvNS_16Flash_bwd_paramsE --------------------------
	.section	.nv.constant0._ZN5flash25flash_bwd_dot_do_o_kernelILb0E23Flash_bwd_kernel_traitsILi256ELi64ELi64ELi8ELi4ELi2ELi2ELb0ELb0EN7cutlass10bfloat16_tE19Flash_kernel_traitsILi256ELi64ELi64ELi8ES3_EEEEvNS_16Flash_bwd_paramsE,"a",@progbits
	.sectionflags	@""
	.align	4
.nv.constant0._ZN5flash25flash_bwd_dot_do_o_kernelILb0E23Flash_bwd_kernel_traitsILi256ELi64ELi64ELi8ELi4ELi2ELi2ELb0ELb0EN7cutlass10bfloat16_tE19Flash_kernel_traitsILi256ELi64ELi64ELi8ES3_EEEEvNS_16Flash_bwd_paramsE:
	.zero		992


//--------------------- .nv.constant0._ZN5flash25flash_bwd_dot_do_o_kernelILb1E23Flash_bwd_kernel_traitsILi256ELi64ELi64ELi8ELi4ELi2ELi2ELb0ELb0EN7cutlass10bfloat16_tE19Flash_kernel_traitsILi256ELi64ELi64ELi8ES3_EEEEvNS_16Flash_bwd_paramsE --------------------------
	.section	.nv.constant0._ZN5flash25flash_bwd_dot_do_o_kernelILb1E23Flash_bwd_kernel_traitsILi256ELi64ELi64ELi8ELi4ELi2ELi2ELb0ELb0EN7cutlass10bfloat16_tE19Flash_kernel_traitsILi256ELi64ELi64ELi8ES3_EEEEvNS_16Flash_bwd_paramsE,"a",@progbits
	.sectionflags	@""
	.align	4
.nv.constant0._ZN5flash25flash_bwd_dot_do_o_kernelILb1E23Flash_bwd_kernel_traitsILi256ELi64ELi64ELi8ELi4ELi2ELi2ELb0ELb0EN7cutlass10bfloat16_tE19Flash_kernel_traitsILi256ELi64ELi64ELi8ES3_EEEEvNS_16Flash_bwd_paramsE:
	.zero		992


//--------------------- .text._ZN5flash27flash_bwd_convert_dq_kernelI23Flash_bwd_kernel_traitsILi256ELi64ELi32ELi8ELi4ELi1ELi2ELb1ELb1EN7cutlass10bfloat16_tE19Flash_kernel_traitsILi256ELi64ELi32ELi8ES3_EEEEvNS_16Flash_bwd_paramsEi --------------------------
	.section	.text._ZN5flash27flash_bwd_convert_dq_kernelI23Flash_bwd_kernel_traitsILi256ELi64ELi32ELi8ELi4ELi1ELi2ELb1ELb1EN7cutlass10bfloat16_tE19Flash_kernel_traitsILi256ELi64ELi32ELi8ES3_EEEEvNS_16Flash_bwd_paramsEi,"ax",@progbits
	.sectioninfo	@"SHI_REGISTERS=96"
	.align	128
        .global         _ZN5flash27flash_bwd_convert_dq_kernelI23Flash_bwd_kernel_traitsILi256ELi64ELi32ELi8ELi4ELi1ELi2ELb1ELb1EN7cutlass10bfloat16_tE19Flash_kernel_traitsILi256ELi64ELi32ELi8ES3_EEEEvNS_16Flash_bwd_paramsEi
        .type           _ZN5flash27flash_bwd_convert_dq_kernelI23Flash_bwd_kernel_traitsILi256ELi64ELi32ELi8ELi4ELi1ELi2ELb1ELb1EN7cutlass10bfloat16_tE19Flash_kernel_traitsILi256ELi64ELi32ELi8ES3_EEEEvNS_16Flash_bwd_paramsEi,@function
        .size           _ZN5flash27flash_bwd_convert_dq_kernelI23Flash_bwd_kernel_traitsILi256ELi64ELi32ELi8ELi4ELi1ELi2ELb1ELb1EN7cutlass10bfloat16_tE19Flash_kernel_traitsILi256ELi64ELi32ELi8ES3_EEEEvNS_16Flash_bwd_paramsEi,(.L_x_1015 - _ZN5flash27flash_bwd_convert_dq_kernelI23Flash_bwd_kernel_traitsILi256ELi64ELi32ELi8ELi4ELi1ELi2ELb1ELb1EN7cutlass10bfloat16_tE19Flash_kernel_traitsILi256ELi64ELi32ELi8ES3_EEEEvNS_16Flash_bwd_paramsEi)
        .other          _ZN5flash27flash_bwd_convert_dq_kernelI23Flash_bwd_kernel_traitsILi256ELi64ELi32ELi8ELi4ELi1ELi2ELb1ELb1EN7cutlass10bfloat16_tE19Flash_kernel_traitsILi256ELi64ELi32ELi8ES3_EEEEvNS_16Flash_bwd_paramsEi,@"STO_CUDA_ENTRY STV_DEFAULT"
_ZN5flash27flash_bwd_convert_dq_kernelI23Flash_bwd_kernel_traitsILi256ELi64ELi32ELi8ELi4ELi1ELi2ELb1ELb1EN7cutlass10bfloat16_tE19Flash_kernel_traitsILi256ELi64ELi32ELi8ES3_EEEEvNS_16Flash_bwd_paramsEi:
.text._ZN5flash27flash_bwd_convert_dq_kernelI23Flash_bwd_kernel_traitsILi256ELi64ELi32ELi8ELi4ELi1ELi2ELb1ELb1EN7cutlass10bfloat16_tE19Flash_kernel_traitsILi256ELi64ELi32ELi8ES3_EEEEvNS_16Flash_bwd_paramsEi:
[----:B------:R-:W-:Y:S02]  /*0000*/  MOV R1, c[0x0][0x28] ;  /* 0x00000a0000017a02 */ /* 0x000fe40000000f00 */
[----:B------:R-:W0:Y:S01]  /*0010*/  S2UR UR9, SR_CTAID.Y ;  /* 0x00000000000979c3 */ /* 0x000e220000002600 */
[----:B------:R-:W-:Y:S02]  /*0020*/  ULDC.64 UR4, c[0x0][0x240] ;  /* 0x0000900000047ab9 */ /* 0x000fe40000000a00 */
[----:B------:R-:W-:Y:S02]  /*0030*/  UISETP.NE.U32.AND UP0, UPT, URZ, UR4, UPT ;  /* 0x000000043f00728c */ /* 0x000fe4000bf05070 */
[----:B------:R-:W-:Y:S02]  /*0040*/  UMOV UR6, 0x4 ;  /* 0x0000000400067882 */ /* 0x000fe40000000000 */
[----:B------:R-:W-:Y:S02]  /*0050*/  UISETP.NE.AND.EX UP0, UPT, URZ, UR5, UPT, UP0 ;  /* 0x000000053f00728c */ /* 0x000fe4000bf05300 */
[----:B------:R-:W-:Y:S02]  /*0060*/  ULDC.64 UR22, c[0x0][0x118] ;  /* 0x0000460000167ab9 */ /* 0x000fe40000000a00 */
[----:B------:R-:W-:-:S02]  /*0070*/  ULDC.64 UR4, c[0x0][0x240] ;  /* 0x0000900000047ab9 */ /* 0x000fc40000000a00 */
[----:B------:R-:W-:Y:S01]  /*0080*/  PLOP3.LUT P0, PT, PT, PT, UP0, 0x80, 0x0 ;  /* 0x000000000000781c */ /* 0x000fe20003f0f008 */
[----:B0-----:R-:W-:-:S06]  /*0090*/  UIMAD.WIDE UR4, UR9, UR6, UR4 ;  /* 0x00000006090472a5 */ /* 0x001fcc000f8e0204 */
[----:B------:R-:W-:Y:S02]  /*00a0*/  MOV R2, UR4 ;  /* 0x0000000400027c02 */ /* 0x000fe40008000f00 */
[----:B------:R-:W-:-:S05]  /*00b0*/  MOV R3, UR5 ;  /* 0x0000000500037c02 */ /* 0x000fca0008000f00 */
[----:B------:R-:W2:Y:S04]  /*00c0*/  @P0 LDG.E R4, [R2.64] ;  /* 0x0000001602040981 */ /* 0x000ea8000c1e1900 */
[----:B------:R-:W3:Y:S01]  /*00d0*/  @P0 LDG.E R0, [R2.64+0x4] ;  /* 0x0000041602000981 */ /* 0x000ee2000c1e1900 */
[----:B------:R-:W-:Y:S01]  /*00e0*/  UMOV UR17, 0xffffffff ;  /* 0xffffffff00117882 */ /* 0x000fe20000000000 */
[----:B------:R-:W0:Y:S02]  /*00f0*/  S2UR UR6, SR_CTAID.X ;  /* 0x00000000000679c3 */ /* 0x000e240000002500 */
[----:B0-----:R-:W-:-:S06]  /*0100*/  USHF.L.U32 UR6, UR6, 0x6, URZ ;  /* 0x0000000606067899 */ /* 0x001fcc000800063f */
[----:B--2---:R-:W0:Y:S08]  /*0110*/  @P0 R2UR UR17, R4 ;  /* 0x00000000041103c2 */ /* 0x004e3000000e0000 */
[----:B---3--:R-:W0:Y:S02]  /*0120*/  @P0 R2UR UR5, R0 ;  /* 0x00000000000503c2 */ /* 0x008e2400000e0000 */
[----:B0-----:R-:W-:-:S07]  /*0130*/  @UP0 UIADD3 UR5, UR5, -UR17, URZ ;  /* 0x8000001105050290 */ /* 0x001fce000fffe03f */
[----:B------:R-:W-:Y:S02]  /*0140*/  @!UP0 ULDC UR5, c[0x0][0x214] ;  /* 0x0000850000058ab9 */ /* 0x000fe40000000800 */
[----:B------:R-:W-:-:S06]  /*0150*/  UISETP.GT.AND UP1, UPT, UR5, UR6, UPT ;  /* 0x000000060500728c */ /* 0x000fcc000bf24270 */
[----:B------:R-:W-:-:S13]  /*0160*/  PLOP3.LUT P0, PT, PT, PT, UP1, 0x80, 0x0 ;  /* 0x000000000000781c */ /* 0x000fda0003f0f018 */
[----:B------:R-:W-:Y:S05]  /*0170*/  @!P0 EXIT ;  /* 0x000000000000894d */ /* 0x000fea0003800000 */
[----:B------:R-:W0:Y:S01]  /*0180*/  S2R R9, SR_TID.X ;  /* 0x0000000000097919 */ /* 0x000e220000002100 */
[----:B------:R-:W1:Y:S01]  /*0190*/  S2UR UR7, SR_CTAID.Z ;  /* 0x00000000000779c3 */ /* 0x000e620000002700 */
[----:B------:R-:W-:Y:S01]  /*01a0*/  MOV R2, c[0x0][0x3e0] ;  /* 0x0000f80000027a02 */ /* 0x000fe20000000f00 */
[----:B------:R-:W-:Y:S01]  /*01b0*/  ULDC UR18, c[0x0][0x224] ;  /* 0x0000890000127ab9 */ /* 0x000fe20000000800 */
[----:B------:R-:W-:Y:S01]  /*01c0*/  HFMA2.MMA R57, -RZ, RZ, 0, 0 ;  /* 0x00000000ff397435 */ /* 0x000fe200000001ff */
[----:B------:R-:W-:Y:S01]  /*01d0*/  UIMAD.WIDE UR18, UR9, UR18, URZ ;  /* 0x00000012091272a5 */ /* 0x000fe2000f8e023f */
[----:B------:R-:W-:Y:S01]  /*01e0*/  ISETP.GE.AND P1, PT, R2, 0x1, PT ;  /* 0x000000010200780c */ /* 0x000fe20003f26270 */
[----:B------:R-:W-:Y:S01]  /*01f0*/  UISETP.NE.AND UP1, UPT, UR17, -0x1, UPT ;  /* 0xffffffff1100788c */ /* 0x000fe2000bf25270 */
[----:B------:R-:W-:Y:S01]  /*0200*/  HFMA2.MMA R22, -RZ, RZ, 0, 0 ;  /* 0x00000000ff167435 */ /* 0x000fe200000001ff */
[----:B------:R-:W-:Y:S01]  /*0210*/  ULDC UR16, c[0x0][0x1c0] ;  /* 0x0000700000107ab9 */ /* 0x000fe20000000800 */
[----:B------:R-:W-:Y:S01]  /*0220*/  CS2R R26, SRZ ;  /* 0x00000000001a7805 */ /* 0x000fe2000001ff00 */
[----:B------:R-:W-:Y:S01]  /*0230*/  UIMAD.WIDE UR14, UR9, 0x80, URZ ;  /* 0x00000080090e78a5 */ /* 0x000fe2000f8e023f */
[----:B------:R-:W-:Y:S01]  /*0240*/  CS2R R28, SRZ ;  /* 0x00000000001c7805 */ /* 0x000fe2000001ff00 */
[----:B------:R-:W-:Y:S01]  /*0250*/  USHF.R.S32.HI UR20, URZ, 0x1f, UR16 ;  /* 0x0000001f3f147899 */ /* 0x000fe20008011410 */
[----:B------:R-:W-:Y:S01]  /*0260*/  CS2R R30, SRZ ;  /* 0x00000000001e7805 */ /* 0x000fe2000001ff00 */
[----:B------:R-:W-:Y:S01]  /*0270*/  UIMAD UR19, UR19, UR16, URZ ;  /* 0x00000010131372a4 */ /* 0x000fe2000f8e023f */
[----:B------:R-:W-:Y:S01]  /*0280*/  CS2R R70, SRZ ;  /* 0x0000000000467805 */ /* 0x000fe2000001ff00 */
[----:B------:R-:W-:Y:S01]  /*0290*/  USEL UR24, UR14, URZ, UP0 ;  /* 0x0000003f0e187287 */ /* 0x000fe20008000000 */
[----:B------:R-:W-:Y:S01]  /*02a0*/  CS2R R32, SRZ ;  /* 0x0000000000207805 */ /* 0x000fe2000001ff00 */
[----:B------:R-:W-:Y:S01]  /*02b0*/  USEL UR25, UR15, URZ, UP0 ;  /* 0x0000003f0f197287 */ /* 0x000fe20008000000 */
[----:B------:R-:W-:Y:S01]  /*02c0*/  CS2R R34, SRZ ;  /* 0x0000000000227805 */ /* 0x000fe2000001ff00 */
[----:B------:R-:W-:Y:S01]  /*02d0*/  UIMAD.WIDE.U32 UR14, UR18, UR16, URZ ;  /* 0x00000010120e72a5 */ /* 0x000fe2000f8e003f */
[----:B------:R-:W-:Y:S01]  /*02e0*/  CS2R R36, SRZ ;  /* 0x0000000000247805 */ /* 0x000fe2000001ff00 */
[----:B------:R-:W-:Y:S01]  /*02f0*/  UIMAD UR28, UR18, UR20, UR19 ;  /* 0x00000014121c72a4 */ /* 0x000fe2000f8e0213 */
[----:B0-----:R-:W-:Y:S01]  /*0300*/  SHF.R.S32.HI R0, RZ, 0x1f, R9 ;  /* 0x0000001fff007819 */ /* 0x001fe20000011409 */
[----:B------:R-:W-:Y:S01]  /*0310*/  ULDC UR29, c[0x0][0x22c] ;  /* 0x00008b00001d7ab9 */ /* 0x000fe20000000800 */
[----:B------:R-:W-:Y:S01]  /*0320*/  CS2R R38, SRZ ;  /* 0x0000000000267805 */ /* 0x000fe2000001ff00 */
[----:B------:R-:W-:Y:S01]  /*0330*/  UIMAD.WIDE UR12, UR16, UR29, URZ ;  /* 0x0000001d100c72a5 */ /* 0x000fe2000f8e023f */
[CC--:B------:R-:W-:Y:S01]  /*0340*/  LEA.HI R2, R0.reuse, R9.reuse, RZ, 0x2 ;  /* 0x0000000900027211 */ /* 0x0c0fe200078f10ff */
[----:B------:R-:W-:Y:S01]  /*0350*/  UIADD3 UR15, UR15, UR28, URZ ;  /* 0x0000001c0f0f7290 */ /* 0x000fe2000fffe03f */
[CC--:B------:R-:W-:Y:S01]  /*0360*/  LEA.HI R5, R0.reuse, R9.reuse, RZ, 0x6 ;  /* 0x0000000900057211 */ /* 0x0c0fe200078f30ff */
[----:B------:R-:W-:Y:S01]  /*0370*/  @UP1 UMOV UR27, UR17 ;  /* 0x00000011001b1c82 */ /* 0x000fe20008000000 */
[--C-:B------:R-:W-:Y:S01]  /*0380*/  SHF.R.S32.HI R3, RZ, 0x2, R2.reuse ;  /* 0x00000002ff037819 */ /* 0x100fe20000011402 */
[----:B------:R-:W-:Y:S01]  /*0390*/  @!UP1 UMOV UR27, 0xffffffff ;  /* 0xffffffff001b9882 */ /* 0x000fe20000000000 */
[----:B------:R-:W-:Y:S01]  /*03a0*/  SHF.R.S32.HI R4, RZ, 0x1f, R2 ;  /* 0x0000001fff047819 */ /* 0x000fe20000011402 */
[----:B------:R-:W-:Y:S01]  /*03b0*/  USHF.R.S32.HI UR21, URZ, 0x1f, UR29 ;  /* 0x0000001f3f157899 */ /* 0x000fe2000801141d */
[----:B------:R-:W-:Y:S01]  /*03c0*/  LEA.HI R6, R0, R9, RZ, 0x5 ;  /* 0x0000000900067211 */ /* 0x000fe200078f28ff */
[----:B------:R-:W-:Y:S01]  /*03d0*/  UIMAD.WIDE.U32 UR30, UR12, UR27, URZ ;  /* 0x0000001b0c1e72a5 */ /* 0x000fe2000f8e003f */
[----:B------:R-:W-:Y:S01]  /*03e0*/  LEA.HI R4, R4, R3, RZ, 0x3 ;  /* 0x0000000304047211 */ /* 0x000fe200078f18ff */
[----:B------:R-:W-:Y:S01]  /*03f0*/  UIMAD UR15, UR15, UR29, URZ ;  /* 0x0000001d0f0f72a4 */ /* 0x000fe2000f8e023f */
[----:B------:R-:W-:Y:S01]  /*0400*/  LEA.HI R0, R0, R9, RZ, 0x3 ;  /* 0x0000000900007211 */ /* 0x000fe200078f18ff */
[----:B------:R-:W-:Y:S01]  /*0410*/  UIMAD.WIDE.U32 UR18, UR14, UR29, URZ ;  /* 0x0000001d0e1272a5 */ /* 0x000fe2000f8e003f */
[----:B------:R-:W-:Y:S01]  /*0420*/  LOP3.LUT R4, R4, 0xfffffff8, RZ, 0xc0, !PT ;  /* 0xfffffff804047812 */ /* 0x000fe200078ec0ff */
[----:B------:R-:W-:Y:S01]  /*0430*/  UIMAD UR27, UR13, UR27, URZ ;  /* 0x0000001b0d1b72a4 */ /* 0x000fe2000f8e023f */
[----:B------:R-:W-:Y:S01]  /*0440*/  LOP3.LUT R7, R0, 0x1ffffff8, RZ, 0xc0, !PT ;  /* 0x1ffffff800077812 */ /* 0x000fe200078ec0ff */
[----:B------:R-:W-:Y:S01]  /*0450*/  UMOV UR4, URZ ;  /* 0x0000003f00047c82 */ /* 0x000fe20008000000 */
[----:B------:R-:W-:Y:S01]  /*0460*/  IADD3 R4, R3, -R4, RZ ;  /* 0x8000000403047210 */ /* 0x000fe20007ffe0ff */
[----:B------:R-:W-:Y:S01]  /*0470*/  USHF.R.S32.HI UR8, URZ, 0x1f, UR6 ;  /* 0x0000001f3f087899 */ /* 0x000fe20008011406 */
[----:B------:R-:W-:Y:S01]  /*0480*/  SHF.R.S32.HI R3, RZ, 0x5, R6 ;  /* 0x00000005ff037819 */ /* 0x000fe20000011406 */
[----:B------:R-:W-:Y:S01]  /*0490*/  UIADD3 UR24, UP0, UR6, UR24, URZ ;  /* 0x0000001806187290 */ /* 0x000fe2000ff1e03f */
[----:B------:R-:W-:Y:S01]  /*04a0*/  SHF.R.S32.HI R17, RZ, 0x3, R0 ;  /* 0x00000003ff117819 */ /* 0x000fe20000011400 */
[----:B------:R-:W-:Y:S01]  /*04b0*/  UIMAD UR15, UR21, UR14, UR15 ;  /* 0x0000000e150f72a4 */ /* 0x000fe2000f8e020f */
[C---:B------:R-:W-:Y:S01]  /*04c0*/  LOP3.LUT R8, R6.reuse, 0xffffffe0, RZ, 0xc0, !PT ;  /* 0xffffffe006087812 */ /* 0x040fe200078ec0ff */
[----:B-1----:R-:W-:Y:S01]  /*04d0*/  UIMAD UR32, UR7, UR29, URZ ;  /* 0x0000001d072072a4 */ /* 0x002fe2000f8e023f */
[----:B------:R-:W-:Y:S01]  /*04e0*/  IMAD.IADD R7, R9, 0x1, -R7 ;  /* 0x0000000109077824 */ /* 0x000fe200078e0a07 */
[----:B------:R-:W-:Y:S01]  /*04f0*/  UIMAD UR4, UR12, UR4, UR27 ;  /* 0x000000040c0472a4 */ /* 0x000fe2000f8e021b */
[----:B------:R-:W-:Y:S01]  /*0500*/  LEA.HI R6, R6, R3, RZ, 0x1 ;  /* 0x0000000306067211 */ /* 0x000fe200078f08ff */
[----:B------:R-:W-:Y:S01]  /*0510*/  USEL UR18, UR18, UR30, !UP1 ;  /* 0x0000001e12127287 */ /* 0x000fe2000c800000 */
[----:B------:R-:W-:Y:S01]  /*0520*/  SHF.L.U32 R0, R17, 0x6, RZ ;  /* 0x0000000611007819 */ /* 0x000fe200000006ff */
[----:B------:R-:W-:Y:S01]  /*0530*/  UIADD3.X UR20, UR8, UR25, URZ, UP0, !UPT ;  /* 0x0000001908147290 */ /* 0x000fe200087fe43f */
[-C--:B------:R-:W-:Y:S01]  /*0540*/  IADD3 R8, -R8, R9.reuse, RZ ;  /* 0x0000000908087210 */ /* 0x080fe20007ffe1ff */
[----:B------:R-:W-:Y:S01]  /*0550*/  UIADD3 UR19, UR19, UR15, URZ ;  /* 0x0000000f13137290 */ /* 0x000fe2000fffe03f */
[----:B------:R-:W-:Y:S01]  /*0560*/  LOP3.LUT R6, R6, 0x3ffffe, RZ, 0xc0, !PT ;  /* 0x003ffffe06067812 */ /* 0x000fe200078ec0ff */
[----:B------:R-:W-:Y:S01]  /*0570*/  UIMAD UR26, UR29, UR16, URZ ;  /* 0x000000101d1a72a4 */ /* 0x000fe2000f8e023f */
[----:B------:R-:W-:Y:S01]  /*0580*/  SHF.L.U32 R46, R7, 0x3, RZ ;  /* 0x00000003072e7819 */ /* 0x000fe200000006ff */
[----:B------:R-:W-:Y:S01]  /*0590*/  UIADD3 UR18, UP0, UR32, UR18, URZ ;  /* 0x0000001220127290 */ /* 0x000fe2000ff1e03f */
[----:B------:R-:W-:Y:S01]  /*05a0*/  LOP3.LUT R2, R2, 0x7ffffffc, RZ, 0xc0, !PT ;  /* 0x7ffffffc02027812 */ /* 0x000fe200078ec0ff */
[----:B------:R-:W-:Y:S01]  /*05b0*/  @UP1 UIADD3 UR19, UR31, UR4, URZ ;  /* 0x000000041f131290 */ /* 0x000fe2000fffe03f */
[----:B------:R-:W-:Y:S01]  /*05c0*/  LOP3.LUT R7, R0, 0x1c0, RZ, 0xc0, !PT ;  /* 0x000001c000077812 */ /* 0x000fe200078ec0ff */
[----:B------:R-:W-:Y:S01]  /*05d0*/  UIMAD UR20, UR20, UR12, URZ ;  /* 0x0000000c141472a4 */ /* 0x000fe2000f8e023f */
[C---:B------:R-:W-:Y:S01]  /*05e0*/  IMAD R8, R3.reuse, UR26, R8 ;  /* 0x0000001a03087c24 */ /* 0x040fe2000f8e0208 */
[----:B------:R-:W-:Y:S01]  /*05f0*/  ULEA.HI.X.SX32 UR19, UR32, UR19, 0x1, UP0 ;  /* 0x0000001320137291 */ /* 0x000fe200080f0e3f */
[----:B------:R-:W-:Y:S01]  /*0600*/  IMAD.IADD R3, R3, 0x1, -R6 ;  /* 0x0000000103037824 */ /* 0x000fe200078e0a06 */
[----:B------:R-:W-:Y:S01]  /*0610*/  UIMAD UR20, UR13, UR24, UR20 ;  /* 0x000000180d1472a4 */ /* 0x000fe2000f8e0214 */
[----:B------:R-:W-:Y:S01]  /*0620*/  IADD3 R2, -R2, R9, RZ ;  /* 0x0000000902027210 */ /* 0x000fe20007ffe1ff */
[----:B------:R-:W-:Y:S01]  /*0630*/  UIMAD.WIDE.U32 UR12, UR12, UR24, UR18 ;  /* 0x000000180c0c72a5 */ /* 0x000fe2000f8e0012 */
[----:B------:R-:W-:Y:S01]  /*0640*/  LOP3.LUT R0, R7, 0x38, R46, 0xf8, !PT ;  /* 0x0000003807007812 */ /* 0x000fe200078ef82e */
[----:B------:R-:W-:Y:S01]  /*0650*/  @!UP1 USHF.R.S32.HI UR4, URZ, 0x1f, UR9 ;  /* 0x0000001f3f049899 */ /* 0x000fe20008011409 */
[----:B------:R-:W-:Y:S01]  /*0660*/  SHF.R.U32.HI R7, RZ, 0x3, R7 ;  /* 0x00000003ff077819 */ /* 0x000fe20000011607 */
[----:B------:R-:W-:Y:S01]  /*0670*/  ULDC.64 UR10, c[0x0][0x398] ;  /* 0x0000e600000a7ab9 */ /* 0x000fe20000000a00 */
[----:B------:R-:W-:Y:S01]  /*0680*/  LEA R18, R3, R2, 0x9 ;  /* 0x0000000203127211 */ /* 0x000fe200078e48ff */
[----:B------:R-:W-:Y:S01]  /*0690*/  ULDC.64 UR18, c[0x0][0x380] ;  /* 0x0000e00000127ab9 */ /* 0x000fe20000000a00 */
[----:B------:R-:W-:Y:S01]  /*06a0*/  LOP3.LUT R0, R0, R7, RZ, 0x3c, !PT ;  /* 0x0000000700007212 */ /* 0x000fe200078e3cff */
[----:B------:R-:W-:Y:S01]  /*06b0*/  @UP1 UIMAD.WIDE.U32 UR14, UR17, UR10, URZ ;  /* 0x0000000a110e12a5 */ /* 0x000fe2000f8e003f */
[----:B------:R-:W-:Y:S01]  /*06c0*/  SHF.R.S32.HI R5, RZ, 0x6, R5 ;  /* 0x00000006ff057819 */ /* 0x000fe20000011405 */
[----:B------:R-:W-:Y:S01]  /*06d0*/  @!UP1 UIMAD UR4, UR4, UR18, URZ ;  /* 0x00000012040492a4 */ /* 0x000fe2000f8e023f */
[----:B------:R-:W-:Y:S01]  /*06e0*/  SHF.R.S32.HI R2, RZ, 0x1f, R8 ;  /* 0x0000001fff027819 */ /* 0x000fe20000011408 */
[----:B------:R-:W-:Y:S01]  /*06f0*/  @UP1 UIMAD UR11, UR17, UR11, UR15 ;  /* 0x0000000b110b12a4 */ /* 0x000fe2000f8e020f */
[----:B------:R-:W-:Y:S01]  /*0700*/  MOV R23, UR20 ;  /* 0x0000001400177c02 */ /* 0x000fe20008000f00 */
[----:B------:R-:W-:Y:S01]  /*0710*/  @!UP1 UIMAD UR4, UR9, UR19, UR4 ;  /* 0x00000013090492a4 */ /* 0x000fe2000f8e0204 */
[----:B------:R-:W-:Y:S01]  /*0720*/  LOP3.LUT P0, RZ, R4, 0x4, RZ, 0xc0, !PT ;  /* 0x0000000404ff7812 */ /* 0x000fe2000780c0ff */
[----:B------:R-:W-:Y:S01]  /*0730*/  @UP1 UMOV UR20, UR14 ;  /* 0x0000000e00141c82 */ /* 0x000fe20008000000 */
[----:B------:R-:W-:Y:S01]  /*0740*/  IADD3 R8, P2, R8, UR12, RZ ;  /* 0x0000000c08087c10 */ /* 0x000fe2000ff5e0ff */
[----:B------:R-:W-:Y:S01]  /*0750*/  CS2R R40, SRZ ;  /* 0x0000000000287805 */ /* 0x000fe2000001ff00 */
[----:B------:R-:W-:Y:S01]  /*0760*/  SHF.L.U32 R4, R4, 0x6, RZ ;  /* 0x0000000604047819 */ /* 0x000fe200000006ff */
[----:B------:R-:W-:Y:S01]  /*0770*/  CS2R R68, SRZ ;  /* 0x0000000000447805 */ /* 0x000fe2000001ff00 */
[C---:B------:R-:W-:Y:S01]  /*0780*/  LEA R19, R5.reuse, R0, 0x9 ;  /* 0x0000000005137211 */ /* 0x040fe200078e48ff */
[----:B------:R-:W-:Y:S01]  /*0790*/  IMAD.SHL.U32 R5, R5, 0x8, RZ ;  /* 0x0000000805057824 */ /* 0x000fe200078e00ff */
[----:B------:R-:W-:Y:S01]  /*07a0*/  IADD3.X R23, R2, UR13, R23, P2, !PT ;  /* 0x0000000d02177c10 */ /* 0x000fe200097fe417 */
[----:B------:R-:W-:Y:S01]  /*07b0*/  @!UP1 UIMAD.WIDE.U32 UR12, UR9, UR18, URZ ;  /* 0x00000012090c92a5 */ /* 0x000fe2000f8e003f */
[----:B------:R-:W-:Y:S01]  /*07c0*/  LOP3.LUT R4, R4, 0x1c0, RZ, 0xc0, !PT ;  /* 0x000001c004047812 */ /* 0x000fe200078ec0ff */
[----:B------:R-:W-:Y:S01]  /*07d0*/  USHF.R.S32.HI UR9, URZ, 0x1f, UR7 ;  /* 0x0000001f3f097899 */ /* 0x000fe20008011407 */
[----:B------:R-:W-:Y:S01]  /*07e0*/  LEA R56, P2, R8, c[0x0][0x350], 0x2 ;  /* 0x0000d40008387a11 */ /* 0x000fe200078410ff */
[----:B------:R-:W-:Y:S01]  /*07f0*/  @!UP1 UIADD3 UR11, UR13, UR4, URZ ;  /* 0x000000040d0b9290 */ /* 0x000fe2000fffe03f */
[----:B------:R-:W-:Y:S01]  /*0800*/  LOP3.LUT R5, R4, 0x18, R5, 0xf8, !PT ;  /* 0x0000001804057812 */ /* 0x000fe200078ef805 */
[----:B------:R-:W-:Y:S01]  /*0810*/  HFMA2.MMA R0, -RZ, RZ, 0, 0 ;  /* 0x00000000ff007435 */ /* 0x000fe200000001ff */
[----:B------:R-:W-:Y:S01]  /*0820*/  SHF.R.U32.HI R4, RZ, 0x3, R4 ;  /* 0x00000003ff047819 */ /* 0x000fe20000011604 */
[----:B------:R-:W-:Y:S01]  /*0830*/  @!UP1 UMOV UR20, UR12 ;  /* 0x0000000c00149c82 */ /* 0x000fe20008000000 */
[----:B------:R-:W-:Y:S01]  /*0840*/  LEA.HI.X R23, R8, c[0x0][0x354], R23, 0x2, P2 ;  /* 0x0000d50008177a11 */ /* 0x000fe200010f1417 */
[----:B------:R-:W-:Y:S01]  /*0850*/  CS2R R74, SRZ ;  /* 0x00000000004a7805 */ /* 0x000fe2000001ff00 */
[----:B------:R-:W-:Y:S01]  /*0860*/  LOP3.LUT R21, R5, R4, RZ, 0x3c, !PT ;  /* 0x0000000405157212 */ /* 0x000fe200078e3cff */
[----:B------:R-:W-:Y:S01]  /*0870*/  CS2R R8, SRZ ;  /* 0x0000000000087805 */ /* 0x000fe2000001ff00 */
[----:B------:R-:W-:Y:S01]  /*0880*/  CS2R R72, SRZ ;  /* 0x0000000000487805 */ /* 0x000fe2000001ff00 */
[----:B------:R-:W-:Y:S01]  /*0890*/  CS2R R10, SRZ ;  /* 0x00000000000a7805 */ /* 0x000fe2000001ff00 */
[----:B------:R-:W-:Y:S01]  /*08a0*/  CS2R R2, SRZ ;  /* 0x0000000000027805 */ /* 0x000fe2000001ff00 */
[----:B------:R-:W-:Y:S01]  /*08b0*/  CS2R R42, SRZ ;  /* 0x00000000002a7805 */ /* 0x000fe2000001ff00 */
[----:B------:R-:W-:Y:S01]  /*08c0*/  CS2R R44, SRZ ;  /* 0x00000000002c7805 */ /* 0x000fe2000001ff00 */
[----:B------:R-:W-:Y:S01]  /*08d0*/  CS2R R52, SRZ ;  /* 0x0000000000347805 */ /* 0x000fe2000001ff00 */
[----:B------:R-:W-:Y:S01]  /*08e0*/  CS2R R54, SRZ ;  /* 0x0000000000367805 */ /* 0x000fe2000001ff00 */
[----:B------:R-:W-:Y:S01]  /*08f0*/  MOV R76, RZ ;  /* 0x000000ff004c7202 */ /* 0x000fe20000000f00 */
        /* <DEDUP_REMOVED lines=9> */
[----:B------:R-:W-:Y:S01]  /*0990*/  IMAD.MOV.U32 R16, RZ, RZ, RZ ;  /* 0x000000ffff107224 */ /* 0x000fe200078e00ff */
[----:B------:R-:W-:Y:S01]  /*09a0*/  CS2R R64, SRZ ;  /* 0x0000000000407805 */ /* 0x000fe2000001ff00 */
[----:B------:R-:W-:Y:S01]  /*09b0*/  CS2R R66, SRZ ;  /* 0x0000000000427805 */ /* 0x000fe2000001ff00 */
[----:B------:R-:W-:Y:S05]  /*09c0*/  @!P1 BRA `(.L_x_0) ;  /* 0x00000c7000009947 */ /* 0x000fea0003800000 */
[----:B------:R-:W-:Y:S01]  /*09d0*/  USHF.L.U32 UR21, UR26, 0x3, URZ ;  /* 0x000000031a157899 */ /* 0x000fe2000800063f */
[----:B------:R-:W-:Y:S01]  /*09e0*/  MOV R27, RZ ;  /* 0x000000ff001b7202 */ /* 0x000fe20000000f00 */
[----:B------:R-:W-:-:S02]  /*09f0*/  UMOV UR13, 0x2 ;  /* 0x00000002000d7882 */ /* 0x000fc40000000000 */
[----:B------:R-:W-:Y:S02]  /*0a00*/  UIADD3 UR27, UR21, 0x20, UR21 ;  /* 0x00000020151b7890 */ /* 0x000fe4000fffe015 */
[----:B------:R-:W-:Y:S02]  /*0a10*/  ULDC.64 UR24, c[0x0][0x3d8] ;  /* 0x0000f60000187ab9 */ /* 0x000fe40000000a00 */
[----:B------:R-:W-:Y:S02]  /*0a20*/  UIADD3 UR28, UR21, UR27, URZ ;  /* 0x0000001b151c7290 */ /* 0x000fe4000fffe03f */
[----:B------:R-:W-:Y:S02]  /*0a30*/  USHF.L.U64.HI UR13, UR24, UR13, UR25 ;  /* 0x0000000d180d7299 */ /* 0x000fe40008010219 */
[----:B------:R-:W-:Y:S02]  /*0a40*/  UIADD3 UR25, UR21, UR28, URZ ;  /* 0x0000001c15197290 */ /* 0x000fe4000fffe03f */
[----:B------:R-:W-:-:S02]  /*0a50*/  ULDC UR10, c[0x0][0x22c] ;  /* 0x00008b00000a7ab9 */ /* 0x000fc40000000800 */
[----:B------:R-:W-:Y:S02]  /*0a60*/  USHF.R.S32.HI UR4, URZ, 0x1f, UR21 ;  /* 0x0000001f3f047899 */ /* 0x000fe40008011415 */
[----:B------:R-:W-:Y:S02]  /*0a70*/  UIADD3 UR29, UR21, UR25, URZ ;  /* 0x00000019151d7290 */ /* 0x000fe4000fffe03f */
[----:B------:R-:W-:Y:S02]  /*0a80*/  UIMAD UR16, UR16, UR10, URZ ;  /* 0x0000000a101072a4 */ /* 0x000fe4000f8e023f */
[----:B------:R-:W-:Y:S02]  /*0a90*/  USHF.R.S32.HI UR10, URZ, 0x1f, UR27 ;  /* 0x0000001f3f0a7899 */ /* 0x000fe4000801141b */
[----:B------:R-:W-:Y:S02]  /*0aa0*/  USHF.L.U64.HI UR19, UR21, 0x2, UR4 ;  /* 0x0000000215137899 */ /* 0x000fe40008010204 */
[----:B------:R-:W-:-:S02]  /*0ab0*/  USHF.R.S32.HI UR4, URZ, 0x1f, UR28 ;  /* 0x0000001f3f047899 */ /* 0x000fc4000801141c */
[----:B------:R-:W-:Y:S02]  /*0ac0*/  UIADD3 UR30, UR21, UR29, URZ ;  /* 0x0000001d151e7290 */ /* 0x000fe4000fffe03f */
[----:B------:R-:W-:Y:S02]  /*0ad0*/  USHF.L.U64.HI UR18, UR27, 0x2, UR10 ;  /* 0x000000021b127899 */ /* 0x000fe4000801020a */
[----:B------:R-:W-:Y:S02]  /*0ae0*/  USHF.R.S32.HI UR10, URZ, 0x1f, UR25 ;  /* 0x0000001f3f0a7899 */ /* 0x000fe40008011419 */
[----:B------:R-:W-:Y:S02]  /*0af0*/  USHF.L.U64.HI UR17, UR28, 0x2, UR4 ;  /* 0x000000021c117899 */ /* 0x000fe40008010204 */
[----:B------:R-:W-:Y:S02]  /*0b00*/  UIADD3 UR31, UR21, UR30, URZ ;  /* 0x0000001e151f7290 */ /* 0x000fe4000fffe03f */
[----:B------:R-:W-:-:S02]  /*0b10*/  USHF.R.S32.HI UR4, URZ, 0x1f, UR29 ;  /* 0x0000001f3f047899 */ /* 0x000fc4000801141d */
[----:B------:R-:W-:Y:S02]  /*0b20*/  USHF.L.U64.HI UR15, UR25, 0x2, UR10 ;  /* 0x00000002190f7899 */ /* 0x000fe4000801020a */
[----:B------:R-:W-:Y:S02]  /*0b30*/  USHF.R.S32.HI UR10, URZ, 0x1f, UR30 ;  /* 0x0000001f3f0a7899 */ /* 0x000fe4000801141e */
[----:B------:R-:W-:Y:S02]  /*0b40*/  USHF.R.S32.HI UR12, URZ, 0x1f, UR31 ;  /* 0x0000001f3f0c7899 */ /* 0x000fe4000801141f */
[----:B------:R-:W-:Y:S02]  /*0b50*/  USHF.L.U64.HI UR14, UR29, 0x2, UR4 ;  /* 0x000000021d0e7899 */ /* 0x000fe40008010204 */
[----:B------:R-:W-:Y:S02]  /*0b60*/  USHF.L.U64.HI UR10, UR30, 0x2, UR10 ;  /* 0x000000021e0a7899 */ /* 0x000fe4000801020a */
[----:B------:R-:W-:-:S02]  /*0b70*/  USHF.L.U64.HI UR12, UR31, 0x2, UR12 ;  /* 0x000000021f0c7899 */ /* 0x000fc4000801020c */
[----:B------:R-:W-:Y:S02]  /*0b80*/  UMOV UR4, URZ ;  /* 0x0000003f00047c82 */ /* 0x000fe40008000000 */
.L_x_1:
[----:B------:R-:W-:Y:S01]  /*0b90*/  MOV R49, UR21 ;  /* 0x0000001500317c02 */ /* 0x000fe20008000f00 */
[----:B------:R-:W-:Y:S01]  /*0ba0*/  IMAD.U32 R85, RZ, RZ, UR16 ;  /* 0x00000010ff557e24 */ /* 0x000fe2000f8e00ff */
[----:B------:R-:W-:Y:S02]  /*0bb0*/  MOV R81, UR26 ;  /* 0x0000001a00517c02 */ /* 0x000fe40008000f00 */
[----:B------:R-:W-:Y:S02]  /*0bc0*/  LEA R48, P1, R49, R56, 0x2 ;  /* 0x0000003831307211 */ /* 0x000fe400078210ff */
[----:B------:R-:W-:Y:S02]  /*0bd0*/  MOV R83, UR16 ;  /* 0x0000001000537c02 */ /* 0x000fe40008000f00 */
[----:B------:R-:W-:Y:S02]  /*0be0*/  IADD3.X R49, R23, UR19, RZ, P1, !PT ;  /* 0x0000001317317c10 */ /* 0x000fe40008ffe4ff */
[----:B------:R-:W-:-:S02]  /*0bf0*/  MOV R89, UR16 ;  /* 0x0000001000597c02 */ /* 0x000fc40008000f00 */
[----:B------:R-:W-:Y:S01]  /*0c00*/  MOV R51, UR16 ;  /* 0x0000001000337c02 */ /* 0x000fe20008000f00 */
[----:B------:R-:W-:Y:S01]  /*0c10*/  IMAD.WIDE R80, R81, 0x20, R48 ;  /* 0x0000002051507825 */ /* 0x000fe200078e0230 */
[----:B------:R-:W-:Y:S01]  /*0c20*/  MOV R77, UR16 ;  /* 0x00000010004d7c02 */ /* 0x000fe20008000f00 */
[----:B------:R0:W2:Y:S04]  /*0c30*/  LDG.E R90, [R48.64] ;  /* 0x00000016305a7981 */ /* 0x0000a8000c1e1900 */
[----:B------:R-:W-:Y:S01]  /*0c40*/  IMAD.WIDE R82, R83, 0x20, R80 ;  /* 0x0000002053527825 */ /* 0x000fe200078e0250 */
[----:B------:R1:W3:Y:S04]  /*0c50*/  LDG.E R86, [R80.64] ;  /* 0x0000001650567981 */ /* 0x0002e8000c1e1900 */
[----:B------:R0:W4:Y:S01]  /*0c60*/  LDG.E R79, [R48.64+0x80] ;  /* 0x00008016304f7981 */ /* 0x000122000c1e1900 */
[----:B------:R-:W-:-:S03]  /*0c70*/  IMAD.WIDE R88, R89, 0x20, R82 ;  /* 0x0000002059587825 */ /* 0x000fc600078e0252 */
[----:B------:R5:W2:Y:S03]  /*0c80*/  LDG.E R83, [R82.64] ;  /* 0x0000001652537981 */ /* 0x000aa6000c1e1900 */
[----:B------:R-:W-:Y:S01]  /*0c90*/  IMAD.WIDE R84, R85, 0x20, R88 ;  /* 0x0000002055547825 */ /* 0x000fe200078e0258 */
[----:B-1----:R0:W4:Y:S04]  /*0ca0*/  LDG.E R80, [R48.64+0x100] ;  /* 0x0001001630507981 */ /* 0x002128000c1e1900 */
[----:B------:R1:W4:Y:S01]  /*0cb0*/  LDG.E R88, [R88.64] ;  /* 0x0000001658587981 */ /* 0x000322000c1e1900 */
[----:B------:R-:W-:-:S03]  /*0cc0*/  IMAD.WIDE R50, R51, 0x20, R84 ;  /* 0x0000002033327825 */ /* 0x000fc600078e0254 */
[----:B------:R0:W4:Y:S04]  /*0cd0*/  LDG.E R85, [R84.64] ;  /* 0x0000001654557981 */ /* 0x000128000c1e1900 */
[----:B------:R0:W4:Y:S04]  /*0ce0*/  LDG.E R87, [R50.64] ;  /* 0x0000001632577981 */ /* 0x000128000c1e1900 */
[----:B------:R1:W4:Y:S04]  /*0cf0*/  LDG.E R78, [R48.64+0x200] ;  /* 0x00020016304e7981 */ /* 0x000328000c1e1900 */
[----:B------:R1:W4:Y:S01]  /*0d00*/  LDG.E R81, [R48.64+0x280] ;  /* 0x0002801630517981 */ /* 0x000322000c1e1900 */
[----:B0-----:R-:W-:-:S03]  /*0d10*/  IMAD.WIDE R50, R77, 0x20, R50 ;  /* 0x000000204d327825 */ /* 0x001fc600078e0232 */
[----:B------:R1:W4:Y:S04]  /*0d20*/  LDG.E R77, [R48.64+0x180] ;  /* 0x00018016304d7981 */ /* 0x000328000c1e1900 */
[----:B------:R0:W4:Y:S04]  /*0d30*/  LDG.E R93, [R50.64] ;  /* 0x00000016325d7981 */ /* 0x000128000c1e1900 */
[----:B------:R1:W4:Y:S04]  /*0d40*/  LDG.E R84, [R48.64+0x300] ;  /* 0x0003001630547981 */ /* 0x000328000c1e1900 */
[----:B------:R1:W4:Y:S01]  /*0d50*/  LDG.E R92, [R48.64+0x380] ;  /* 0x00038016305c7981 */ /* 0x000322000c1e1900 */
[----:B0-----:R-:W-:-:S02]  /*0d60*/  MOV R50, R56 ;  /* 0x0000003800327202 */ /* 0x001fc40000000f00 */
[----:B------:R-:W-:-:S05]  /*0d70*/  MOV R51, R23 ;  /* 0x0000001700337202 */ /* 0x000fca0000000f00 */
[----:B-----5:R0:W5:Y:S01]  /*0d80*/  LDG.E R82, [R50.64] ;  /* 0x0000001632527981 */ /* 0x020162000c1e1900 */
[----:B-1----:R-:W-:-:S03]  /*0d90*/  MOV R49, UR27 ;  /* 0x0000001b00317c02 */ /* 0x002fc60008000f00 */
[----:B------:R0:W5:Y:S01]  /*0da0*/  LDG.E R89, [R50.64+0x300] ;  /* 0x0003001632597981 */ /* 0x000162000c1e1900 */
[----:B------:R-:W-:-:S03]  /*0db0*/  LEA R48, P1, R49, R56, 0x2 ;  /* 0x0000003831307211 */ /* 0x000fc600078210ff */
[----:B------:R0:W5:Y:S01]  /*0dc0*/  LDG.E R91, [R50.64+0x380] ;  /* 0x00038016325b7981 */ /* 0x000162000c1e1900 */
[----:B------:R-:W-:Y:S01]  /*0dd0*/  IADD3.X R49, R23, UR18, RZ, P1, !PT ;  /* 0x0000001217317c10 */ /* 0x000fe20008ffe4ff */
[----:B---3--:R-:W-:Y:S02]  /*0de0*/  FADD.FTZ R67, R86, R67 ;  /* 0x0000004356437221 */ /* 0x008fe40000010000 */
[----:B------:R0:W3:Y:S01]  /*0df0*/  LDG.E R86, [R50.64+0x100] ;  /* 0x0001001632567981 */ /* 0x0000e2000c1e1900 */
[----:B--2---:R-:W-:-:S03]  /*0e00*/  FADD.FTZ R66, R83, R66 ;  /* 0x0000004253427221 */ /* 0x004fc60000010000 */
[----:B------:R0:W2:Y:S01]  /*0e10*/  LDG.E R83, [R50.64+0x80] ;  /* 0x0000801632537981 */ /* 0x0000a2000c1e1900 */
[----:B----4-:R-:W-:-:S03]  /*0e20*/  FADD.FTZ R65, R88, R65 ;  /* 0x0000004158417221 */ /* 0x010fc60000010000 */
[----:B------:R0:W4:Y:S01]  /*0e30*/  LDG.E R88, [R50.64+0x200] ;  /* 0x0002001632587981 */ /* 0x000122000c1e1900 */
[----:B------:R-:W-:-:S03]  /*0e40*/  FADD.FTZ R64, R85, R64 ;  /* 0x0000004055407221 */ /* 0x000fc60000010000 */
[----:B------:R0:W4:Y:S01]  /*0e50*/  LDG.E R85, [R50.64+0x180] ;  /* 0x0001801632557981 */ /* 0x000122000c1e1900 */
[----:B------:R-:W-:-:S03]  /*0e60*/  FADD.FTZ R63, R87, R63 ;  /* 0x0000003f573f7221 */ /* 0x000fc60000010000 */
[----:B------:R0:W4:Y:S02]  /*0e70*/  LDG.E R87, [R50.64+0x280] ;  /* 0x0002801632577981 */ /* 0x000124000c1e1900 */
[----:B0-----:R-:W-:Y:S02]  /*0e80*/  IMAD.U32 R51, RZ, RZ, UR28 ;  /* 0x0000001cff337e24 */ /* 0x001fe4000f8e00ff */
[----:B------:R-:W-:Y:S02]  /*0e90*/  FADD.FTZ R12, R77, R12 ;  /* 0x0000000c4d0c7221 */ /* 0x000fe40000010000 */
[----:B------:R0:W4:Y:S01]  /*0ea0*/  LDG.E R77, [R48.64+0x100] ;  /* 0x00010016304d7981 */ /* 0x000122000c1e1900 */
[----:B------:R-:W-:Y:S01]  /*0eb0*/  LEA R50, P1, R51, R56, 0x2 ;  /* 0x0000003833327211 */ /* 0x000fe200078210ff */
[----:B------:R-:W-:Y:S02]  /*0ec0*/  FADD.FTZ R16, R93, R16 ;  /* 0x000000105d107221 */ /* 0x000fe40000010000 */
[----:B------:R-:W-:Y:S01]  /*0ed0*/  FADD.FTZ R15, R90, R15 ;  /* 0x0000000f5a0f7221 */ /* 0x000fe20000010000 */
[----:B------:R-:W-:Y:S01]  /*0ee0*/  IADD3.X R51, R23, UR17, RZ, P1, !PT ;  /* 0x0000001117337c10 */ /* 0x000fe20008ffe4ff */
[----:B------:R-:W-:Y:S01]  /*0ef0*/  FADD.FTZ R14, R79, R14 ;  /* 0x0000000e4f0e7221 */ /* 0x000fe20000010000 */
[----:B------:R0:W4:Y:S01]  /*0f00*/  LDG.E R93, [R48.64] ;  /* 0x00000016305d7981 */ /* 0x000122000c1e1900 */
[----:B------:R-:W-:-:S02]  /*0f10*/  FADD.FTZ R13, R80, R13 ;  /* 0x0000000d500d7221 */ /* 0x000fc40000010000 */
[----:B------:R-:W-:Y:S01]  /*0f20*/  FADD.FTZ R11, R78, R11 ;  /* 0x0000000b4e0b7221 */ /* 0x000fe20000010000 */
[----:B------:R0:W4:Y:S01]  /*0f30*/  LDG.E R90, [R48.64+0x80] ;  /* 0x00008016305a7981 */ /* 0x000122000c1e1900 */
[----:B------:R-:W-:-:S03]  /*0f40*/  FADD.FTZ R10, R81, R10 ;  /* 0x0000000a510a7221 */ /* 0x000fc60000010000 */
[----:B------:R0:W4:Y:S01]  /*0f50*/  LDG.E R79, [R48.64+0x180] ;  /* 0x00018016304f7981 */ /* 0x000122000c1e1900 */
[----:B-----5:R-:W-:-:S03]  /*0f60*/  FADD.FTZ R7, R82, R7 ;  /* 0x0000000752077221 */ /* 0x020fc60000010000 */
[----:B------:R0:W5:Y:S04]  /*0f70*/  LDG.E R78, [R48.64+0x200] ;  /* 0x00020016304e7981 */ /* 0x000168000c1e1900 */
[----:B------:R0:W5:Y:S04]  /*0f80*/  LDG.E R81, [R48.64+0x280] ;  /* 0x0002801630517981 */ /* 0x000168000c1e1900 */
[----:B------:R0:W5:Y:S04]  /*0f90*/  LDG.E R80, [R48.64+0x300] ;  /* 0x0003001630507981 */ /* 0x000168000c1e1900 */
[----:B------:R1:W5:Y:S01]  /*0fa0*/  LDG.E R82, [R50.64] ;  /* 0x0000001632527981 */ /* 0x000362000c1e1900 */
[----:B0-----:R-:W-:-:S04]  /*0fb0*/  MOV R49, UR25 ;  /* 0x0000001900317c02 */ /* 0x001fc80008000f00 */
[----:B------:R-:W-:Y:S01]  /*0fc0*/  LEA R48, P1, R49, R56, 0x2 ;  /* 0x0000003831307211 */ /* 0x000fe200078210ff */
[----:B------:R-:W-:Y:S02]  /*0fd0*/  FADD.FTZ R9, R84, R9 ;  /* 0x0000000954097221 */ /* 0x000fe40000010000 */
[----:B------:R-:W-:Y:S01]  /*0fe0*/  FADD.FTZ R8, R92, R8 ;  /* 0x000000085c087221 */ /* 0x000fe20000010000 */
[----:B------:R-:W-:Y:S01]  /*0ff0*/  IADD3.X R49, R23, UR15, RZ, P1, !PT ;  /* 0x0000000f17317c10 */ /* 0x000fe20008ffe4ff */
[----:B------:R1:W5:Y:S04]  /*1000*/  LDG.E R84, [R50.64+0x80] ;  /* 0x0000801632547981 */ /* 0x000368000c1e1900 */
[----:B------:R1:W5:Y:S01]  /*1010*/  LDG.E R92, [R50.64+0x300] ;  /* 0x00030016325c7981 */ /* 0x000362000c1e1900 */
[----:B------:R-:W-:-:S03]  /*1020*/  FADD.FTZ R32, R91, R32 ;  /* 0x000000205b207221 */ /* 0x000fc60000010000 */
[----:B------:R0:W5:Y:S01]  /*1030*/  LDG.E R91, [R48.64+0x80] ;  /* 0x00008016305b7981 */ /* 0x000162000c1e1900 */
[----:B---3--:R-:W-:-:S03]  /*1040*/  FADD.FTZ R5, R86, R5 ;  /* 0x0000000556057221 */ /* 0x008fc60000010000 */
[----:B------:R1:W3:Y:S01]  /*1050*/  LDG.E R86, [R50.64+0x180] ;  /* 0x0001801632567981 */ /* 0x0002e2000c1e1900 */
[----:B--2---:R-:W-:-:S03]  /*1060*/  FADD.FTZ R6, R83, R6 ;  /* 0x0000000653067221 */ /* 0x004fc60000010000 */
[----:B------:R1:W2:Y:S01]  /*1070*/  LDG.E R83, [R50.64+0x100] ;  /* 0x0001001632537981 */ /* 0x0002a2000c1e1900 */
[----:B----4-:R-:W-:-:S03]  /*1080*/  FADD.FTZ R3, R88, R3 ;  /* 0x0000000358037221 */ /* 0x010fc60000010000 */
[----:B------:R1:W4:Y:S01]  /*1090*/  LDG.E R88, [R50.64+0x280] ;  /* 0x0002801632587981 */ /* 0x000322000c1e1900 */
[----:B------:R-:W-:-:S03]  /*10a0*/  FADD.FTZ R4, R85, R4 ;  /* 0x0000000455047221 */ /* 0x000fc60000010000 */
[----:B------:R1:W4:Y:S02]  /*10b0*/  LDG.E R85, [R50.64+0x200] ;  /* 0x0002001632557981 */ /* 0x000324000c1e1900 */
[----:B-1----:R-:W-:Y:S01]  /*10c0*/  MOV R51, UR29 ;  /* 0x0000001d00337c02 */ /* 0x002fe20008000f00 */
[----:B------:R-:W-:Y:S02]  /*10d0*/  FADD.FTZ R76, R77, R76 ;  /* 0x0000004c4d4c7221 */ /* 0x000fe40000010000 */
[----:B------:R0:W4:Y:S01]  /*10e0*/  LDG.E R77, [R48.64+0x180] ;  /* 0x00018016304d7981 */ /* 0x000122000c1e1900 */
[----:B------:R-:W-:-:S04]  /*10f0*/  LEA R50, P1, R51, R56, 0x2 ;  /* 0x0000003833327211 */ /* 0x000fc800078210ff */
[----:B------:R-:W-:Y:S01]  /*1100*/  IADD3.X R51, R23, UR14, RZ, P1, !PT ;  /* 0x0000000e17337c10 */ /* 0x000fe20008ffe4ff */
[----:B------:R-:W-:Y:S02]  /*1110*/  FADD.FTZ R26, R93, R26 ;  /* 0x0000001a5d1a7221 */ /* 0x000fe40000010000 */
[----:B------:R0:W4:Y:S01]  /*1120*/  LDG.E R93, [R48.64] ;  /* 0x00000016305d7981 */ /* 0x000122000c1e1900 */
[----:B------:R-:W-:-:S03]  /*1130*/  FADD.FTZ R62, R90, R62 ;  /* 0x0000003e5a3e7221 */ /* 0x000fc60000010000 */
[----:B------:R0:W4:Y:S01]  /*1140*/  LDG.E R90, [R48.64+0x100] ;  /* 0x00010016305a7981 */ /* 0x000122000c1e1900 */
[----:B------:R-:W-:-:S03]  /*1150*/  FADD.FTZ R54, R79, R54 ;  /* 0x000000364f367221 */ /* 0x000fc60000010000 */
[----:B------:R0:W4:Y:S01]  /*1160*/  LDG.E R79, [R48.64+0x200] ;  /* 0x00020016304f7981 */ /* 0x000122000c1e1900 */
[----:B-----5:R-:W-:-:S03]  /*1170*/  FADD.FTZ R41, R78, R41 ;  /* 0x000000294e297221 */ /* 0x020fc60000010000 */
[----:B------:R1:W5:Y:S01]  /*1180*/  LDG.E R78, [R50.64+0x80] ;  /* 0x00008016324e7981 */ /* 0x000362000c1e1900 */
[----:B------:R-:W-:-:S03]  /*1190*/  FADD.FTZ R38, R81, R38 ;  /* 0x0000002651267221 */ /* 0x000fc60000010000 */
[----:B------:R1:W5:Y:S01]  /*11a0*/  LDG.E R81, [R50.64] ;  /* 0x0000001632517981 */ /* 0x000362000c1e1900 */
[----:B------:R-:W-:-:S03]  /*11b0*/  FADD.FTZ R71, R80, R71 ;  /* 0x0000004750477221 */ /* 0x000fc60000010000 */
[----:B------:R1:W5:Y:S01]  /*11c0*/  LDG.E R80, [R50.64+0x180] ;  /* 0x0001801632507981 */ /* 0x000362000c1e1900 */
[----:B------:R-:W-:-:S03]  /*11d0*/  FADD.FTZ R73, R82, R73 ;  /* 0x0000004952497221 */ /* 0x000fc60000010000 */
[----:B------:R1:W5:Y:S01]  /*11e0*/  LDG.E R82, [R50.64+0x100] ;  /* 0x0001001632527981 */ /* 0x000362000c1e1900 */
[----:B------:R-:W-:Y:S02]  /*11f0*/  FADD.FTZ R2, R87, R2 ;  /* 0x0000000257027221 */ /* 0x000fe40000010000 */
[----:B------:R-:W-:Y:S01]  /*1200*/  FADD.FTZ R0, R89, R0 ;  /* 0x0000000059007221 */ /* 0x000fe20000010000 */
[----:B------:R0:W5:Y:S04]  /*1210*/  LDG.E R87, [R48.64+0x280] ;  /* 0x0002801630577981 */ /* 0x000168000c1e1900 */
[----:B------:R0:W5:Y:S02]  /*1220*/  LDG.E R89, [R48.64+0x300] ;  /* 0x0003001630597981 */ /* 0x000164000c1e1900 */
[----:B0-----:R-:W-:-:S04]  /*1230*/  MOV R49, UR30 ;  /* 0x0000001e00317c02 */ /* 0x001fc80008000f00 */
[----:B------:R-:W-:Y:S01]  /*1240*/  LEA R48, P1, R49, R56, 0x2 ;  /* 0x0000003831307211 */ /* 0x000fe200078210ff */
[----:B------:R-:W-:Y:S02]  /*1250*/  FADD.FTZ R61, R84, R61 ;  /* 0x0000003d543d7221 */ /* 0x000fe40000010000 */
[----:B------:R1:W5:Y:S01]  /*1260*/  LDG.E R84, [R50.64+0x200] ;  /* 0x0002001632547981 */ /* 0x000362000c1e1900 */
[----:B------:R-:W-:Y:S01]  /*1270*/  IADD3.X R49, R23, UR10, RZ, P1, !PT ;  /* 0x0000000a17317c10 */ /* 0x000fe20008ffe4ff */
[----:B------:R-:W-:Y:S02]  /*1280*/  FADD.FTZ R31, R92, R31 ;  /* 0x0000001f5c1f7221 */ /* 0x000fe40000010000 */
[----:B------:R-:W-:Y:S02]  /*1290*/  FADD.FTZ R60, R91, R60 ;  /* 0x0000003c5b3c7221 */ /* 0x000fe40000010000 */
[----:B------:R0:W5:Y:S04]  /*12a0*/  LDG.E R91, [R48.64+0x200] ;  /* 0x00020016305b7981 */ /* 0x000168000c1e1900 */
[----:B------:R0:W5:Y:S01]  /*12b0*/  LDG.E R92, [R48.64+0x300] ;  /* 0x00030016305c7981 */ /* 0x000162000c1e1900 */
[----:B---3--:R-:W-:-:S03]  /*12c0*/  FADD.FTZ R53, R86, R53 ;  /* 0x0000003556357221 */ /* 0x008fc60000010000 */
[----:B------:R1:W3:Y:S01]  /*12d0*/  LDG.E R86, [R50.64+0x280] ;  /* 0x0002801632567981 */ /* 0x0002e2000c1e1900 */
[----:B--2---:R-:W-:-:S03]  /*12e0*/  FADD.FTZ R42, R83, R42 ;  /* 0x0000002a532a7221 */ /* 0x004fc60000010000 */
[----:B------:R1:W2:Y:S02]  /*12f0*/  LDG.E R83, [R50.64+0x300] ;  /* 0x0003001632537981 */ /* 0x0002a4000c1e1900 */
[----:B-1----:R-:W-:-:S04]  /*1300*/  MOV R51, UR31 ;  /* 0x0000001f00337c02 */ /* 0x002fc80008000f00 */
[----:B------:R-:W-:Y:S01]  /*1310*/  LEA R50, P1, R51, R56, 0x2 ;  /* 0x0000003833327211 */ /* 0x000fe200078210ff */
[----:B----4-:R-:W-:Y:S02]  /*1320*/  FADD.FTZ R72, R85, R72 ;  /* 0x0000004855487221 */ /* 0x010fe40000010000 */
[----:B------:R-:W-:Y:S01]  /*1330*/  FADD.FTZ R37, R88, R37 ;  /* 0x0000002558257221 */ /* 0x000fe20000010000 */
[----:B------:R-:W-:Y:S01]  /*1340*/  IADD3.X R51, R23, UR12, RZ, P1, !PT ;  /* 0x0000000c17337c10 */ /* 0x000fe20008ffe4ff */
[----:B------:R0:W4:Y:S04]  /*1350*/  LDG.E R88, [R48.64+0x100] ;  /* 0x0001001630587981 */ /* 0x000128000c1e1900 */
[----:B------:R0:W4:Y:S01]  /*1360*/  LDG.E R85, [R48.64+0x280] ;  /* 0x0002801630557981 */ /* 0x000122000c1e1900 */
[----:B------:R-:W-:-:S03]  /*1370*/  FADD.FTZ R52, R77, R52 ;  /* 0x000000344d347221 */ /* 0x000fc60000010000 */
[----:B------:R0:W4:Y:S01]  /*1380*/  LDG.E R77, [R48.64] ;  /* 0x00000016304d7981 */ /* 0x000122000c1e1900 */
[----:B------:R-:W-:-:S03]  /*1390*/  FADD.FTZ R25, R93, R25 ;  /* 0x000000195d197221 */ /* 0x000fc60000010000 */
[----:B------:R0:W4:Y:S01]  /*13a0*/  LDG.E R93, [R48.64+0x180] ;  /* 0x00018016305d7981 */ /* 0x000122000c1e1900 */
[----:B------:R-:W-:-:S03]  /*13b0*/  FADD.FTZ R75, R90, R75 ;  /* 0x0000004b5a4b7221 */ /* 0x000fc60000010000 */
[----:B------:R0:W4:Y:S01]  /*13c0*/  LDG.E R90, [R48.64+0x80] ;  /* 0x00008016305a7981 */ /* 0x000122000c1e1900 */
[----:B------:R-:W-:-:S03]  /*13d0*/  FADD.FTZ R74, R79, R74 ;  /* 0x0000004a4f4a7221 */ /* 0x000fc60000010000 */
[----:B------:R-:W4:Y:S01]  /*13e0*/  LDG.E R79, [R50.64+0x280] ;  /* 0x00028016324f7981 */ /* 0x000f22000c1e1900 */
[----:B-----5:R-:W-:-:S03]  /*13f0*/  FADD.FTZ R59, R78, R59 ;  /* 0x0000003b4e3b7221 */ /* 0x020fc60000010000 */
[----:B------:R-:W5:Y:S01]  /*1400*/  LDG.E R78, [R50.64+0x100] ;  /* 0x00010016324e7981 */ /* 0x000f62000c1e1900 */
[----:B------:R-:W-:-:S03]  /*1410*/  FADD.FTZ R24, R81, R24 ;  /* 0x0000001851187221 */ /* 0x000fc60000010000 */
[----:B0-----:R-:W5:Y:S01]  /*1420*/  LDG.E R49, [R50.64] ;  /* 0x0000001632317981 */ /* 0x001f62000c1e1900 */
[----:B------:R-:W-:-:S03]  /*1430*/  FADD.FTZ R45, R80, R45 ;  /* 0x0000002d502d7221 */ /* 0x000fc60000010000 */
[----:B------:R-:W5:Y:S01]  /*1440*/  LDG.E R48, [R50.64+0x80] ;  /* 0x0000801632307981 */ /* 0x000f62000c1e1900 */
[----:B------:R-:W-:-:S03]  /*1450*/  FADD.FTZ R70, R82, R70 ;  /* 0x0000004652467221 */ /* 0x000fc60000010000 */
[----:B------:R-:W5:Y:S04]  /*1460*/  LDG.E R80, [R50.64+0x180] ;  /* 0x0001801632507981 */ /* 0x000f68000c1e1900 */
[----:B------:R-:W5:Y:S04]  /*1470*/  LDG.E R82, [R50.64+0x200] ;  /* 0x0002001632527981 */ /* 0x000f68000c1e1900 */
[----:B------:R-:W5:Y:S01]  /*1480*/  LDG.E R81, [R50.64+0x300] ;  /* 0x0003001632517981 */ /* 0x000f62000c1e1900 */
[----:B------:R-:W-:Y:S02]  /*1490*/  UIADD3 UR4, UR4, 0x1, URZ ;  /* 0x0000000104047890 */ /* 0x000fe4000fffe03f */
[----:B------:R-:W-:-:S02]  /*14a0*/  ULDC UR32, c[0x0][0x3e0] ;  /* 0x0000f80000207ab9 */ /* 0x000fc40000000800 */
[----:B------:R-:W-:-:S06]  /*14b0*/  UISETP.GE.AND UP0, UPT, UR4, UR32, UPT ;  /* 0x000000200400728c */ /* 0x000fcc000bf06270 */
[----:B------:R-:W-:Y:S01]  /*14c0*/  PLOP3.LUT P2, PT, PT, PT, UP0, 0x80, 0x0 ;  /* 0x000000000000781c */ /* 0x000fe20003f4f008 */
[----:B------:R-:W-:Y:S02]  /*14d0*/  FADD.FTZ R36, R87, R36 ;  /* 0x0000002457247221 */ /* 0x000fe40000010000 */
[----:B------:R-:W-:Y:S02]  /*14e0*/  FADD.FTZ R30, R89, R30 ;  /* 0x0000001e591e7221 */ /* 0x000fe40000010000 */
[----:B------:R-:W-:Y:S02]  /*14f0*/  FADD.FTZ R69, R84, R69 ;  /* 0x0000004554457221 */ /* 0x000fe40000010000 */
[----:B------:R-:W-:Y:S02]  /*1500*/  FADD.FTZ R40, R91, R40 ;  /* 0x000000285b287221 */ /* 0x000fe40000010000 */
[----:B------:R-:W-:Y:S02]  /*1510*/  FADD.FTZ R28, R92, R28 ;  /* 0x0000001c5c1c7221 */ /* 0x000fe40000010000 */
[----:B---3--:R-:W-:-:S02]  /*1520*/  FADD.FTZ R35, R86, R35 ;  /* 0x0000002356237221 */ /* 0x008fc40000010000 */
[----:B--2---:R-:W-:Y:S02]  /*1530*/  FADD.FTZ R29, R83, R29 ;  /* 0x0000001d531d7221 */ /* 0x004fe40000010000 */
[----:B----4-:R-:W-:Y:S01]  /*1540*/  FADD.FTZ R22, R77, R22 ;  /* 0x000000164d167221 */ /* 0x010fe20000010000 */
[----:B------:R-:W-:-:S04]  /*1550*/  MOV R77, UR24 ;  /* 0x00000018004d7c02 */ /* 0x000fc80008000f00 */
[----:B------:R-:W-:Y:S01]  /*1560*/  LEA R56, P1, R77, R56, 0x2 ;  /* 0x000000384d387211 */ /* 0x000fe200078210ff */
[----:B------:R-:W-:-:S03]  /*1570*/  FADD.FTZ R68, R88, R68 ;  /* 0x0000004458447221 */ /* 0x000fc60000010000 */
[----:B------:R-:W-:Y:S01]  /*1580*/  IADD3.X R23, R23, UR13, RZ, P1, !PT ;  /* 0x0000000d17177c10 */ /* 0x000fe20008ffe4ff */
[----:B------:R-:W-:Y:S02]  /*1590*/  FADD.FTZ R44, R93, R44 ;  /* 0x0000002c5d2c7221 */ /* 0x000fe40000010000 */
[----:B------:R-:W-:Y:S02]  /*15a0*/  FADD.FTZ R58, R90, R58 ;  /* 0x0000003a5a3a7221 */ /* 0x000fe40000010000 */
[----:B------:R-:W-:Y:S02]  /*15b0*/  FADD.FTZ R34, R85, R34 ;  /* 0x0000002255227221 */ /* 0x000fe40000010000 */
[----:B------:R-:W-:Y:S02]  /*15c0*/  FADD.FTZ R33, R79, R33 ;  /* 0x000000214f217221 */ /* 0x000fe40000010000 */
[----:B-----5:R-:W-:Y:S02]  /*15d0*/  FADD.FTZ R55, R78, R55 ;  /* 0x000000374e377221 */ /* 0x020fe40000010000 */
[----:B------:R-:W-:-:S02]  /*15e0*/  FADD.FTZ R20, R49, R20 ;  /* 0x0000001431147221 */ /* 0x000fc40000010000 */
[----:B------:R-:W-:Y:S02]  /*15f0*/  FADD.FTZ R57, R48, R57 ;  /* 0x0000003930397221 */ /* 0x000fe40000010000 */
[----:B------:R-:W-:Y:S02]  /*1600*/  FADD.FTZ R43, R80, R43 ;  /* 0x0000002b502b7221 */ /* 0x000fe40000010000 */
[----:B------:R-:W-:Y:S02]  /*1610*/  FADD.FTZ R39, R82, R39 ;  /* 0x0000002752277221 */ /* 0x000fe40000010000 */
[----:B------:R-:W-:Y:S01]  /*1620*/  FADD.FTZ R27, R81, R27 ;  /* 0x0000001b511b7221 */ /* 0x000fe20000010000 */
[----:B------:R-:W-:Y:S05]  /*1630*/  @!P2 BRA `(.L_x_1) ;  /* 0xfffff5500000a947 */ /* 0x000fea000383ffff */
.L_x_0:
[----:B------:R-:W-:Y:S01]  /*1640*/  FMUL.FTZ R6, R6, c[0x0][0x2e0] ;  /* 0x0000b80006067a20 */ /* 0x000fe20000410000 */
[----:B------:R-:W-:Y:S01]  /*1650*/  ULDC.64 UR12, c[0x0][0x398] ;  /* 0x0000e600000c7ab9 */ /* 0x000fe20000000a00 */
[----:B------:R-:W-:Y:S01]  /*1660*/  FMUL.FTZ R23, R14, c[0x0][0x2e0] ;  /* 0x0000b8000e177a20 */ /* 0x000fe20000410000 */
[----:B------:R-:W-:Y:S01]  /*1670*/  UIMAD UR8, UR8, UR12, URZ ;  /* 0x0000000c080872a4 */ /* 0x000fe2000f8e023f */
[----:B------:R-:W-:Y:S01]  /*1680*/  FMUL.FTZ R25, R25, c[0x0][0x2e0] ;  /* 0x0000b80019197a20 */ /* 0x000fe20000410000 */
[----:B------:R-:W-:Y:S01]  /*1690*/  UIADD3 UR5, -UR6, UR5, URZ ;  /* 0x0000000506057290 */ /* 0x000fe2000fffe13f */
[----:B------:R-:W-:Y:S01]  /*16a0*/  FMUL.FTZ R24, R24, c[0x0][0x2e0] ;  /* 0x0000b80018187a20 */ /* 0x000fe20000410000 */
[----:B------:R-:W-:Y:S01]  /*16b0*/  UIMAD UR8, UR6, UR13, UR8 ;  /* 0x0000000d060872a4 */ /* 0x000fe2000f8e0208 */
[----:B------:R-:W-:Y:S01]  /*16c0*/  FMUL.FTZ R47, R20, c[0x0][0x2e0] ;  /* 0x0000b800142f7a20 */ /* 0x000fe20000410000 */
[----:B------:R-:W-:Y:S01]  /*16d0*/  BSSY B0, `(.L_x_2) ;  /* 0x00000ac000007945 */ /* 0x000fe20003800000 */
[----:B------:R-:W-:Y:S01]  /*16e0*/  FMUL.FTZ R20, R5, c[0x0][0x2e0] ;  /* 0x0000b80005147a20 */ /* 0x000fe20000410000 */
[----:B------:R-:W-:Y:S01]  /*16f0*/  F2FP.BF16.PACK_AB R5, R23, R6 ;  /* 0x000000061705723e */ /* 0x000fe200000010ff */
[----:B------:R-:W-:Y:S01]  /*1700*/  FMUL.FTZ R49, R13, c[0x0][0x2e0] ;  /* 0x0000b8000d317a20 */ /* 0x000fe20000410000 */
[----:B------:R-:W-:Y:S01]  /*1710*/  F2FP.BF16.PACK_AB R13, R24, R25 ;  /* 0x00000019180d723e */ /* 0x000fe200000010ff */
[----:B------:R-:W-:Y:S01]  /*1720*/  FMUL.FTZ R23, R4, c[0x0][0x2e0] ;  /* 0x0000b80004177a20 */ /* 0x000fe20000410000 */
[----:B------:R-:W-:Y:S01]  /*1730*/  ULDC.64 UR12, c[0x0][0x3b0] ;  /* 0x0000ec00000c7ab9 */ /* 0x000fe20000000a00 */
[----:B------:R-:W-:Y:S01]  /*1740*/  FMUL.FTZ R24, R12, c[0x0][0x2e0] ;  /* 0x0000b8000c187a20 */ /* 0x000fe20000410000 */
[----:B------:R-:W-:Y:S01]  /*1750*/  F2FP.BF16.PACK_AB R20, R49, R20 ;  /* 0x000000143114723e */ /* 0x000fe200000010ff */
[----:B------:R-:W-:Y:S01]  /*1760*/  FMUL.FTZ R26, R26, c[0x0][0x2e0] ;  /* 0x0000b8001a1a7a20 */ /* 0x000fe20000410000 */
[----:B------:R-:W-:Y:S01]  /*1770*/  ISETP.GE.AND P1, PT, R17, UR5, PT ;  /* 0x0000000511007c0c */ /* 0x000fe2000bf26270 */
[----:B------:R-:W-:Y:S01]  /*1780*/  FMUL.FTZ R73, R73, c[0x0][0x2e0] ;  /* 0x0000b80049497a20 */ /* 0x000fe20000410000 */
[----:B------:R-:W-:Y:S01]  /*1790*/  F2FP.BF16.PACK_AB R23, R24, R23 ;  /* 0x000000171817723e */ /* 0x000fe200000010ff */
[----:B------:R-:W-:Y:S01]  /*17a0*/  FMUL.FTZ R76, R76, c[0x0][0x2e0] ;  /* 0x0000b8004c4c7a20 */ /* 0x000fe20000410000 */
[----:B------:R-:W-:Y:S01]  /*17b0*/  UIMAD UR9, UR9, UR12, URZ ;  /* 0x0000000c090972a4 */ /* 0x000fe2000f8e023f */
[----:B------:R-:W-:Y:S01]  /*17c0*/  FMUL.FTZ R25, R42, c[0x0][0x2e0] ;  /* 0x0000b8002a197a20 */ /* 0x000fe20000410000 */
[----:B------:R-:W-:Y:S01]  /*17d0*/  F2FP.BF16.PACK_AB R6, R73, R26 ;  /* 0x0000001a4906723e */ /* 0x000fe200000010ff */
[----:B------:R-:W-:Y:S01]  /*17e0*/  IMAD.U32 R18, R18, 0x2, R21 ;  /* 0x0000000212127824 */ /* 0x000fe200078e0015 */
[----:B------:R-:W-:Y:S01]  /*17f0*/  UIMAD UR9, UR7, UR13, UR9 ;  /* 0x0000000d070972a4 */ /* 0x000fe2000f8e0209 */
[----:B------:R-:W-:Y:S01]  /*1800*/  FMUL.FTZ R48, R15, c[0x0][0x2e0] ;  /* 0x0000b8000f307a20 */ /* 0x000fe20000410000 */
[----:B------:R-:W-:Y:S01]  /*1810*/  F2FP.BF16.PACK_AB R24, R25, R76 ;  /* 0x0000004c1918723e */ /* 0x000fe200000010ff */
[----:B------:R-:W-:Y:S01]  /*1820*/  FMUL.FTZ R25, R3, c[0x0][0x2e0] ;  /* 0x0000b80003197a20 */ /* 0x000fe20000410000 */
[----:B------:R-:W-:Y:S01]  /*1830*/  SHF.L.U32 R18, R18, 0x1, RZ ;  /* 0x0000000112127819 */ /* 0x000fe200000006ff */
[----:B------:R-:W-:Y:S01]  /*1840*/  FMUL.FTZ R26, R11, c[0x0][0x2e0] ;  /* 0x0000b8000b1a7a20 */ /* 0x000fe20000410000 */
[----:B------:R-:W-:Y:S01]  /*1850*/  IADD3 R42, R46, 0xc0, RZ ;  /* 0x000000c02e2a7810 */ /* 0x000fe20007ffe0ff */
[----:B------:R-:W-:-:S02]  /*1860*/  FMUL.FTZ R7, R7, c[0x0][0x2e0] ;  /* 0x0000b80007077a20 */ /* 0x000fc40000410000 */
[----:B------:R-:W-:Y:S01]  /*1870*/  FMUL.FTZ R15, R67, c[0x0][0x2e0] ;  /* 0x0000b800430f7a20 */ /* 0x000fe20000410000 */
[----:B------:R-:W-:Y:S01]  /*1880*/  F2FP.BF16.PACK_AB R25, R26, R25 ;  /* 0x000000191a19723e */ /* 0x000fe200000010ff */
[----:B------:R-:W-:Y:S01]  /*1890*/  FMUL.FTZ R66, R66, c[0x0][0x2e0] ;  /* 0x0000b80042427a20 */ /* 0x000fe20000410000 */
[----:B------:R-:W-:Y:S01]  /*18a0*/  F2FP.BF16.PACK_AB R7, R48, R7 ;  /* 0x000000073007723e */ /* 0x000fe200000010ff */
[----:B------:R-:W-:Y:S01]  /*18b0*/  FMUL.FTZ R65, R65, c[0x0][0x2e0] ;  /* 0x0000b80041417a20 */ /* 0x000fe20000410000 */
[----:B------:R-:W-:Y:S01]  /*18c0*/  IADD3 R26, R18, 0x40, RZ ;  /* 0x00000040121a7810 */ /* 0x000fe20007ffe0ff */
[----:B------:R-:W-:Y:S01]  /*18d0*/  FMUL.FTZ R64, R64, c[0x0][0x2e0] ;  /* 0x0000b80040407a20 */ /* 0x000fe20000410000 */
[----:B------:R-:W-:Y:S01]  /*18e0*/  F2FP.BF16.PACK_AB R15, R66, R15 ;  /* 0x0000000f420f723e */ /* 0x000fe200000010ff */
[----:B------:R-:W-:Y:S01]  /*18f0*/  FMUL.FTZ R63, R63, c[0x0][0x2e0] ;  /* 0x0000b8003f3f7a20 */ /* 0x000fe20000410000 */
[----:B------:R-:W-:Y:S01]  /*1900*/  @P0 IADD3 R26, R18, -0x40, RZ ;  /* 0xffffffc0121a0810 */ /* 0x000fe20007ffe0ff */
[----:B------:R-:W-:Y:S01]  /*1910*/  FMUL.FTZ R50, R16, c[0x0][0x2e0] ;  /* 0x0000b80010327a20 */ /* 0x000fe20000410000 */
[----:B------:R-:W-:Y:S01]  /*1920*/  F2FP.BF16.PACK_AB R16, R64, R65 ;  /* 0x000000414010723e */ /* 0x000fe200000010ff */
[----:B------:R-:W-:Y:S01]  /*1930*/  FMUL.FTZ R14, R22, c[0x0][0x2e0] ;  /* 0x0000b800160e7a20 */ /* 0x000fe20000410000 */
[----:B------:R-:W-:Y:S01]  /*1940*/  STS [R18], R7 ;  /* 0x0000000712007388 */ /* 0x000fe20000000800 */
[----:B------:R-:W-:Y:S01]  /*1950*/  FMUL.FTZ R52, R52, c[0x0][0x2e0] ;  /* 0x0000b80034347a20 */ /* 0x000fe20000410000 */
[----:B------:R-:W-:Y:S01]  /*1960*/  F2FP.BF16.PACK_AB R21, R50, R63 ;  /* 0x0000003f3215723e */ /* 0x000fe200000010ff */
[----:B------:R-:W-:Y:S01]  /*1970*/  FMUL.FTZ R45, R45, c[0x0][0x2e0] ;  /* 0x0000b8002d2d7a20 */ /* 0x000fe20000410000 */
[----:B------:R-:W-:Y:S01]  /*1980*/  F2FP.BF16.PACK_AB R14, R47, R14 ;  /* 0x0000000e2f0e723e */ /* 0x000fe200000010ff */
[----:B------:R-:W-:Y:S01]  /*1990*/  FMUL.FTZ R62, R62, c[0x0][0x2e0] ;  /* 0x0000b8003e3e7a20 */ /* 0x000fe20000410000 */
[----:B------:R-:W-:Y:S01]  /*19a0*/  STS [R18+0x400], R15 ;  /* 0x0004000f12007388 */ /* 0x000fe20000000800 */
[----:B------:R-:W-:Y:S01]  /*19b0*/  FMUL.FTZ R61, R61, c[0x0][0x2e0] ;  /* 0x0000b8003d3d7a20 */ /* 0x000fe20000410000 */
[----:B------:R-:W-:Y:S01]  /*19c0*/  F2FP.BF16.PACK_AB R52, R45, R52 ;  /* 0x000000342d34723e */ /* 0x000fe200000010ff */
[----:B------:R-:W-:Y:S01]  /*19d0*/  FMUL.FTZ R60, R60, c[0x0][0x2e0] ;  /* 0x0000b8003c3c7a20 */ /* 0x000fe20000410000 */
[----:B------:R-:W-:Y:S01]  /*19e0*/  STS [R26], R5 ;  /* 0x000000051a007388 */ /* 0x000fe20000000800 */
[----:B------:R-:W-:Y:S01]  /*19f0*/  FMUL.FTZ R59, R59, c[0x0][0x2e0] ;  /* 0x0000b8003b3b7a20 */ /* 0x000fe20000410000 */
[----:B------:R-:W-:Y:S01]  /*1a00*/  F2FP.BF16.PACK_AB R4, R61, R62 ;  /* 0x0000003e3d04723e */ /* 0x000fe200000010ff */
[----:B------:R-:W-:Y:S01]  /*1a10*/  FMUL.FTZ R22, R58, c[0x0][0x2e0] ;  /* 0x0000b8003a167a20 */ /* 0x000fe20000410000 */
[----:B------:R-:W-:Y:S01]  /*1a20*/  STS [R26+0x400], R6 ;  /* 0x000400061a007388 */ /* 0x000fe20000000800 */
[----:B------:R-:W-:Y:S01]  /*1a30*/  FMUL.FTZ R57, R57, c[0x0][0x2e0] ;  /* 0x0000b80039397a20 */ /* 0x000fe20000410000 */
[----:B------:R-:W-:Y:S01]  /*1a40*/  F2FP.BF16.PACK_AB R12, R59, R60 ;  /* 0x0000003c3b0c723e */ /* 0x000fe200000010ff */
[----:B------:R-:W-:Y:S01]  /*1a50*/  FMUL.FTZ R75, R75, c[0x0][0x2e0] ;  /* 0x0000b8004b4b7a20 */ /* 0x000fe20000410000 */
[----:B------:R0:W-:Y:S01]  /*1a60*/  STS [R18+0x1000], R16 ;  /* 0x0010001012007388 */ /* 0x0001e20000000800 */
[----:B------:R-:W-:Y:S01]  /*1a70*/  FMUL.FTZ R70, R70, c[0x0][0x2e0] ;  /* 0x0000b80046467a20 */ /* 0x000fe20000410000 */
[----:B------:R-:W-:Y:S01]  /*1a80*/  F2FP.BF16.PACK_AB R22, R57, R22 ;  /* 0x000000163916723e */ /* 0x000fe200000010ff */
[----:B------:R-:W-:Y:S01]  /*1a90*/  FMUL.FTZ R68, R68, c[0x0][0x2e0] ;  /* 0x0000b80044447a20 */ /* 0x000fe20000410000 */
[----:B------:R-:W-:Y:S01]  /*1aa0*/  STS [R18+0x1400], R21 ;  /* 0x0014001512007388 */ /* 0x000fe20000000800 */
        /* <DEDUP_REMOVED lines=9> */
[----:B0-----:R-:W-:Y:S01]  /*1b40*/  SHF.L.U32 R16, R19, 0x1, RZ ;  /* 0x0000000113107819 */ /* 0x001fe200000006ff */
[----:B------:R-:W-:Y:S01]  /*1b50*/  FMUL.FTZ R2, R2, c[0x0][0x2e0] ;  /* 0x0000b80002027a20 */ /* 0x000fe20000410000 */
[----:B------:R-:W-:Y:S01]  /*1b60*/  STS [R18+0x2000], R20 ;  /* 0x0020001412007388 */ /* 0x000fe20000000800 */
[----:B------:R-:W-:Y:S01]  /*1b70*/  FMUL.FTZ R45, R10, c[0x0][0x2e0] ;  /* 0x0000b8000a2d7a20 */ /* 0x000fe20000410000 */
[----:B------:R-:W-:Y:S01]  /*1b80*/  F2FP.BF16.PACK_AB R10, R9, R0 ;  /* 0x00000000090a723e */ /* 0x000fe200000010ff */
        /* <DEDUP_REMOVED lines=43> */
[----:B------:R-:W-:-:S02]  /*1e40*/  F2FP.BF16.PACK_AB R29, R29, R30 ;  /* 0x0000001e1d1d723e */ /* 0x000fc400000010ff */
[----:B------:R2:W-:Y:S01]  /*1e50*/  STS [R26+0x4400], R41 ;  /* 0x004400291a007388 */ /* 0x0005e20000000800 */
[--C-:B------:R-:W-:Y:S02]  /*1e60*/  SHF.R.S32.HI R47, RZ, 0x1f, R46.reuse ;  /* 0x0000001fff2f7819 */ /* 0x100fe4000001142e */
[----:B------:R-:W-:Y:S01]  /*1e70*/  F2FP.BF16.PACK_AB R27, R27, R28 ;  /* 0x0000001c1b1b723e */ /* 0x000fe200000010ff */
[----:B------:R-:W-:Y:S01]  /*1e80*/  STS [R18+0x5000], R52 ;  /* 0x0050003412007388 */ /* 0x000fe20000000800 */
[----:B0-----:R-:W-:Y:S02]  /*1e90*/  MOV R3, UR6 ;  /* 0x0000000600037c02 */ /* 0x001fe40008000f00 */
[----:B------:R-:W-:Y:S01]  /*1ea0*/  MOV R19, UR8 ;  /* 0x0000000800137c02 */ /* 0x000fe20008000f00 */
[----:B------:R-:W-:Y:S01]  /*1eb0*/  STS [R18+0x5400], R43 ;  /* 0x0054002b12007388 */ /* 0x000fe20000000800 */
[C---:B------:R-:W-:Y:S01]  /*1ec0*/  IADD3 R40, R46.reuse, 0x40, RZ ;  /* 0x000000402e287810 */ /* 0x040fe20007ffe0ff */
[----:B-1----:R-:W-:Y:S01]  /*1ed0*/  IMAD.WIDE.U32 R2, R3, c[0x0][0x398], R46 ;  /* 0x0000e60003027a25 */ /* 0x002fe200078e002e */
[----:B--2---:R-:W-:Y:S01]  /*1ee0*/  IADD3 R41, R46, 0x80, RZ ;  /* 0x000000802e297810 */ /* 0x004fe20007ffe0ff */
[----:B------:R-:W-:Y:S03]  /*1ef0*/  STS [R26+0x5000], R69 ;  /* 0x005000451a007388 */ /* 0x000fe60000000800 */
[----:B------:R-:W-:Y:S01]  /*1f00*/  IADD3 R2, P0, R2, UR20, RZ ;  /* 0x0000001402027c10 */ /* 0x000fe2000ff1e0ff */
[----:B------:R-:W-:Y:S03]  /*1f10*/  STS [R26+0x5400], R39 ;  /* 0x005400271a007388 */ /* 0x000fe60000000800 */
[----:B------:R-:W-:Y:S01]  /*1f20*/  IADD3.X R3, R3, UR11, R19, P0, !PT ;  /* 0x0000000b03037c10 */ /* 0x000fe200087fe413 */
[----:B------:R-:W-:Y:S04]  /*1f30*/  STS [R18+0x6000], R10 ;  /* 0x0060000a12007388 */ /* 0x000fe80000000800 */
[----:B------:R0:W-:Y:S04]  /*1f40*/  STS [R18+0x6400], R37 ;  /* 0x0064002512007388 */ /* 0x0001e80000000800 */
[----:B------:R-:W-:Y:S04]  /*1f50*/  STS [R26+0x6000], R32 ;  /* 0x006000201a007388 */ /* 0x000fe80000000800 */
[----:B------:R1:W-:Y:S01]  /*1f60*/  STS [R26+0x6400], R0 ;  /* 0x006400001a007388 */ /* 0x0003e20000000800 */
[----:B0-----:R-:W-:-:S03]  /*1f70*/  MOV R37, UR7 ;  /* 0x0000000700257c02 */ /* 0x001fc60008000f00 */
[----:B------:R0:W-:Y:S02]  /*1f80*/  STS [R18+0x7000], R35 ;  /* 0x0070002312007388 */ /* 0x0001e40000000800 */
[----:B------:R-:W-:Y:S02]  /*1f90*/  IMAD.WIDE.U32 R36, R37, c[0x0][0x3b0], R2 ;  /* 0x0000ec0025247a25 */ /* 0x000fe400078e0002 */
[----:B------:R0:W-:Y:S01]  /*1fa0*/  STS [R18+0x7400], R33 ;  /* 0x0074002112007388 */ /* 0x0001e20000000800 */
[----:B-1----:R-:W-:-:S03]  /*1fb0*/  IADD3 R0, R17, 0x20, RZ ;  /* 0x0000002011007810 */ /* 0x002fc60007ffe0ff */
[----:B------:R0:W-:Y:S01]  /*1fc0*/  STS [R26+0x7000], R29 ;  /* 0x0070001d1a007388 */ /* 0x0001e20000000800 */
[----:B------:R-:W-:Y:S02]  /*1fd0*/  IADD3 R19, R37, UR9, RZ ;  /* 0x0000000925137c10 */ /* 0x000fe4000fffe0ff */
[----:B------:R-:W-:Y:S01]  /*1fe0*/  ISETP.GE.AND P0, PT, R0, UR5, PT ;  /* 0x0000000500007c0c */ /* 0x000fe2000bf06270 */
[----:B------:R0:W-:Y:S01]  /*1ff0*/  STS [R26+0x7400], R27 ;  /* 0x0074001b1a007388 */ /* 0x0001e20000000800 */
[----:B------:R-:W-:-:S03]  /*2000*/  SHF.R.S32.HI R0, RZ, 0x1f, R17 ;  /* 0x0000001fff007819 */ /* 0x000fc60000011411 */
[----:B------:R-:W-:Y:S06]  /*2010*/  BAR.SYNC.DEFER_BLOCKING 0x0 ;  /* 0x0000000000007b1d */ /* 0x000fec0000010000 */
[----:B------:R0:W1:Y:S04]  /*2020*/  LDS.128 R12, [R16+0x1000] ;  /* 0x00100000100c7984 */ /* 0x0000680000000c00 */
[----:B------:R0:W2:Y:S04]  /*2030*/  LDS.128 R8, [R16+0x3000] ;  /* 0x0030000010087984 */ /* 0x0000a80000000c00 */
[----:B------:R0:W3:Y:S01]  /*2040*/  LDS.128 R4, [R16+0x5000] ;  /* 0x0050000010047984 */ /* 0x0000e20000000c00 */
[----:B------:R-:W-:Y:S05]  /*2050*/  @P1 BRA `(.L_x_3) ;  /* 0x0000013000001947 */ /* 0x000fea0003800000 */
[----:B------:R-:W-:Y:S01]  /*2060*/  ISETP.GE.AND P1, PT, R46, c[0x0][0x220], PT ;  /* 0x000088002e007a0c */ /* 0x000fe20003f26270 */
[----:B------:R-:W4:Y:S01]  /*2070*/  LDS.128 R20, [R16+0x2000] ;  /* 0x0020000010147984 */ /* 0x000f220000000c00 */
[----:B------:R-:W-:Y:S01]  /*2080*/  IMAD R38, R0, c[0x0][0x398], RZ ;  /* 0x0000e60000267a24 */ /* 0x000fe200078e02ff */
[----:B------:R-:W-:Y:S01]  /*2090*/  ISETP.GE.AND P2, PT, R40, c[0x0][0x220], PT ;  /* 0x0000880028007a0c */ /* 0x000fe20003f46270 */
[----:B0-----:R-:W-:Y:S01]  /*20a0*/  IMAD.MOV.U32 R18, RZ, RZ, R36 ;  /* 0x000000ffff127224 */ /* 0x001fe200078e0024 */
[----:B------:R-:W0:Y:S01]  /*20b0*/  LDS.128 R24, [R16+0x4000] ;  /* 0x0040000010187984 */ /* 0x000e220000000c00 */
[----:B------:R-:W-:Y:S01]  /*20c0*/  IMAD R39, R17, c[0x0][0x39c], R38 ;  /* 0x0000e70011277a24 */ /* 0x000fe200078e0226 */
[----:B------:R-:W-:Y:S01]  /*20d0*/  ISETP.GE.AND P3, PT, R41, c[0x0][0x220], PT ;  /* 0x0000880029007a0c */ /* 0x000fe20003f66270 */
[----:B------:R-:W-:Y:S01]  /*20e0*/  IMAD.WIDE.U32 R2, R17, c[0x0][0x398], R18 ;  /* 0x0000e60011027a25 */ /* 0x000fe200078e0012 */
[----:B------:R-:W5:Y:S01]  /*20f0*/  LDS.128 R28, [R16+0x6000] ;  /* 0x00600000101c7984 */ /* 0x000f620000000c00 */
[----:B------:R-:W-:-:S03]  /*2100*/  ISETP.GE.AND P4, PT, R42, c[0x0][0x220], PT ;  /* 0x000088002a007a0c */ /* 0x000fc60003f86270 */
[----:B------:R-:W3:Y:S01]  /*2110*/  @!P1 LDS.128 R32, [R16] ;  /* 0x0000000010209984 */ /* 0x000ee20000000c00 */
[----:B------:R-:W-:Y:S02]  /*2120*/  IADD3 R3, R3, R39, RZ ;  /* 0x0000002703037210 */ /* 0x000fe40007ffe0ff */
[----:B------:R-:W-:-:S04]  /*2130*/  LEA R38, P5, R2, c[0x0][0x338], 0x1 ;  /* 0x0000ce0002267a11 */ /* 0x000fc800078a08ff */
[----:B------:R-:W-:-:S05]  /*2140*/  LEA.HI.X R39, R2, c[0x0][0x33c], R3, 0x1, P5 ;  /* 0x0000cf0002277a11 */ /* 0x000fca00028f0c03 */
[----:B----4-:R4:W-:Y:S04]  /*2150*/  @!P2 STG.E.128 [R38.64+0x80], R20 ;  /* 0x000080142600a986 */ /* 0x0109e8000c101d16 */
[----:B0-----:R4:W-:Y:S04]  /*2160*/  @!P3 STG.E.128 [R38.64+0x100], R24 ;  /* 0x000100182600b986 */ /* 0x0019e8000c101d16 */
[----:B-----5:R4:W-:Y:S04]  /*2170*/  @!P4 STG.E.128 [R38.64+0x180], R28 ;  /* 0x0001801c2600c986 */ /* 0x0209e8000c101d16 */
[----:B---3--:R4:W-:Y:S02]  /*2180*/  @!P1 STG.E.128 [R38.64], R32 ;  /* 0x0000002026009986 */ /* 0x0089e4000c101d16 */
.L_x_3:
[----:B------:R-:W-:Y:S05]  /*2190*/  BSYNC B0 ;  /* 0x0000000000007941 */ /* 0x000fea0003800000 */
.L_x_2:
[----:B----4-:R4:W0:Y:S01]  /*21a0*/  LDS.128 R20, [R16+0x7000] ;  /* 0x0070000010147984 */ /* 0x0108220000000c00 */
[----:B------:R-:W-:Y:S05]  /*21b0*/  @P0 EXIT ;  /* 0x000000000000094d */ /* 0x000fea0003800000 */
[----:B------:R-:W-:Y:S02]  /*21c0*/  IADD3 R17, P0, R17, 0x20, RZ ;  /* 0x0000002011117810 */ /* 0x000fe40007f1e0ff */
[----:B------:R-:W-:-:S02]  /*21d0*/  MOV R2, R36 ;  /* 0x0000002400027202 */ /* 0x000fc40000000f00 */
[----:B------:R-:W-:Y:S02]  /*21e0*/  IADD3.X R0, RZ, R0, RZ, P0, !PT ;  /* 0x00000000ff007210 */ /* 0x000fe400007fe4ff */
[----:B------:R-:W-:Y:S02]  /*21f0*/  MOV R3, R19 ;  /* 0x0000001300037202 */ /* 0x000fe40000000f00 */
[----:B------:R-:W-:Y:S01]  /*2200*/  ISETP.GE.AND P1, PT, R46, c[0x0][0x220], PT ;  /* 0x000088002e007a0c */ /* 0x000fe20003f26270 */
[----:B------:R-:W-:Y:S01]  /*2210*/  IMAD R0, R0, c[0x0][0x398], RZ ;  /* 0x0000e60000007a24 */ /* 0x000fe200078e02ff */
[----:B------:R-:W-:Y:S01]  /*2220*/  ISETP.GE.AND P2, PT, R40, c[0x0][0x220], PT ;  /* 0x0000880028007a0c */ /* 0x000fe20003f46270 */
[----:B------:R-:W-:Y:S01]  /*2230*/  IMAD.WIDE.U32 R2, R17, c[0x0][0x398], R2 ;  /* 0x0000e60011027a25 */ /* 0x000fe200078e0002 */
[----:B------:R-:W-:-:S03]  /*2240*/  ISETP.GE.AND P3, PT, R41, c[0x0][0x220], PT ;  /* 0x0000880029007a0c */ /* 0x000fc60003f66270 */
[----:B------:R-:W-:Y:S01]  /*2250*/  IMAD R17, R17, c[0x0][0x39c], R0 ;  /* 0x0000e70011117a24 */ /* 0x000fe200078e0200 */
[----:B0---4-:R-:W-:-:S04]  /*2260*/  LEA R16, P0, R2, c[0x0][0x338], 0x1 ;  /* 0x0000ce0002107a11 */ /* 0x011fc800078008ff */
[----:B------:R-:W-:-:S04]  /*2270*/  IADD3 R3, R3, R17, RZ ;  /* 0x0000001103037210 */ /* 0x000fc80007ffe0ff */
[----:B------:R-:W-:Y:S02]  /*2280*/  LEA.HI.X R17, R2, c[0x0][0x33c], R3, 0x1, P0 ;  /* 0x0000cf0002117a11 */ /* 0x000fe400000f0c03 */
[----:B------:R-:W-:-:S03]  /*2290*/  ISETP.GE.AND P0, PT, R42, c[0x0][0x220], PT ;  /* 0x000088002a007a0c */ /* 0x000fc60003f06270 */
[----:B-1----:R0:W-:Y:S04]  /*22a0*/  @!P1 STG.E.128 [R16.64], R12 ;  /* 0x0000000c10009986 */ /* 0x0021e8000c101d16 */
[----:B--2---:R0:W-:Y:S04]  /*22b0*/  @!P2 STG.E.128 [R16.64+0x80], R8 ;  /* 0x000080081000a986 */ /* 0x0041e8000c101d16 */
[----:B---3--:R0:W-:Y:S02]  /*22c0*/  @!P3 STG.E.128 [R16.64+0x100], R4 ;  /* 0x000100041000b986 */ /* 0x0081e4000c101d16 */
[----:B------:R-:W-:Y:S05]  /*22d0*/  @P0 EXIT ;  /* 0x000000000000094d */ /* 0x000fea0003800000 */
[----:B------:R-:W-:Y:S01]  /*22e0*/  STG.E.128 [R16.64+0x180], R20 ;  /* 0x0001801410007986 */ /* 0x000fe2000c101d16 */
[----:B------:R-:W-:Y:S05]  /*22f0*/  EXIT ;  /* 0x000000000000794d */ /* 0x000fea0003800000 */
.L_x_4:
[----:B------:R-:W-:-:S00]  /*2300*/  BRA `(.L_x_4) ;  /* 0xfffffff000007947 */ /* 0x000fc0000383ffff */
[----:B------:R-:W-:-:S00]  /*2310*/  NOP ;  /* 0x0000000000007918 */ /* 0x000fc00000000000 */
        /* <DEDUP_REMOVED lines=14> */
.L_x_1015:


//--------------------- .text._ZN5flash44flash_bwd_dq_dk_dv_loop_seqk_parallel_kernelI23Flash_bwd_kernel_traitsILi256ELi64ELi32ELi8ELi4ELi1ELi2ELb1ELb1EN7cutlass10bfloat16_tE19Flash_kernel_traitsILi256ELi64ELi32ELi8ES3_EELb0ELb1ELb0ELb0ELb0ELb0ELb0EEEvNS_16Flash_bwd_paramsE --------------------------
	.section	.text._ZN5flash44flash_bwd_dq_dk_dv_loop_seqk_parallel_kernelI23Flash_bwd_kernel_traitsILi256ELi64ELi32ELi8ELi4ELi1ELi2ELb1ELb1EN7cutlass10bfloat16_tE19Flash_kernel_traitsILi256ELi64ELi32ELi8ES3_EELb0ELb1ELb0ELb0ELb0ELb0ELb0EEEvNS_16Flash_bwd_paramsE,"ax",@progbits
	.sectioninfo	@"SHI_REGISTERS=255"
	.align	128
        .global         _ZN5flash44flash_bwd_dq_dk_dv_loop_seqk_parallel_kernelI23Flash_bwd_kernel_traitsILi256ELi64ELi32ELi8ELi4ELi1ELi2ELb1ELb1EN7cutlass10bfloat16_tE19Flash_kernel_traitsILi256ELi64ELi32ELi8ES3_EELb0ELb1ELb0ELb0ELb0ELb0ELb0EEEvNS_16Flash_bwd_paramsE
        .type           _ZN5flash44flash_bwd_dq_dk_dv_loop_seqk_parallel_kernelI23Flash_bwd_kernel_traitsILi256ELi64ELi32ELi8ELi4ELi1ELi2ELb1ELb1EN7cutlass10bfloat16_tE19Flash_kernel_traitsILi256ELi64ELi32ELi8ES3_EELb0ELb1ELb0ELb0ELb0ELb0ELb0EEEvNS_16Flash_bwd_paramsE,@function
        .size           _ZN5flash44flash_bwd_dq_dk_dv_loop_seqk_parallel_kernelI23Flash_bwd_kernel_traitsILi256ELi64ELi32ELi8ELi4ELi1ELi2ELb1ELb1EN7cutlass10bfloat16_tE19Flash_kernel_traitsILi256ELi64ELi32ELi8ES3_EELb0ELb1ELb0ELb0ELb0ELb0ELb0EEEvNS_16Flash_bwd_paramsE,(.L_x_1016 - _ZN5flash44flash_bwd_dq_dk_dv_loop_seqk_parallel_kernelI23Flash_bwd_kernel_traitsILi256ELi64ELi32ELi8ELi4ELi1ELi2ELb1ELb1EN7cutlass10bfloat16_tE19Flash_kernel_traitsILi256ELi64ELi32ELi8ES3_EELb0ELb1ELb0ELb0ELb0ELb0ELb0EEEvNS_16Flash_bwd_paramsE)
        .other          _ZN5flash44flash_bwd_dq_dk_dv_loop_seqk_parallel_kernelI23Flash_bwd_kernel_traitsILi256ELi64ELi32ELi8ELi4ELi1ELi2ELb1ELb1EN7cutlass10bfloat16_tE19Flash_kernel_traitsILi256ELi64ELi32ELi8ES3_EELb0ELb1ELb0ELb0ELb0ELb0ELb0EEEvNS_16Flash_bwd_paramsE,@"STO_CUDA_ENTRY STV_DEFAULT"
_ZN5flash44flash_bwd_dq_dk_dv_loop_seqk_parallel_kernelI23Flash_bwd_kernel_traitsILi256ELi64ELi32ELi8ELi4ELi1ELi2ELb1ELb1EN7cutlass10bfloat16_tE19Flash_kernel_traitsILi256ELi64ELi32ELi8ES3_EELb0ELb1ELb0ELb0ELb0ELb0ELb0EEEvNS_16Flash_bwd_paramsE:
.text._ZN5flash44flash_bwd_dq_dk_dv_loop_seqk_parallel_kernelI23Flash_bwd_kernel_traitsILi256ELi64ELi32ELi8ELi4ELi1ELi2ELb1ELb1EN7cutlass10bfloat16_tE19Flash_kernel_traitsILi256ELi64ELi32ELi8ES3_EELb0ELb1ELb0ELb0ELb0ELb0ELb0EEEvNS_16Flash_bwd_paramsE:
[----:B------:R-:W-:Y:S02]  /*0000*/  MOV R1, c[0x0][0x28] ;  /* 0x00000a0000017a02 */ /* 0x000fe40000000f00 */
[----:B------:R-:W1:Y:S01]  /*0010*/  S2UR UR37, SR_CTAID.X ;  /* 0x00000000002579c3 */ /* 0x000e620000002500 */
[----:B------:R-:W-:Y:S01]  /*0020*/  UMOV UR5, 0x1f ;  /* 0x0000001f00057882 */ /* 0x000fe20000000000 */
[----:B------:R-:W-:Y:S01]  /*0030*/  IADD3 R1, R1, -0x10, RZ ;  /* 0xfffffff001017810 */ /* 0x000fe20007ffe0ff */
[----:B------:R-:W-:Y:S02]  /*0040*/  ULDC UR4, c[0x0][0x218] ;  /* 0x0000860000047ab9 */ /* 0x000fe40000000800 */
[----:B------:R-:W-:-:S04]  /*0050*/  UIADD3 UR4, UR5, UR4, URZ ;  /* 0x0000000405047290 */ /* 0x000fc8000fffe03f */
[----:B------:R-:W-:-:S04]  /*0060*/  USHF.R.S32.HI UR5, URZ, 0x1f, UR4 ;  /* 0x0000001f3f057899 */ /* 0x000fc80008011404 */
[----:B------:R-:W-:-:S04]  /*0070*/  ULEA.HI UR4, UR5, UR4, URZ, 0x5 ;  /* 0x0000000405047291 */ /* 0x000fc8000f8f283f */
[----:B------:R-:W-:-:S04]  /*0080*/  USHF.R.S32.HI UR4, URZ, 0x5, UR4 ;  /* 0x000000053f047899 */ /* 0x000fc80008011404 */
[----:B-1----:R-:W-:-:S06]  /*0090*/  UISETP.GE.AND UP0, UPT, UR37, UR4, UPT ;  /* 0x000000042500728c */ /* 0x002fcc000bf06270 */
[----:B------:R-:W-:-:S13]  /*00a0*/  PLOP3.LUT P0, PT, PT, PT, UP0, 0x80, 0x0 ;  /* 0x000000000000781c */ /* 0x000fda0003f0f008 */
[----:B------:R-:W-:Y:S05]  /*00b0*/  @P0 EXIT ;  /* 0x000000000000094d */ /* 0x000fea0003800000 */
[----:B------:R-:W1:Y:S01]  /*00c0*/  S2R R13, SR_TID.X ;  /* 0x00000000000d7919 */ /* 0x000e620000002100 */
[----:B------:R-:W2:Y:S01]  /*00d0*/  S2UR UR33, SR_CTAID.Z ;  /* 0x00000000002179c3 */ /* 0x000ea20000002700 */
[----:B------:R-:W-:Y:S01]  /*00e0*/  IMAD.MOV.U32 R227, RZ, RZ, 0x40 ;  /* 0x00000040ffe37424 */ /* 0x000fe200078e00ff */
[----:B------:R-:W-:Y:S01]  /*00f0*/  ULDC.U8 UR9, c[0x0][0x328] ;  /* 0x0000ca0000097ab9 */ /* 0x000fe20000000000 */
[----:B------:R-:W-:Y:S01]  /*0100*/  IMAD.MOV.U32 R251, RZ, RZ, 0x1c0 ;  /* 0x000001c0fffb7424 */ /* 0x000fe200078e00ff */
[----:B------:R-:W-:Y:S02]  /*0110*/  UISETP.NE.AND UP5, UPT, UR9, URZ, UPT ;  /* 0x0000003f0900728c */ /* 0x000fe4000bfa5270 */
[----:B------:R-:W-:Y:S02]  /*0120*/  ULDC UR61, c[0x0][0x224] ;  /* 0x00008900003d7ab9 */ /* 0x000fe40000000800 */
[----:B------:R-:W3:Y:S01]  /*0130*/  S2UR UR32, SR_CTAID.Y ;  /* 0x00000000002079c3 */ /* 0x000ee20000002600 */
[----:B------:R-:W-:-:S02]  /*0140*/  ULDC UR44, c[0x0][0x22c] ;  /* 0x00008b00002c7ab9 */ /* 0x000fc40000000800 */
[----:B------:R-:W-:Y:S02]  /*0150*/  ULDC UR34, c[0x0][0x1c0] ;  /* 0x0000700000227ab9 */ /* 0x000fe40000000800 */
[----:B------:R-:W-:Y:S02]  /*0160*/  ULDC UR12, c[0x0][0x1c0] ;  /* 0x00007000000c7ab9 */ /* 0x000fe40000000800 */
[----:B------:R-:W-:Y:S01]  /*0170*/  USHF.R.S32.HI UR7, URZ, 0x1f, UR61 ;  /* 0x0000001f3f077899 */ /* 0x000fe2000801143d */
[----:B------:R-:W4:Y:S01]  /*0180*/  S2UR UR58, SR_CTAID.X ;  /* 0x00000000003a79c3 */ /* 0x000f220000002500 */
[----:B------:R-:W-:Y:S02]  /*0190*/  UIMAD.WIDE UR34, UR44, UR34, URZ ;  /* 0x000000222c2272a5 */ /* 0x000fe4000f8e023f */
[----:B------:R-:W-:Y:S02]  /*01a0*/  UMOV UR8, 0x80 ;  /* 0x0000008000087882 */ /* 0x000fe40000000000 */
[----:B------:R-:W-:Y:S01]  /*01b0*/  ULDC UR6, c[0x0][0x210] ;  /* 0x0000840000067ab9 */ /* 0x000fe20000000800 */
[----:B-1----:R-:W-:Y:S01]  /*01c0*/  SHF.R.S32.HI R12, RZ, 0x1f, R13 ;  /* 0x0000001fff0c7819 */ /* 0x002fe2000001140d */
[----:B--2---:R-:W-:-:S02]  /*01d0*/  UIMAD UR45, UR33, UR44, URZ ;  /* 0x0000002c212d72a4 */ /* 0x004fc4000f8e023f */
[----:B------:R-:W-:Y:S01]  /*01e0*/  UIMAD UR44, UR44, UR12, URZ ;  /* 0x0000000c2c2c72a4 */ /* 0x000fe2000f8e023f */
[CC--:B------:R-:W-:Y:S01]  /*01f0*/  LEA.HI R8, R12.reuse, R13.reuse, RZ, 0x4 ;  /* 0x0000000d0c087211 */ /* 0x0c0fe200078f20ff */
[----:B------:R-:W-:Y:S01]  /*0200*/  ULDC UR53, c[0x0][0x234] ;  /* 0x00008d0000357ab9 */ /* 0x000fe20000000800 */
[----:B------:R-:W-:Y:S01]  /*0210*/  LEA.HI R14, R12, R13, RZ, 0x2 ;  /* 0x0000000d0c0e7211 */ /* 0x000fe200078f10ff */
[----:B------:R-:W-:Y:S01]  /*0220*/  ULDC UR13, c[0x0][0x1c0] ;  /* 0x00007000000d7ab9 */ /* 0x000fe20000000800 */
[----:B------:R-:W-:Y:S01]  /*0230*/  SHF.R.S32.HI R4, RZ, 0x4, R8 ;  /* 0x00000004ff047819 */ /* 0x000fe20000011408 */
[----:B------:R-:W-:Y:S01]  /*0240*/  ULDC UR11, c[0x0][0x1c0] ;  /* 0x00007000000b7ab9 */ /* 0x000fe20000000800 */
[--C-:B------:R-:W-:Y:S01]  /*0250*/  SHF.R.S32.HI R5, RZ, 0x2, R14.reuse ;  /* 0x00000002ff057819 */ /* 0x100fe2000001140e */
[----:B------:R-:W-:Y:S01]  /*0260*/  UIMAD UR53, UR8, UR6, UR53 ;  /* 0x00000006083572a4 */ /* 0x000fe2000f8e0235 */
[----:B------:R-:W-:Y:S01]  /*0270*/  SHF.R.S32.HI R0, RZ, 0x1f, R14 ;  /* 0x0000001fff007819 */ /* 0x000fe2000001140e */
[----:B---3--:R-:W-:Y:S01]  /*0280*/  UIMAD UR50, UR7, UR32, URZ ;  /* 0x00000020073272a4 */ /* 0x008fe2000f8e023f */
[----:B------:R-:W-:Y:S01]  /*0290*/  LEA.HI R2, R8, R4, RZ, 0x1 ;  /* 0x0000000408027211 */ /* 0x000fe200078f08ff */
[----:B------:R-:W-:Y:S01]  /*02a0*/  UIMAD.WIDE.U32 UR42, UR32, UR61, URZ ;  /* 0x0000003d202a72a5 */ /* 0x000fe2000f8e003f */
[----:B------:R-:W-:Y:S01]  /*02b0*/  LEA.HI R0, R0, R5, RZ, 0x3 ;  /* 0x0000000500007211 */ /* 0x000fe200078f18ff */
[----:B------:R-:W-:Y:S01]  /*02c0*/  UIMAD UR6, UR32, UR11, UR33 ;  /* 0x0000000b200672a4 */ /* 0x000fe2000f8e0221 */
[-C--:B------:R-:W-:Y:S01]  /*02d0*/  LEA.HI R10, R12, R13.reuse, RZ, 0x5 ;  /* 0x0000000d0c0a7211 */ /* 0x080fe200078f28ff */
[----:B------:R-:W-:Y:S01]  /*02e0*/  @!UP5 UIMAD UR7, UR32, UR13, UR33 ;  /* 0x0000000d2007d2a4 */ /* 0x000fe2000f8e0221 */
[----:B------:R-:W-:Y:S01]  /*02f0*/  LOP3.LUT R2, R2, 0xfffffffe, RZ, 0xc0, !PT ;  /* 0xfffffffe02027812 */ /* 0x000fe200078ec0ff */
[----:B------:R-:W-:Y:S01]  /*0300*/  USHF.L.U32 UR39, UR44, 0x6, URZ ;  /* 0x000000062c277899 */ /* 0x000fe2000800063f */
[----:B------:R-:W-:Y:S01]  /*0310*/  LOP3.LUT R0, R0, 0xfffffff8, RZ, 0xc0, !PT ;  /* 0xfffffff800007812 */ /* 0x000fe200078ec0ff */
[----:B------:R-:W-:Y:S01]  /*0320*/  ULDC UR47, c[0x0][0x214] ;  /* 0x00008500002f7ab9 */ /* 0x000fe20000000800 */
[----:B------:R-:W-:Y:S01]  /*0330*/  LOP3.LUT R3, R10, 0xffffffe0, RZ, 0xc0, !PT ;  /* 0xffffffe00a037812 */ /* 0x000fe200078ec0ff */
[----:B------:R-:W-:Y:S01]  /*0340*/  IMAD.IADD R11, R4, 0x1, -R2 ;  /* 0x00000001040b7824 */ /* 0x000fe200078e0a02 */
[----:B------:R-:W-:Y:S01]  /*0350*/  LEA.HI R16, R12, R13, RZ, 0x3 ;  /* 0x0000000d0c107211 */ /* 0x000fe200078f18ff */
[----:B------:R-:W-:Y:S01]  /*0360*/  IMAD.IADD R9, R5, 0x1, -R0 ;  /* 0x0000000105097824 */ /* 0x000fe200078e0a00 */
[----:B------:R-:W-:Y:S01]  /*0370*/  ULDC UR54, c[0x0][0x1c8] ;  /* 0x0000720000367ab9 */ /* 0x000fe20000000800 */
[----:B------:R-:W-:Y:S01]  /*0380*/  IMAD.IADD R2, R13, 0x1, -R3 ;  /* 0x000000010d027824 */ /* 0x000fe200078e0a03 */
[----:B------:R-:W-:Y:S01]  /*0390*/  SHF.R.S32.HI R6, RZ, 0x3, R16 ;  /* 0x00000003ff067819 */ /* 0x000fe20000011410 */
[----:B------:R-:W-:Y:S01]  /*03a0*/  ULDC.U8 UR10, c[0x0][0x3d0] ;  /* 0x0000f400000a7ab9 */ /* 0x000fe20000000000 */
[----:B------:R-:W-:Y:S01]  /*03b0*/  LOP3.LUT R0, R16, 0xfffffff8, RZ, 0xc0, !PT ;  /* 0xfffffff810007812 */ /* 0x000fe200078ec0ff */
[----:B------:R-:W-:Y:S01]  /*03c0*/  ULDC UR48, c[0x0][0x224] ;  /* 0x0000890000307ab9 */ /* 0x000fe20000000800 */
[----:B------:R-:W-:Y:S01]  /*03d0*/  SHF.R.S32.HI R4, RZ, 0x1f, R2 ;  /* 0x0000001fff047819 */ /* 0x000fe20000011402 */
[----:B------:R-:W-:Y:S01]  /*03e0*/  IMAD.SHL.U32 R3, R6, 0x40, RZ ;  /* 0x0000004006037824 */ /* 0x000fe200078e00ff */
[----:B------:R-:W-:Y:S01]  /*03f0*/  LOP3.LUT P2, RZ, R9, 0x2, RZ, 0xc0, !PT ;  /* 0x0000000209ff7812 */ /* 0x000fe2000784c0ff */
[----:B------:R-:W-:Y:S01]  /*0400*/  IMAD.IADD R0, R13, 0x1, -R0 ;  /* 0x000000010d007824 */ /* 0x000fe200078e0a00 */
[----:B------:R-:W-:Y:S01]  /*0410*/  LEA.HI R17, R4, R2, RZ, 0x2 ;  /* 0x0000000204117211 */ /* 0x000fe200078f10ff */
[----:B------:R-:W-:Y:S01]  /*0420*/  @UP5 UIMAD UR52, UR32, UR47, URZ ;  /* 0x0000002f203452a4 */ /* 0x000fe2000f8e023f */
[----:B------:R-:W-:Y:S01]  /*0430*/  LOP3.LUT R2, R3, 0x1c0, RZ, 0xc0, !PT ;  /* 0x000001c003027812 */ /* 0x000fe200078ec0ff */
[C---:B------:R-:W-:Y:S01]  /*0440*/  IMAD.SHL.U32 R244, R0.reuse, 0x8, RZ ;  /* 0x0000000800f47824 */ /* 0x040fe200078e00ff */
[C---:B------:R-:W-:Y:S01]  /*0450*/  LOP3.LUT P0, RZ, R0.reuse, 0x4, RZ, 0xc0, !PT ;  /* 0x0000000400ff7812 */ /* 0x040fe2000780c0ff */
[----:B------:R-:W-:Y:S01]  /*0460*/  IMAD.SHL.U32 R5, R0, 0x40, RZ ;  /* 0x0000004000057824 */ /* 0x000fe200078e00ff */
[----:B------:R-:W-:Y:S01]  /*0470*/  SHF.R.U32.HI R4, RZ, 0x3, R2 ;  /* 0x00000003ff047819 */ /* 0x000fe20000011602 */
[----:B------:R-:W-:Y:S01]  /*0480*/  ULDC.64 UR4, c[0x0][0x118] ;  /* 0x0000460000047ab9 */ /* 0x000fe20000000a00 */
[----:B------:R-:W-:Y:S01]  /*0490*/  LOP3.LUT R3, R2, 0x38, R244, 0xf8, !PT ;  /* 0x0000003802037812 */ /* 0x000fe200078ef8f4 */
[----:B------:R-:W-:Y:S01]  /*04a0*/  UMOV UR59, 0x4 ;  /* 0x00000004003b7882 */ /* 0x000fe20000000000 */
[----:B------:R-:W-:Y:S01]  /*04b0*/  LOP3.LUT R2, R5, 0x1c0, RZ, 0xc0, !PT ;  /* 0x000001c005027812 */ /* 0x000fe200078ec0ff */
[----:B------:R-:W-:Y:S01]  /*04c0*/  ULOP3.LUT UR54, UR33, UR54, URZ, 0x3c, !UPT ;  /* 0x0000003621367292 */ /* 0x000fe2000f8e3c3f */
[----:B------:R-:W-:Y:S01]  /*04d0*/  LOP3.LUT R6, R3, R4, RZ, 0x3c, !PT ;  /* 0x0000000403067212 */ /* 0x000fe200078e3cff */
[----:B------:R-:W-:Y:S01]  /*04e0*/  USHF.L.U32 UR60, UR32, 0x7, URZ ;  /* 0x00000007203c7899 */ /* 0x000fe2000800063f */
[----:B------:R-:W-:Y:S01]  /*04f0*/  LOP3.LUT R4, R2, 0x8, R16, 0xf8, !PT ;  /* 0x0000000802047812 */ /* 0x000fe200078ef810 */
[----:B------:R-:W-:Y:S01]  /*0500*/  UISETP.NE.AND UP6, UPT, UR10, URZ, UPT ;  /* 0x0000003f0a00728c */ /* 0x000fe2000bfc5270 */
[----:B------:R-:W-:Y:S01]  /*0510*/  SHF.R.U32.HI R3, RZ, 0x3, R2 ;  /* 0x00000003ff037819 */ /* 0x000fe20000011602 */
[----:B------:R-:W-:Y:S01]  /*0520*/  USHF.R.S32.HI UR55, URZ, 0x1f, UR33 ;  /* 0x0000001f3f377899 */ /* 0x000fe20008011421 */
[----:B------:R-:W-:Y:S01]  /*0530*/  LOP3.LUT R2, R9, 0x1, RZ, 0xc0, !PT ;  /* 0x0000000109027812 */ /* 0x000fe200078ec0ff */
[----:B------:R-:W-:Y:S01]  /*0540*/  USHF.R.S32.HI UR57, URZ, 0x1f, UR32 ;  /* 0x0000001f3f397899 */ /* 0x000fe20008011420 */
[----:B------:R-:W-:Y:S01]  /*0550*/  LOP3.LUT R4, R4, R3, RZ, 0x3c, !PT ;  /* 0x0000000304047212 */ /* 0x000fe200078e3cff */
[----:B------:R-:W-:Y:S01]  /*0560*/  IMAD.SHL.U32 R3, R0, 0x20, RZ ;  /* 0x0000002000037824 */ /* 0x000fe200078e00ff */
[----:B------:R-:W-:Y:S01]  /*0570*/  ISETP.NE.U32.AND P1, PT, R2, 0x1, PT ;  /* 0x000000010200780c */ /* 0x000fe20003f25070 */
[----:B------:R-:W-:Y:S01]  /*0580*/  USHF.R.S32.HI UR56, URZ, 0x1f, UR33 ;  /* 0x0000001f3f387899 */ /* 0x000fe20008011421 */
[-C--:B------:R-:W-:Y:S01]  /*0590*/  LEA.HI R2, R12, R13.reuse, RZ, 0x7 ;  /* 0x0000000d0c027211 */ /* 0x080fe200078f38ff */
[----:B------:R-:W-:Y:S01]  /*05a0*/  UIMAD.WIDE.U32 UR40, UR34, UR42, URZ ;  /* 0x0000002a222872a5 */ /* 0x000fe2000f8e003f */
[----:B------:R-:W-:Y:S01]  /*05b0*/  LOP3.LUT P5, RZ, R0, 0x2, RZ, 0xc0, !PT ;  /* 0x0000000200ff7812 */ /* 0x000fe200078ac0ff */
[----:B------:R-:W-:Y:S01]  /*05c0*/  UIMAD UR49, UR35, UR42, URZ ;  /* 0x0000002a233172a4 */ /* 0x000fe2000f8e023f */
[----:B------:R-:W-:Y:S01]  /*05d0*/  SHF.R.S32.HI R7, RZ, 0x7, R2 ;  /* 0x00000007ff077819 */ /* 0x000fe20000011402 */
[----:B------:R-:W-:Y:S01]  /*05e0*/  IMAD.SHL.U32 R2, R11, 0x100, RZ ;  /* 0x000001000b027824 */ /* 0x000fe200078e00ff */
[----:B------:R-:W-:Y:S01]  /*05f0*/  LOP3.LUT R5, R14, 0x7ffffffc, RZ, 0xc0, !PT ;  /* 0x7ffffffc0e057812 */ /* 0x000fe200078ec0ff */
[----:B------:R-:W-:Y:S01]  /*0600*/  USHF.R.S32.HI UR51, URZ, 0x1f, UR45 ;  /* 0x0000001f3f337899 */ /* 0x000fe2000801142d */
[----:B------:R-:W-:Y:S01]  /*0610*/  SEL R232, R227, 0xffffffc0, !P0 ;  /* 0xffffffc0e3e87807 */ /* 0x000fe20004000000 */
[----:B------:R-:W-:Y:S01]  /*0620*/  IMAD R0, R7, 0x2, R11 ;  /* 0x0000000207007824 */ /* 0x000fe200078e020b */
[----:B------:R-:W-:Y:S01]  /*0630*/  LOP3.LUT R2, R2, 0x100, RZ, 0xc0, !PT ;  /* 0x0000010002027812 */ /* 0x000fe200078ec0ff */
[----:B------:R-:W-:Y:S01]  /*0640*/  IMAD.IADD R14, R13, 0x1, -R5 ;  /* 0x000000010d0e7824 */ /* 0x000fe200078e0a05 */
[----:B------:R-:W-:Y:S01]  /*0650*/  SEL R251, R251, 0x240, !P1 ;  /* 0x00000240fbfb7807 */ /* 0x000fe20004800000 */
[----:B------:R-:W-:Y:S01]  /*0660*/  IMAD.U32 R0, R0, 0x200, R4 ;  /* 0x0000020000007824 */ /* 0x000fe200078e0004 */
[----:B------:R-:W-:Y:S01]  /*0670*/  LOP3.LUT R226, R2, 0xe0, R3, 0xf8, !PT ;  /* 0x000000e002e27812 */ /* 0x000fe200078ef803 */
[----:B------:R-:W-:Y:S01]  /*0680*/  IMAD.SHL.U32 R4, R11, 0x20, RZ ;  /* 0x000000200b047824 */ /* 0x000fe200078e00ff */
[----:B------:R-:W-:Y:S01]  /*0690*/  LEA.HI R3, R12, R13, RZ, 0x6 ;  /* 0x0000000d0c037211 */ /* 0x000fe200078f30ff */
[----:B------:R-:W-:Y:S01]  /*06a0*/  IMAD.SHL.U32 R5, R9, 0x20, RZ ;  /* 0x0000002009057824 */ /* 0x000fe200078e00ff */
[----:B------:R-:W-:Y:S01]  /*06b0*/  LOP3.LUT R2, R8, 0xfffffff0, RZ, 0xc0, !PT ;  /* 0xfffffff008027812 */ /* 0x000fe200078ec0ff */
[----:B------:R-:W-:Y:S01]  /*06c0*/  IMAD.SHL.U32 R229, R0, 0x2, RZ ;  /* 0x0000000200e57824 */ /* 0x000fe200078e00ff */
[----:B------:R-:W-:Y:S01]  /*06d0*/  SHF.R.S32.HI R3, RZ, 0x6, R3 ;  /* 0x00000006ff037819 */ /* 0x000fe20000011403 */
[----:B------:R-:W-:Y:S01]  /*06e0*/  UIMAD UR48, UR6, UR48, URZ ;  /* 0x00000030063072a4 */ /* 0x000fe2000f8e023f */
[----:B------:R-:W-:Y:S01]  /*06f0*/  LOP3.LUT R4, R4, 0x20, RZ, 0xc0, !PT ;  /* 0x0000002004047812 */ /* 0x000fe200078ec0ff */
[----:B------:R-:W-:Y:S01]  /*0700*/  IMAD.IADD R2, R13, 0x1, -R2 ;  /* 0x000000010d027824 */ /* 0x000fe200078e0a02 */
[----:B------:R-:W-:Y:S01]  /*0710*/  LOP3.LUT R5, R5, 0xe0, RZ, 0xc0, !PT ;  /* 0x000000e005057812 */ /* 0x000fe200078ec0ff */
[C---:B------:R-:W-:Y:S01]  /*0720*/  IMAD R237, R3.reuse, 0x200, R6 ;  /* 0x0000020003ed7824 */ /* 0x040fe200078e0206 */
[----:B------:R-:W-:Y:S01]  /*0730*/  SHF.R.S32.HI R8, RZ, 0x1f, R10 ;  /* 0x0000001fff087819 */ /* 0x000fe2000001140a */
[----:B------:R-:W-:Y:S01]  /*0740*/  IMAD.SHL.U32 R6, R3, 0x8, RZ ;  /* 0x0000000803067824 */ /* 0x000fe200078e00ff */
[----:B------:R-:W-:Y:S01]  /*0750*/  LOP3.LUT P6, RZ, R2, 0x4, RZ, 0xc0, !PT ;  /* 0x0000000402ff7812 */ /* 0x000fe200078cc0ff */
[----:B------:R-:W-:Y:S01]  /*0760*/  IMAD.SHL.U32 R13, R13, 0x2, RZ ;  /* 0x000000020d0d7824 */ /* 0x000fe200078e00ff */
[----:B------:R-:W-:Y:S01]  /*0770*/  IADD3 R236, R232, 0x14000, R229 ;  /* 0x00014000e8ec7810 */ /* 0x000fe20007ffe0e5 */
[----:B------:R-:W-:Y:S01]  /*0780*/  IMAD.SHL.U32 R3, R7, 0x10, RZ ;  /* 0x0000001007037824 */ /* 0x000fe200078e00ff */
[----:B------:R-:W-:Y:S01]  /*0790*/  LOP3.LUT R15, R4, 0x18, R6, 0xf8, !PT ;  /* 0x00000018040f7812 */ /* 0x000fe200078ef806 */
[----:B------:R-:W-:Y:S01]  /*07a0*/  IMAD.SHL.U32 R6, R2, 0x20, RZ ;  /* 0x0000002002067824 */ /* 0x000fe200078e00ff */
[----:B------:R-:W-:Y:S01]  /*07b0*/  @!UP5 UIMAD UR47, UR7, UR47, URZ ;  /* 0x0000002f072fd2a4 */ /* 0x000fe2000f8e023f */
[----:B------:R-:W-:Y:S01]  /*07c0*/  IMAD.IADD R231, R229, 0x1, R232 ;  /* 0x00000001e5e77824 */ /* 0x000fe200078e02e8 */
[----:B------:R-:W-:Y:S01]  /*07d0*/  LOP3.LUT R4, R3, 0x6, R13, 0xf8, !PT ;  /* 0x0000000603047812 */ /* 0x000fe200078ef80d */
[----:B------:R-:W-:Y:S01]  /*07e0*/  IMAD.SHL.U32 R237, R237, 0x2, RZ ;  /* 0x00000002eded7824 */ /* 0x000fe200078e00ff */
[----:B------:R-:W-:Y:S01]  /*07f0*/  LOP3.LUT R13, R5, 0x10, R3, 0xf8, !PT ;  /* 0x00000010050d7812 */ /* 0x000fe200078ef803 */
[----:B------:R-:W-:Y:S01]  /*0800*/  USHF.R.S32.HI UR46, URZ, 0x1f, UR39 ;  /* 0x0000001f3f2e7899 */ /* 0x000fe20008011427 */
[----:B------:R-:W-:Y:S01]  /*0810*/  SHF.R.S32.HI R3, RZ, 0x5, R10 ;  /* 0x00000005ff037819 */ /* 0x000fe2000001140a */
[----:B------:R1:W-:Y:S03]  /*0820*/  STL [R1+0x8], R4 ;  /* 0x0000080401007387 */ /* 0x0003e60000100800 */
[----:B------:R-:W-:-:S02]  /*0830*/  LEA.HI R8, R8, R3, RZ, 0x2 ;  /* 0x0000000308087211 */ /* 0x000fc400078f10ff */
[----:B-1----:R-:W-:-:S04]  /*0840*/  SHF.R.S32.HI R4, RZ, 0x1f, R2 ;  /* 0x0000001fff047819 */ /* 0x002fc80000011402 */
[----:B------:R-:W-:Y:S01]  /*0850*/  LEA.HI R225, R4, R2, RZ, 0x3 ;  /* 0x0000000204e17211 */ /* 0x000fe200078f18ff */
[----:B------:R-:W-:-:S03]  /*0860*/  IMAD.SHL.U32 R4, R11, 0x8, RZ ;  /* 0x000000080b047824 */ /* 0x000fc600078e00ff */
[C---:B------:R-:W-:Y:S01]  /*0870*/  LOP3.LUT R5, R225.reuse, 0xfffffff8, RZ, 0xc0, !PT ;  /* 0xfffffff8e1057812 */ /* 0x040fe200078ec0ff */
[----:B------:R-:W-:Y:S01]  /*0880*/  IMAD.SHL.U32 R225, R225, 0x40, RZ ;  /* 0x00000040e1e17824 */ /* 0x000fe200078e00ff */
[----:B------:R-:W-:-:S03]  /*0890*/  LOP3.LUT R12, R4, 0x8, RZ, 0xc0, !PT ;  /* 0x00000008040c7812 */ /* 0x000fc600078ec0ff */
[----:B------:R-:W-:Y:S01]  /*08a0*/  IMAD.IADD R7, R2, 0x1, -R5 ;  /* 0x0000000102077824 */ /* 0x000fe200078e0a05 */
[----:B------:R-:W-:Y:S01]  /*08b0*/  LOP3.LUT R4, R12, 0x1e0, R6, 0xf8, !PT ;  /* 0x000001e00c047812 */ /* 0x000fe200078ef806 */
[----:B------:R-:W-:Y:S01]  /*08c0*/  IMAD.SHL.U32 R5, R2, 0x4, RZ ;  /* 0x0000000402057824 */ /* 0x000fe200078e00ff */
[----:B------:R-:W-:Y:S02]  /*08d0*/  LEA.HI R2, R10, R3, RZ, 0x1 ;  /* 0x000000030a027211 */ /* 0x000fe400078f08ff */
[----:B------:R-:W-:Y:S02]  /*08e0*/  LOP3.LUT R6, R8, 0xfffffffc, RZ, 0xc0, !PT ;  /* 0xfffffffc08067812 */ /* 0x000fe400078ec0ff */
[----:B------:R-:W-:Y:S02]  /*08f0*/  LOP3.LUT R2, R2, 0x3ffffe, RZ, 0xc0, !PT ;  /* 0x003ffffe02027812 */ /* 0x000fe400078ec0ff */
[----:B------:R-:W-:Y:S01]  /*0900*/  LOP3.LUT R10, R4, 0x38, R5, 0x78, !PT ;  /* 0x00000038040a7812 */ /* 0x000fe200078e7805 */
[----:B------:R-:W-:Y:S01]  /*0910*/  IMAD.SHL.U32 R4, R9, 0x40, RZ ;  /* 0x0000004009047824 */ /* 0x000fe200078e00ff */
[----:B------:R-:W-:Y:S01]  /*0920*/  LOP3.LUT R225, R225, 0xfffffe00, RZ, 0xc0, !PT ;  /* 0xfffffe00e1e17812 */ /* 0x000fe200078ec0ff */
[----:B------:R-:W-:Y:S01]  /*0930*/  IMAD.IADD R6, R3, 0x1, -R6 ;  /* 0x0000000103067824 */ /* 0x000fe200078e0a06 */
[----:B------:R-:W-:Y:S01]  /*0940*/  LOP3.LUT P4, RZ, R7, 0x4, RZ, 0xc0, !PT ;  /* 0x0000000407ff7812 */ /* 0x000fe2000788c0ff */
[----:B------:R-:W-:Y:S01]  /*0950*/  IMAD.SHL.U32 R5, R9, 0x4, RZ ;  /* 0x0000000409057824 */ /* 0x000fe200078e00ff */
[----:B------:R-:W-:Y:S01]  /*0960*/  LOP3.LUT P3, RZ, R7, 0x2, RZ, 0xc0, !PT ;  /* 0x0000000207ff7812 */ /* 0x000fe2000786c0ff */
[C---:B------:R-:W-:Y:S01]  /*0970*/  IMAD.IADD R233, R3.reuse, 0x1, -R2 ;  /* 0x0000000103e97824 */ /* 0x040fe200078e0a02 */
[----:B------:R-:W-:Y:S01]  /*0980*/  LOP3.LUT R2, R4, 0x1c0, RZ, 0xc0, !PT ;  /* 0x000001c004027812 */ /* 0x000fe200078ec0ff */
[----:B------:R-:W-:Y:S01]  /*0990*/  IMAD.SHL.U32 R3, R3, 0x8, RZ ;  /* 0x0000000803037824 */ /* 0x000fe200078e00ff */
[----:B------:R-:W-:Y:S01]  /*09a0*/  LOP3.LUT R9, R13, 0x18, R5, 0x78, !PT ;  /* 0x000000180d097812 */ /* 0x000fe200078e7805 */
[----:B------:R-:W-:Y:S01]  /*09b0*/  IMAD R233, R233, 0x200, R10 ;  /* 0x00000200e9e97824 */ /* 0x000fe200078e020a */
[----:B------:R-:W-:-:S02]  /*09c0*/  LOP3.LUT R4, R226, 0x8, R16, 0xf8, !PT ;  /* 0x00000008e2047812 */ /* 0x000fc400078ef810 */
[----:B------:R-:W-:Y:S02]  /*09d0*/  LOP3.LUT R5, R3, 0x38, RZ, 0xc0, !PT ;  /* 0x0000003803057812 */ /* 0x000fe400078ec0ff */
[----:B------:R-:W-:Y:S02]  /*09e0*/  SHF.R.U32.HI R3, RZ, 0x3, R2 ;  /* 0x00000003ff037819 */ /* 0x000fe40000011602 */
[----:B------:R-:W-:Y:S02]  /*09f0*/  SHF.R.U32.HI R226, RZ, 0x3, R226 ;  /* 0x00000003ffe27819 */ /* 0x000fe400000116e2 */
[----:B------:R-:W-:Y:S01]  /*0a00*/  LOP3.LUT R8, R3, R2, R5, 0x1e, !PT ;  /* 0x0000000203087212 */ /* 0x000fe200078e1e05 */
[----:B------:R-:W-:Y:S01]  /*0a10*/  IMAD.SHL.U32 R2, R7, 0x40, RZ ;  /* 0x0000004007027824 */ /* 0x000fe200078e00ff */
[----:B------:R-:W-:Y:S01]  /*0a20*/  LOP3.LUT R226, R4, 0x38, R226, 0x78, !PT ;  /* 0x0000003804e27812 */ /* 0x000fe200078e78e2 */
[----:B------:R-:W-:Y:S01]  /*0a30*/  IMAD.SHL.U32 R4, R14, 0x2, RZ ;  /* 0x000000020e047824 */ /* 0x000fe200078e00ff */
[----:B------:R-:W-:-:S02]  /*0a40*/  LEA R233, R233, 0x14000, 0x1 ;  /* 0x00014000e9e97811 */ /* 0x000fc400078e08ff */
[----:B------:R-:W-:Y:S01]  /*0a50*/  LOP3.LUT R2, R2, 0x1c0, RZ, 0xc0, !PT ;  /* 0x000001c002027812 */ /* 0x000fe200078ec0ff */
[----:B------:R-:W-:Y:S01]  /*0a60*/  IMAD R3, R6, 0x200, R4 ;  /* 0x0000020006037824 */ /* 0x000fe200078e0204 */
[----:B------:R-:W-:Y:S01]  /*0a70*/  SEL R227, R227, 0xffffffc0, !P4 ;  /* 0xffffffc0e3e37807 */ /* 0x000fe20006000000 */
[----:B------:R-:W-:Y:S01]  /*0a80*/  IMAD.IADD R8, R4, 0x1, R8 ;  /* 0x0000000104087824 */ /* 0x000fe200078e0208 */
[----:B------:R-:W-:Y:S01]  /*0a90*/  IADD3 R234, R233, 0x20, RZ ;  /* 0x00000020e9ea7810 */ /* 0x000fe20007ffe0ff */
[----:B------:R-:W-:Y:S01]  /*0aa0*/  IMAD.IADD R9, R3, 0x1, R9 ;  /* 0x0000000103097824 */ /* 0x000fe200078e0209 */
[----:B------:R-:W-:Y:S01]  /*0ab0*/  SHF.R.U32.HI R3, RZ, 0x3, R2 ;  /* 0x00000003ff037819 */ /* 0x000fe20000011602 */
[----:B------:R-:W-:Y:S01]  /*0ac0*/  IMAD R4, R11, 0x1000, R225 ;  /* 0x000010000b047824 */ /* 0x000fe200078e02e1 */
[----:B------:R-:W-:Y:S01]  /*0ad0*/  @P6 IADD3 R234, R233, -0x20, RZ ;  /* 0xffffffe0e9ea6810 */ /* 0x000fe20007ffe0ff */
[----:B------:R-:W-:Y:S01]  /*0ae0*/  IMAD.SHL.U32 R249, R9, 0x2, RZ ;  /* 0x0000000209f97824 */ /* 0x000fe200078e00ff */
[----:B------:R-:W-:-:S02]  /*0af0*/  LOP3.LUT R7, R3, R2, R12, 0x1e, !PT ;  /* 0x0000000203077212 */ /* 0x000fc400078e1e0c */
[----:B------:R-:W-:Y:S01]  /*0b00*/  LOP3.LUT R5, R3, R2, R5, 0x1e, !PT ;  /* 0x0000000203057212 */ /* 0x000fe200078e1e05 */
[----:B------:R-:W-:Y:S01]  /*0b10*/  IMAD.IADD R252, R249, 0x1, R251 ;  /* 0x00000001f9fc7824 */ /* 0x000fe200078e02fb */
[----:B------:R-:W-:Y:S02]  /*0b20*/  LOP3.LUT R3, R3, R15, R2, 0x1e, !PT ;  /* 0x0000000f03037212 */ /* 0x000fe400078e1e02 */
[----:B------:R-:W-:Y:S01]  /*0b30*/  SHF.R.S32.HI R2, RZ, 0x2, R17 ;  /* 0x00000002ff027819 */ /* 0x000fe20000011411 */
[----:B------:R-:W-:Y:S01]  /*0b40*/  IMAD.IADD R4, R4, 0x1, R5 ;  /* 0x0000000104047824 */ /* 0x000fe200078e0205 */
[C---:B------:R-:W-:Y:S02]  /*0b50*/  IADD3 R250, R249.reuse, 0x10, RZ ;  /* 0x00000010f9fa7810 */ /* 0x040fe40007ffe0ff */
[----:B------:R-:W-:Y:S01]  /*0b60*/  @P2 IADD3 R250, R249, -0x10, RZ ;  /* 0xfffffff0f9fa2810 */ /* 0x000fe20007ffe0ff */
[----:B------:R-:W-:Y:S01]  /*0b70*/  IMAD R5, R6, 0x10, R2 ;  /* 0x0000001006057824 */ /* 0x000fe200078e0202 */
[----:B------:R-:W-:Y:S01]  /*0b80*/  IADD3 R235, R234, 0x800, RZ ;  /* 0x00000800eaeb7810 */ /* 0x000fe20007ffe0ff */
[----:B------:R-:W-:Y:S01]  /*0b90*/  IMAD R2, R6, 0x400, R225 ;  /* 0x0000040006027824 */ /* 0x000fe200078e02e1 */
[----:B------:R-:W-:Y:S01]  /*0ba0*/  LOP3.LUT R225, R3, R225, RZ, 0xfc, !PT ;  /* 0x000000e103e17212 */ /* 0x000fe200078efcff */
[----:B------:R-:W-:Y:S01]  /*0bb0*/  IMAD.MOV.U32 R3, RZ, RZ, 0x20 ;  /* 0x00000020ff037424 */ /* 0x000fe200078e00ff */
[----:B------:R-:W-:Y:S01]  /*0bc0*/  STL [R1+0xc], R5 ;  /* 0x00000c0501007387 */ /* 0x000fe20000100800 */
[----:B------:R-:W-:Y:S01]  /*0bd0*/  IMAD.IADD R2, R2, 0x1, R7 ;  /* 0x0000000102027824 */ /* 0x000fe200078e0207 */
[----:B------:R-:W-:Y:S01]  /*0be0*/  LEA R225, R225, 0x10000, 0x1 ;  /* 0x00010000e1e17811 */ /* 0x000fe200078e08ff */
[----:B------:R-:W-:Y:S01]  /*0bf0*/  IMAD.IADD R251, R251, 0x1, R250 ;  /* 0x00000001fbfb7824 */ /* 0x000fe200078e02fa */
[C---:B------:R-:W-:Y:S01]  /*0c00*/  SEL R0, R3.reuse, 0xffffffe0, !P5 ;  /* 0xffffffe003007807 */ /* 0x040fe20006800000 */
[----:B------:R-:W-:Y:S01]  /*0c10*/  IMAD.SHL.U32 R2, R2, 0x2, RZ ;  /* 0x0000000202027824 */ /* 0x000fe200078e00ff */
[----:B------:R-:W-:-:S02]  /*0c20*/  SEL R224, R3, 0xffffffe0, !P0 ;  /* 0xffffffe003e07807 */ /* 0x000fc40004000000 */
[----:B------:R-:W-:Y:S01]  /*0c30*/  SEL R3, R3, 0xffffffe0, !P3 ;  /* 0xffffffe003037807 */ /* 0x000fe20005800000 */
[----:B------:R-:W-:Y:S02]  /*0c40*/  IMAD.IADD R236, R0, 0x1, R236 ;  /* 0x0000000100ec7824 */ /* 0x000fe400078e02ec */
[----:B------:R-:W-:Y:S01]  /*0c50*/  IMAD.IADD R230, R229, 0x1, R0 ;  /* 0x00000001e5e67824 */ /* 0x000fe200078e0200 */
[----:B------:R-:W-:Y:S01]  /*0c60*/  LEA R0, R8, 0x10000, 0x1 ;  /* 0x0001000008007811 */ /* 0x000fe200078e08ff */
[----:B------:R-:W-:Y:S02]  /*0c70*/  IMAD.IADD R3, R2, 0x1, R3 ;  /* 0x0000000102037824 */ /* 0x000fe400078e0203 */
[----:B------:R-:W-:Y:S02]  /*0c80*/  IMAD R224, R226, 0x2, R224 ;  /* 0x00000002e2e07824 */ /* 0x000fe400078e02e0 */
[----:B------:R1:W-:Y:S01]  /*0c90*/  STL [R1], R0 ;  /* 0x0000000001007387 */ /* 0x0003e20000100800 */
[----:B------:R-:W-:-:S02]  /*0ca0*/  IMAD.IADD R228, R2, 0x1, R227 ;  /* 0x0000000102e47824 */ /* 0x000fc400078e02e3 */
[----:B------:R-:W-:Y:S02]  /*0cb0*/  IMAD.IADD R232, R232, 0x1, R230 ;  /* 0x00000001e8e87824 */ /* 0x000fe400078e02e6 */
[----:B------:R-:W-:Y:S02]  /*0cc0*/  IMAD.SHL.U32 R226, R226, 0x2, RZ ;  /* 0x00000002e2e27824 */ /* 0x000fe400078e00ff */
[----:B------:R-:W-:Y:S02]  /*0cd0*/  IMAD.IADD R227, R3, 0x1, R227 ;  /* 0x0000000103e37824 */ /* 0x000fe400078e02e3 */
[----:B-1--4-:R-:W-:Y:S02]  /*0ce0*/  IMAD.SHL.U32 R0, R4, 0x2, RZ ;  /* 0x0000000204007824 */ /* 0x012fe400078e00ff */
.L_x_37:
[----:B------:R-:W-:Y:S02]  /*0cf0*/  ULDC.64 UR6, c[0x0][0x240] ;  /* 0x0000900000067ab9 */ /* 0x000fe40000000a00 */
[----:B------:R-:W-:Y:S02]  /*0d00*/  UISETP.NE.U32.AND UP1, UPT, URZ, UR6, UPT ;  /* 0x000000063f00728c */ /* 0x000fe4000bf25070 */
[----:B------:R-:W-:-:S02]  /*0d10*/  USHF.L.U32 UR13, UR32, 0x2, URZ ;  /* 0x00000002200d7899 */ /* 0x000fc4000800063f */
[----:B------:R-:W-:Y:S02]  /*0d20*/  USHF.R.S32.HI UR38, URZ, 0x1f, UR32 ;  /* 0x0000001f3f267899 */ /* 0x000fe40008011420 */
[----:B------:R-:W-:Y:S02]  /*0d30*/  UISETP.NE.AND.EX UP1, UPT, URZ, UR7, UPT, UP1 ;  /* 0x000000073f00728c */ /* 0x000fe4000bf25310 */
[----:B------:R-:W-:Y:S02]  /*0d40*/  USHF.L.U64.HI UR12, UR32, 0x2, UR38 ;  /* 0x00000002200c7899 */ /* 0x000fe40008010226 */
[----:B------:R-:W-:Y:S02]  /*0d50*/  UIADD3 UR6, UP0, UR13, UR6, URZ ;  /* 0x000000060d067290 */ /* 0x000fe4000ff1e03f */
[----:B------:R-:W-:Y:S01]  /*0d60*/  PLOP3.LUT P0, PT, PT, PT, UP1, 0x80, 0x0 ;  /* 0x000000000000781c */ /* 0x000fe20003f0f018 */
[----:B------:R-:W-:Y:S02]  /*0d70*/  ULDC.64 UR10, c[0x0][0x250] ;  /* 0x00009400000a7ab9 */ /* 0x000fe40000000a00 */
[----:B------:R-:W-:Y:S01]  /*0d80*/  UIADD3.X UR7, UR12, UR7, URZ, UP0, !UPT ;  /* 0x000000070c077290 */ /* 0x000fe200087fe43f */
[----:B-12---:R-:W-:Y:S01]  /*0d90*/  IMAD.U32 R4, RZ, RZ, UR6 ;  /* 0x00000006ff047e24 */ /* 0x006fe2000f8e00ff */
[----:B------:R-:W-:-:S02]  /*0da0*/  UISETP.NE.U32.AND UP3, UPT, URZ, UR10, UPT ;  /* 0x0000000a3f00728c */ /* 0x000fc4000bf65070 */
[----:B------:R-:W-:Y:S02]  /*0db0*/  ULDC.U8 UR14, c[0x0][0x312] ;  /* 0x0000c480000e7ab9 */ /* 0x000fe40000000000 */
[----:B------:R-:W-:Y:S01]  /*0dc0*/  IMAD.U32 R5, RZ, RZ, UR7 ;  /* 0x00000007ff057e24 */ /* 0x000fe2000f8e00ff */
[----:B------:R-:W-:Y:S02]  /*0dd0*/  UISETP.NE.AND.EX UP3, UPT, URZ, UR11, UPT, UP3 ;  /* 0x0000000b3f00728c */ /* 0x000fe4000bf65330 */
[----:B------:R-:W-:Y:S02]  /*0de0*/  ULDC.64 UR8, c[0x0][0x248] ;  /* 0x0000920000087ab9 */ /* 0x000fe40000000a00 */
[----:B------:R1:W2:Y:S01]  /*0df0*/  @P0 LDG.E R9, [R4.64] ;  /* 0x0000000404090981 */ /* 0x0002a2000c1e1900 */
[----:B------:R-:W-:Y:S02]  /*0e00*/  UISETP.NE.AND UP4, UPT, UR14, URZ, UPT ;  /* 0x0000003f0e00728c */ /* 0x000fe4000bf85270 */
[----:B------:R-:W-:Y:S01]  /*0e10*/  UISETP.EQ.U32.AND UP2, UPT, URZ, UR8, UPT ;  /* 0x000000083f00728c */ /* 0x000fe2000bf42070 */
[----:B---3--:R1:W3:Y:S03]  /*0e20*/  @P0 LDG.E R8, [R4.64+0x4] ;  /* 0x0000040404080981 */ /* 0x0082e6000c1e1900 */
[----:B------:R-:W-:-:S02]  /*0e30*/  @UP3 UIADD3 UR6, UP0, UR13, UR10, URZ ;  /* 0x0000000a0d063290 */ /* 0x000fc4000ff1e03f */
[----:B------:R-:W-:Y:S02]  /*0e40*/  UISETP.EQ.OR.EX UP2, UPT, URZ, UR9, !UP4, UP2 ;  /* 0x000000093f00728c */ /* 0x000fe4000e742720 */
[----:B------:R-:W-:Y:S01]  /*0e50*/  @UP3 UIADD3.X UR7, UR12, UR11, URZ, UP0, !UPT ;  /* 0x0000000b0c073290 */ /* 0x000fe200087fe43f */
[----:B------:R-:W-:Y:S01]  /*0e60*/  PLOP3.LUT P1, PT, PT, PT, UP3, 0x80, 0x0 ;  /* 0x000000000000781c */ /* 0x000fe20003f2f038 */
[----:B------:R-:W-:Y:S02]  /*0e70*/  UIADD3 UR8, UP0, UR13, UR8, URZ ;  /* 0x000000080d087290 */ /* 0x000fe4000ff1e03f */
[----:B------:R-:W-:Y:S02]  /*0e80*/  PLOP3.LUT P2, PT, PT, PT, UP2, 0x80, 0x0 ;  /* 0x000000000000781c */ /* 0x000fe40003f4f028 */
[----:B------:R-:W-:Y:S01]  /*0e90*/  UIADD3.X UR9, UR12, UR9, URZ, UP0, !UPT ;  /* 0x000000090c097290 */ /* 0x000fe200087fe43f */
[----:B------:R-:W-:Y:S01]  /*0ea0*/  MOV R6, UR6 ;  /* 0x0000000600067c02 */ /* 0x000fe20008000f00 */
[----:B------:R-:W-:-:S06]  /*0eb0*/  IMAD.U32 R7, RZ, RZ, UR7 ;  /* 0x00000007ff077e24 */ /* 0x000fcc000f8e00ff */
[----:B----45:R4:W5:Y:S01]  /*0ec0*/  @P1 LDG.E R6, [R6.64] ;  /* 0x0000000406061981 */ /* 0x030962000c1e1900 */
[----:B-1----:R-:W-:Y:S01]  /*0ed0*/  IMAD.U32 R4, RZ, RZ, UR8 ;  /* 0x00000008ff047e24 */ /* 0x002fe2000f8e00ff */
[----:B------:R-:W-:-:S05]  /*0ee0*/  MOV R5, UR9 ;  /* 0x0000000900057c02 */ /* 0x000fca0008000f00 */
[----:B----4-:R-:W4:Y:S01]  /*0ef0*/  @!P2 LDG.E R7, [R4.64] ;  /* 0x000000040407a981 */ /* 0x010f22000c1e1900 */
[----:B------:R-:W-:Y:S02]  /*0f00*/  UMOV UR14, 0xffffffff ;  /* 0xffffffff000e7882 */ /* 0x000fe40000000000 */
[----:B------:R-:W-:Y:S02]  /*0f10*/  UMOV UR18, URZ ;  /* 0x0000003f00127c82 */ /* 0x000fe40008000000 */
[----:B------:R-:W-:Y:S02]  /*0f20*/  UMOV UR23, 0xffffffff ;  /* 0xffffffff00177882 */ /* 0x000fe40000000000 */
[----:B------:R-:W-:Y:S01]  /*0f30*/  ULDC UR8, c[0x0][0x218] ;  /* 0x0000860000087ab9 */ /* 0x000fe20000000800 */
[----:B--2---:R-:W1:Y:S08]  /*0f40*/  @P0 R2UR UR14, R9 ;  /* 0x00000000090e03c2 */ /* 0x004e7000000e0000 */
[----:B---3--:R-:W1:Y:S01]  /*0f50*/  @P0 R2UR UR6, R8 ;  /* 0x00000000080603c2 */ /* 0x008e6200000e0000 */
[----:B------:R-:W-:-:S04]  /*0f60*/  ISETP.NE.U32.AND P0, PT, RZ, c[0x0][0x248], PT ;  /* 0x00009200ff007a0c */ /* 0x000fc80003f05070 */
[----:B------:R-:W-:-:S03]  /*0f70*/  ISETP.NE.AND.EX P0, PT, RZ, c[0x0][0x24c], PT, P0 ;  /* 0x00009300ff007a0c */ /* 0x000fc60003f05300 */
[----:B-----5:R2:W3:Y:S01]  /*0f80*/  @P1 R2UR UR18, R6 ;  /* 0x00000000061213c2 */ /* 0x0204e200000e0000 */
[----:B-1----:R-:W-:-:S07]  /*0f90*/  @UP1 UIADD3 UR24, UR6, -UR14, URZ ;  /* 0x8000000e06181290 */ /* 0x002fce000fffe03f */
[----:B------:R-:W-:Y:S01]  /*0fa0*/  @!UP1 ULDC UR24, c[0x0][0x214] ;  /* 0x0000850000189ab9 */ /* 0x000fe20000000800 */
[----:B----4-:R2:W1:Y:S01]  /*0fb0*/  @!P2 R2UR UR23, R7 ;  /* 0x000000000717a3c2 */ /* 0x01046200000e0000 */
[----:B------:R-:W-:Y:S05]  /*0fc0*/  @!P0 BRA `(.L_x_5) ;  /* 0x0000007000008947 */ /* 0x000fea0003800000 */
[----:B---3--:R-:W-:-:S13]  /*0fd0*/  PLOP3.LUT P0, PT, PT, PT, UP4, 0x80, 0x0 ;  /* 0x000000000000781c */ /* 0x008fda0003f0f048 */
[----:B--2---:R-:W2:Y:S04]  /*0fe0*/  @P0 LDG.E R6, [R4.64+0x4] ;  /* 0x0000040404060981 */ /* 0x004ea8000c1e1900 */
[----:B------:R-:W3:Y:S01]  /*0ff0*/  @!P0 LDG.E R4, [R4.64] ;  /* 0x0000000404048981 */ /* 0x000ee2000c1e1900 */
[----:B--2---:R-:W2:Y:S02]  /*1000*/  @P0 R2UR UR6, R6 ;  /* 0x00000000060603c2 */ /* 0x004ea400000e0000 */
[----:B-12---:R-:W-:-:S11]  /*1010*/  @UP4 UIADD3 UR8, UR6, -UR23, URZ ;  /* 0x8000001706084290 */ /* 0x006fd6000fffe03f */
[----:B---3--:R1:W2:Y:S01]  /*1020*/  @!P0 R2UR UR8, R4 ;  /* 0x00000000040883c2 */ /* 0x0082a200000e0000 */
[----:B------:R-:W-:-:S07]  /*1030*/  DEPBAR.LE SB1, 0x0, {2} ;  /* 0x000090040000791a */ /* 0x000fce0000000000 */
.L_x_5:
[----:B---3--:R-:W-:Y:S02]  /*1040*/  ULDC.64 UR6, c[0x0][0x258] ;  /* 0x0000960000067ab9 */ /* 0x008fe40000000a00 */
[----:B------:R-:W-:-:S04]  /*1050*/  UISETP.NE.U32.AND UP2, UPT, URZ, UR6, UPT ;  /* 0x000000063f00728c */ /* 0x000fc8000bf45070 */
[----:B------:R-:W-:-:S06]  /*1060*/  UISETP.NE.AND.EX UP2, UPT, URZ, UR7, UPT, UP2 ;  /* 0x000000073f00728c */ /* 0x000fcc000bf45320 */
[----:B------:R-:W-:-:S05]  /*1070*/  PLOP3.LUT P0, PT, PT, PT, UP2, 0x80, 0x0 ;  /* 0x000000000000781c */ /* 0x000fca0003f0f028 */
[----:B------:R-:W-:-:S04]  /*1080*/  @UP2 UIADD3 UR6, UP0, UR13, UR6, URZ ;  /* 0x000000060d062290 */ /* 0x000fc8000ff1e03f */
[----:B------:R-:W-:Y:S02]  /*1090*/  @UP2 UIADD3.X UR7, UR12, UR7, URZ, UP0, !UPT ;  /* 0x000000070c072290 */ /* 0x000fe400087fe43f */
[----:B------:R-:W-:-:S04]  /*10a0*/  IMAD.U32 R4, RZ, RZ, UR6 ;  /* 0x00000006ff047e24 */ /* 0x000fc8000f8e00ff */
[----:B------:R-:W-:Y:S01]  /*10b0*/  IMAD.U32 R5, RZ, RZ, UR7 ;  /* 0x00000007ff057e24 */ /* 0x000fe2000f8e00ff */
[----:B------:R-:W-:-:S04]  /*10c0*/  ULDC.64 UR6, c[0x0][0x268] ;  /* 0x00009a0000067ab9 */ /* 0x000fc80000000a00 */
[----:B------:R-:W3:Y:S01]  /*10d0*/  @P0 LDG.E R4, [R4.64] ;  /* 0x0000000404040981 */ /* 0x000ee2000c1e1900 */
[----:B------:R-:W-:Y:S02]  /*10e0*/  @!UP2 UISETP.NE.U32.AND UP0, UPT, URZ, UR6, UPT ;  /* 0x000000063f00a28c */ /* 0x000fe4000bf05070 */
[----:B------:R-:W-:Y:S02]  /*10f0*/  ULDC UR9, c[0x0][0x21c] ;  /* 0x0000870000097ab9 */ /* 0x000fe40000000800 */
[----:B------:R-:W-:Y:S02]  /*1100*/  @!UP2 UISETP.NE.AND.EX UP0, UPT, URZ, UR7, UPT, UP0 ;  /* 0x000000073f00a28c */ /* 0x000fe4000bf05300 */
[----:B------:R-:W-:Y:S02]  /*1110*/  USHF.L.U32 UR16, UR37, 0x5, URZ ;  /* 0x0000000525107899 */ /* 0x000fe4000800063f */
[----:B------:R-:W-:Y:S01]  /*1120*/  @!UP2 USEL UR6, URZ, UR9, !UP0 ;  /* 0x000000093f06a287 */ /* 0x000fe2000c000000 */
[----:B---3--:R-:W3:Y:S02]  /*1130*/  @P0 R2UR UR17, R4 ;  /* 0x00000000041103c2 */ /* 0x008ee400000e0000 */
[----:B---3--:R-:W-:-:S02]  /*1140*/  @UP2 UIADD3 UR17, UR17, -UR18, URZ ;  /* 0x8000001211112290 */ /* 0x008fc4000fffe03f */
[----:B------:R-:W-:-:S04]  /*1150*/  @!UP2 UIADD3 UR17, UR6, UR8, -UR18 ;  /* 0x000000080611a290 */ /* 0x000fc8000fffe812 */
[----:B------:R-:W-:-:S06]  /*1160*/  UISETP.GT.AND UP0, UPT, UR17, UR16, UPT ;  /* 0x000000101100728c */ /* 0x000fcc000bf04270 */
[----:B------:R-:W-:-:S13]  /*1170*/  PLOP3.LUT P0, PT, PT, PT, UP0, 0x80, 0x0 ;  /* 0x000000000000781c */ /* 0x000fda0003f0f008 */
[----:B------:R-:W-:Y:S05]  /*1180*/  @!P0 BRA `(.L_x_6) ;  /* 0x0000656000008947 */ /* 0x000fea0003800000 */
[----:B------:R-:W-:Y:S02]  /*1190*/  ULDC.64 UR12, c[0x0][0x178] ;  /* 0x00005e00000c7ab9 */ /* 0x000fe40000000a00 */
[----:B-1----:R-:W-:Y:S02]  /*11a0*/  UISETP.NE.AND UP0, UPT, UR23, -0x1, UPT ;  /* 0xffffffff1700788c */ /* 0x002fe4000bf05270 */
[----:B------:R-:W-:Y:S02]  /*11b0*/  UIMAD UR15, UR38, UR12, URZ ;  /* 0x0000000c260f72a4 */ /* 0x000fe4000f8e023f */
[----:B------:R-:W-:Y:S02]  /*11c0*/  UIMAD.WIDE.U32 UR10, UR32, UR12, URZ ;  /* 0x0000000c200a72a5 */ /* 0x000fe4000f8e003f */
[----:B------:R-:W-:Y:S01]  /*11d0*/  UIADD3 UR12, UR24, 0x3f, URZ ;  /* 0x0000003f180c7890 */ /* 0x000fe2000fffe03f */
[----:B------:R-:W-:Y:S01]  /*11e0*/  PLOP3.LUT P0, PT, PT, PT, UP0, 0x40, 0x0 ;  /* 0x000000000000781c */ /* 0x000fe20003f0e808 */
[----:B------:R-:W-:-:S02]  /*11f0*/  UIMAD UR19, UR32, UR13, UR15 ;  /* 0x0000000d201372a4 */ /* 0x000fc4000f8e020f */
[----:B------:R-:W-:Y:S02]  /*1200*/  USHF.R.S32.HI UR15, URZ, 0x1f, UR12 ;  /* 0x0000001f3f0f7899 */ /* 0x000fe4000801140c */
[----:B------:R-:W-:Y:S02]  /*1210*/  UISETP.NE.AND UP2, UPT, UR14, -0x1, UPT ;  /* 0xffffffff0e00788c */ /* 0x000fe4000bf45270 */
[----:B------:R-:W-:Y:S02]  /*1220*/  ULEA.HI UR12, UR15, UR12, URZ, 0x6 ;  /* 0x0000000c0f0c7291 */ /* 0x000fe4000f8f303f */
[----:B------:R-:W-:Y:S02]  /*1230*/  @UP0 UIADD3 UR13, UR18, UR23, URZ ;  /* 0x00000017120d0290 */ /* 0x000fe4000fffe03f */
[----:B------:R-:W-:Y:S02]  /*1240*/  ULDC.64 UR6, c[0x0][0x190] ;  /* 0x0000640000067ab9 */ /* 0x000fe40000000a00 */
[----:B------:R-:W-:-:S02]  /*1250*/  ULDC.64 UR20, c[0x0][0x198] ;  /* 0x0000660000147ab9 */ /* 0x000fc40000000a00 */
[----:B------:R-:W-:Y:S02]  /*1260*/  USHF.R.S32.HI UR36, URZ, 0x6, UR12 ;  /* 0x000000063f247899 */ /* 0x000fe4000801140c */
[----:B------:R-:W-:Y:S02]  /*1270*/  UIMAD.WIDE.U32 UR8, UR14, UR6, URZ ;  /* 0x000000060e0872a5 */ /* 0x000fe4000f8e003f */
[----:B------:R-:W-:Y:S02]  /*1280*/  UIMAD UR22, UR14, UR7, URZ ;  /* 0x000000070e1672a4 */ /* 0x000fe4000f8e023f */
[----:B------:R-:W-:Y:S02]  /*1290*/  ULOP3.LUT UR12, UR12, 0xffffffc0, URZ, 0xc0, !UPT ;  /* 0xffffffc00c0c7892 */ /* 0x000fe4000f8ec03f */
[----:B------:R-:W-:Y:S02]  /*12a0*/  @UP0 UIMAD.WIDE.U32 UR6, UR13, UR20, URZ ;  /* 0x000000140d0602a5 */ /* 0x000fe4000f8e003f */
[----:B------:R-:W-:-:S02]  /*12b0*/  UIADD3 UR20, UR12, -0x40, URZ ;  /* 0xffffffc00c147890 */ /* 0x000fc4000fffe03f */
[----:B------:R-:W-:Y:S02]  /*12c0*/  UIADD3 UR25, UR11, UR19, URZ ;  /* 0x000000130b197290 */ /* 0x000fe4000fffe03f */
[----:B------:R-:W-:Y:S02]  /*12d0*/  @UP0 UIMAD UR31, UR13, UR21, UR7 ;  /* 0x000000150d1f02a4 */ /* 0x000fe4000f8e0207 */
[----:B------:R-:W-:Y:S02]  /*12e0*/  USEL UR28, UR10, UR8, !UP2 ;  /* 0x000000080a1c7287 */ /* 0x000fe4000d000000 */
[----:B------:R-:W-:Y:S02]  /*12f0*/  @UP2 UIADD3 UR25, UR9, UR22, URZ ;  /* 0x0000001609192290 */ /* 0x000fe4000fffe03f */
[----:B------:R-:W-:Y:S02]  /*1300*/  USHF.R.S32.HI UR30, URZ, 0x1f, UR20 ;  /* 0x0000001f3f1e7899 */ /* 0x000fe40008011414 */
[----:B------:R-:W-:Y:S01]  /*1310*/  @UP0 UMOV UR29, UR6 ;  /* 0x00000006001d0c82 */ /* 0x000fe20008000000 */
[----:B------:R-:W-:Y:S05]  /*1320*/  @!P0 BRA `(.L_x_7) ;  /* 0x000000c000008947 */ /* 0x000fea0003800000 */
[----:B------:R-:W-:Y:S02]  /*1330*/  USHF.R.S32.HI UR6, URZ, 0x1f, UR18 ;  /* 0x0000001f3f067899 */ /* 0x000fe40008011412 */
[----:B------:R-:W-:-:S02]  /*1340*/  ULDC.64 UR8, c[0x0][0x198] ;  /* 0x0000660000087ab9 */ /* 0x000fc40000000a00 */
[----:B------:R-:W-:Y:S02]  /*1350*/  UIMAD UR10, UR6, UR8, URZ ;  /* 0x00000008060a72a4 */ /* 0x000fe4000f8e023f */
[----:B------:R-:W-:Y:S02]  /*1360*/  UIMAD.WIDE.U32 UR6, UR18, UR8, URZ ;  /* 0x00000008120672a5 */ /* 0x000fe4000f8e003f */
[----:B------:R-:W-:-:S03]  /*1370*/  UIMAD UR10, UR18, UR9, UR10 ;  /* 0x00000009120a72a4 */ /* 0x000fc6000f8e020a */
[----:B------:R-:W-:Y:S02]  /*1380*/  ULDC.64 UR8, c[0x0][0x180] ;  /* 0x0000600000087ab9 */ /* 0x000fe40000000a00 */
[----:B------:R-:W-:Y:S02]  /*1390*/  UIADD3 UR7, UR7, UR10, URZ ;  /* 0x0000000a07077290 */ /* 0x000fe4000fffe03f */
[----:B------:R-:W-:Y:S02]  /*13a0*/  UIMAD UR10, UR38, UR8, URZ ;  /* 0x00000008260a72a4 */ /* 0x000fe4000f8e023f */
[----:B------:R-:W-:Y:S02]  /*13b0*/  UIMAD.WIDE.U32 UR6, UR32, UR8, UR6 ;  /* 0x00000008200672a5 */ /* 0x000fe4000f8e0006 */
[----:B------:R-:W-:-:S04]  /*13c0*/  UIMAD UR9, UR32, UR9, UR10 ;  /* 0x00000009200972a4 */ /* 0x000fc8000f8e020a */
[----:B------:R-:W-:Y:S02]  /*13d0*/  UIADD3 UR31, UR7, UR9, URZ ;  /* 0x00000009071f7290 */ /* 0x000fe4000fffe03f */
[----:B------:R-:W-:Y:S02]  /*13e0*/  UMOV UR29, UR6 ;  /* 0x00000006001d7c82 */ /* 0x000fe40008000000 */
.L_x_7:
[----:B------:R-:W-:Y:S01]  /*13f0*/  PLOP3.LUT P0, PT, PT, PT, UP0, 0x40, 0x0 ;  /* 0x000000000000781c */ /* 0x000fe20003f0e808 */
[----:B------:R-:W-:Y:S02]  /*1400*/  @UP0 UIADD3 UR8, UR18, UR23, URZ ;  /* 0x0000001712080290 */ /* 0x000fe4000fffe03f */
[----:B------:R-:W-:Y:S02]  /*1410*/  ULDC.64 UR10, c[0x0][0x1a0] ;  /* 0x00006800000a7ab9 */ /* 0x000fe40000000a00 */
[----:B------:R-:W-:-:S04]  /*1420*/  @UP0 UIMAD.WIDE.U32 UR6, UR8, UR10, URZ ;  /* 0x0000000a080602a5 */ /* 0x000fc8000f8e003f */
[----:B------:R-:W-:-:S03]  /*1430*/  @UP0 UIMAD UR26, UR8, UR11, UR7 ;  /* 0x0000000b081a02a4 */ /* 0x000fc6000f8e0207 */
[----:B------:R-:W-:Y:S01]  /*1440*/  @UP0 UMOV UR22, UR6 ;  /* 0x0000000600160c82 */ /* 0x000fe20008000000 */
[----:B------:R-:W-:Y:S05]  /*1450*/  @!P0 BRA `(.L_x_8) ;  /* 0x000000c000008947 */ /* 0x000fea0003800000 */
[----:B------:R-:W-:Y:S02]  /*1460*/  USHF.R.S32.HI UR6, URZ, 0x1f, UR18 ;  /* 0x0000001f3f067899 */ /* 0x000fe40008011412 */
[----:B------:R-:W-:Y:S02]  /*1470*/  ULDC.64 UR8, c[0x0][0x1a0] ;  /* 0x0000680000087ab9 */ /* 0x000fe40000000a00 */
        /* <DEDUP_REMOVED lines=10> */
.L_x_8:
[----:B------:R-:W-:Y:S01]  /*1520*/  IABS R8, c[0x0][0x1c8] ;  /* 0x0000720000087a13 */ /* 0x000fe20000000000 */
[----:B------:R-:W-:Y:S01]  /*1530*/  ULDC.64 UR8, c[0x0][0x370] ;  /* 0x0000dc0000087ab9 */ /* 0x000fe20000000a00 */
[----:B--2---:R-:W-:Y:S01]  /*1540*/  IABS R7, UR33 ;  /* 0x0000002100077c13 */ /* 0x004fe20008000000 */
[----:B------:R-:W-:Y:S01]  /*1550*/  @UP2 UIMAD.WIDE.U32 UR6, UR14, UR8, URZ ;  /* 0x000000080e0622a5 */ /* 0x000fe2000f8e003f */
[----:B------:R-:W1:Y:S01]  /*1560*/  I2F.RP R4, R8 ;  /* 0x0000000800047306 */ /* 0x000e620000209400 */
[----:B------:R-:W-:Y:S01]  /*1570*/  ISETP.LE.AND P1, PT, RZ, UR54, PT ;  /* 0x00000036ff007c0c */ /* 0x000fe2000bf23270 */
[----:B------:R-:W-:Y:S02]  /*1580*/  ULDC UR10, c[0x0][0x234] ;  /* 0x00008d00000a7ab9 */ /* 0x000fe40000000800 */
[----:B------:R-:W-:-:S02]  /*1590*/  @UP2 UIMAD UR19, UR14, UR9, UR7 ;  /* 0x000000090e1322a4 */ /* 0x000fc4000f8e0207 */
[----:B------:R-:W-:Y:S02]  /*15a0*/  @UP2 UMOV UR15, UR6 ;  /* 0x00000006000f2c82 */ /* 0x000fe40008000000 */
[----:B------:R-:W-:Y:S02]  /*15b0*/  ULDC.64 UR6, c[0x0][0x368] ;  /* 0x0000da0000067ab9 */ /* 0x000fe40000000a00 */
[----:B------:R-:W-:-:S04]  /*15c0*/  @!UP2 UIMAD UR8, UR38, UR6, URZ ;  /* 0x000000062608a2a4 */ /* 0x000fc8000f8e023f */
[----:B------:R-:W-:Y:S01]  /*15d0*/  @!UP2 UIMAD UR8, UR32, UR7, UR8 ;  /* 0x000000072008a2a4 */ /* 0x000fe2000f8e0208 */
[----:B-1----:R-:W1:Y:S01]  /*15e0*/  MUFU.RCP R4, R4 ;  /* 0x0000000400047308 */ /* 0x002e620000001000 */
[----:B------:R-:W-:-:S04]  /*15f0*/  @!UP2 UIMAD.WIDE.U32 UR6, UR32, UR6, URZ ;  /* 0x000000062006a2a5 */ /* 0x000fc8000f8e003f */
[----:B------:R-:W-:Y:S02]  /*1600*/  @!UP2 UIADD3 UR19, UR7, UR8, URZ ;  /* 0x000000080713a290 */ /* 0x000fe4000fffe03f */
[----:B------:R-:W-:Y:S02]  /*1610*/  UIMAD UR8, UR35, UR14, URZ ;  /* 0x0000000e230872a4 */ /* 0x000fe4000f8e023f */
[----:B------:R-:W-:Y:S02]  /*1620*/  @!UP2 UMOV UR15, UR6 ;  /* 0x00000006000fac82 */ /* 0x000fe40008000000 */
[----:B------:R-:W-:-:S04]  /*1630*/  UIMAD UR6, UR38, UR61, UR50 ;  /* 0x0000003d260672a4 */ /* 0x000fc8000f8e0232 */
[----:B------:R-:W-:Y:S01]  /*1640*/  UIADD3 UR6, UR43, UR6, URZ ;  /* 0x000000062b067290 */ /* 0x000fe2000fffe03f */
[----:B-1----:R-:W-:-:S03]  /*1650*/  IADD3 R4, R4, 0xffffffe, RZ ;  /* 0x0ffffffe04047810 */ /* 0x002fc60007ffe0ff */
[----:B------:R-:W-:Y:S01]  /*1660*/  UIMAD UR6, UR34, UR6, UR49 ;  /* 0x00000006220672a4 */ /* 0x000fe2000f8e0231 */
[----:B------:R-:W1:Y:S03]  /*1670*/  F2I.FTZ.U32.TRUNC.NTZ R5, R4 ;  /* 0x0000000400057305 */ /* 0x000e66000021f000 */
[----:B------:R-:W-:Y:S02]  /*1680*/  UIADD3 UR11, UR41, UR6, URZ ;  /* 0x00000006290b7290 */ /* 0x000fe4000fffe03f */
[----:B------:R-:W-:-:S04]  /*1690*/  UIMAD.WIDE.U32 UR6, UR34, UR14, URZ ;  /* 0x0000000e220672a5 */ /* 0x000fc8000f8e003f */
[----:B------:R-:W-:Y:S02]  /*16a0*/  @UP2 UIADD3 UR11, UR7, UR8, URZ ;  /* 0x00000008070b2290 */ /* 0x000fe4000fffe03f */
[----:B------:R-:W-:Y:S02]  /*16b0*/  USEL UR21, UR40, UR6, !UP2 ;  /* 0x0000000628157287 */ /* 0x000fe4000d000000 */
[----:B------:R-:W-:Y:S02]  /*16c0*/  ULDC.64 UR8, c[0x0][0x3d8] ;  /* 0x0000f60000087ab9 */ /* 0x000fe40000000a00 */
[----:B------:R-:W-:Y:S01]  /*16d0*/  UIMAD.WIDE.U32 UR6, UR58, UR8, URZ ;  /* 0x000000083a0672a5 */ /* 0x000fe2000f8e003f */
[----:B-1----:R-:W-:-:S03]  /*16e0*/  IMAD.MOV R4, RZ, RZ, -R5 ;  /* 0x000000ffff047224 */ /* 0x002fc600078e0a05 */
[----:B------:R-:W-:Y:S01]  /*16f0*/  USEL UR13, UR6, URZ, UP6 ;  /* 0x0000003f060d7287 */ /* 0x000fe2000b000000 */
[----:B------:R-:W-:Y:S01]  /*1700*/  IMAD R6, R4, R8, RZ ;  /* 0x0000000804067224 */ /* 0x000fe200078e02ff */
[----:B------:R-:W-:Y:S01]  /*1710*/  USHF.L.U64.HI UR6, UR32, 0x7, UR38 ;  /* 0x0000000720067899 */ /* 0x000fe20008010226 */
[----:B------:R-:W-:Y:S01]  /*1720*/  IMAD.MOV.U32 R4, RZ, RZ, RZ ;  /* 0x000000ffff047224 */ /* 0x000fe200078e00ff */
[----:B------:R-:W-:Y:S02]  /*1730*/  UIMAD UR9, UR58, UR9, UR7 ;  /* 0x000000093a0972a4 */ /* 0x000fe4000f8e0207 */
[----:B------:R-:W-:Y:S01]  /*1740*/  USEL UR7, UR6, URZ, UP1 ;  /* 0x0000003f06077287 */ /* 0x000fe20008800000 */
[----:B------:R-:W-:Y:S01]  /*1750*/  IMAD.HI.U32 R4, R5, R6, R4 ;  /* 0x0000000605047227 */ /* 0x000fe200078e0004 */
[----:B------:R-:W-:-:S03]  /*1760*/  USEL UR6, UR60, URZ, UP1 ;  /* 0x0000003f3c067287 */ /* 0x000fc60008800000 */
[----:B------:R-:W-:Y:S01]  /*1770*/  IMAD.MOV.U32 R5, RZ, RZ, R7 ;  /* 0x000000ffff057224 */ /* 0x000fe200078e0007 */
[----:B------:R-:W-:-:S03]  /*1780*/  UIADD3 UR6, UP1, UR20, UR6, URZ ;  /* 0x0000000614067290 */ /* 0x000fc6000ff3e03f */
[----:B------:R-:W-:Y:S01]  /*1790*/  IMAD.HI.U32 R4, R4, R5, RZ ;  /* 0x0000000504047227 */ /* 0x000fe200078e00ff */
[----:B------:R-:W-:Y:S02]  /*17a0*/  UIADD3.X UR8, UR30, UR7, URZ, UP1, !UPT ;  /* 0x000000071e087290 */ /* 0x000fe40008ffe43f */
[----:B------:R-:W-:Y:S01]  /*17b0*/  UIMAD UR7, UR35, UR6, URZ ;  /* 0x00000006230772a4 */ /* 0x000fe2000f8e023f */
[----:B------:R-:W-:-:S03]  /*17c0*/  IMAD.MOV R6, RZ, RZ, -R4 ;  /* 0x000000ffff067224 */ /* 0x000fc600078e0a04 */
[----:B------:R-:W-:Y:S01]  /*17d0*/  UIMAD UR8, UR34, UR8, UR7 ;  /* 0x00000008220872a4 */ /* 0x000fe2000f8e0207 */
[----:B------:R-:W-:Y:S01]  /*17e0*/  IMAD R5, R8, R6, R5 ;  /* 0x0000000608057224 */ /* 0x000fe200078e0205 */
[----:B------:R-:W-:-:S04]  /*17f0*/  @UP5 USEL UR7, UR52, UR14, !UP2 ;  /* 0x0000000e34075287 */ /* 0x000fc8000d000000 */
[----:B------:R-:W-:Y:S01]  /*1800*/  ISETP.GT.U32.AND P0, PT, R8, R5, PT ;  /* 0x000000050800720c */ /* 0x000fe20003f04070 */
[----:B------:R-:W-:Y:S02]  /*1810*/  @UP5 UIMAD UR12, UR33, UR10, UR7 ;  /* 0x0000000a210c52a4 */ /* 0x000fe4000f8e0207 */
[----:B------:R-:W-:Y:S02]  /*1820*/  UIMAD.WIDE.U32 UR6, UR34, UR6, URZ ;  /* 0x00000006220672a5 */ /* 0x000fe4000f8e003f */
[----:B------:R-:W-:Y:S02]  /*1830*/  USEL UR10, UR9, URZ, UP6 ;  /* 0x0000003f090a7287 */ /* 0x000fe4000b000000 */
[----:B------:R-:W-:Y:S02]  /*1840*/  UIADD3 UR9, UR7, UR8, URZ ;  /* 0x0000000807097290 */ /* 0x000fe4000fffe03f */
[----:B------:R-:W-:-:S04]  /*1850*/  @!UP5 UMOV UR12, UR47 ;  /* 0x0000002f000cdc82 */ /* 0x000fc80008000000 */
[----:B------:R-:W-:Y:S01]  /*1860*/  @!P0 IMAD.IADD R5, R5, 0x1, -R8 ;  /* 0x0000000105058824 */ /* 0x000fe200078e0a08 */
[----:B------:R-:W-:Y:S02]  /*1870*/  @!P0 IADD3 R4, R4, 0x1, RZ ;  /* 0x0000000104048810 */ /* 0x000fe40007ffe0ff */
[----:B------:R-:W-:Y:S02]  /*1880*/  PLOP3.LUT P0, PT, PT, PT, UP5, 0x80, 0x0 ;  /* 0x000000000000781c */ /* 0x000fe40003f0f058 */
[----:B------:R-:W-:-:S13]  /*1890*/  ISETP.GE.U32.AND P2, PT, R5, R8, PT ;  /* 0x000000080500720c */ /* 0x000fda0003f46070 */
[----:B------:R-:W-:Y:S02]  /*18a0*/  @P2 IADD3 R4, R4, 0x1, RZ ;  /* 0x0000000104042810 */ /* 0x000fe40007ffe0ff */
[----:B------:R-:W-:-:S03]  /*18b0*/  ISETP.NE.AND P2, PT, RZ, c[0x0][0x1c8], PT ;  /* 0x00007200ff007a0c */ /* 0x000fc60003f45270 */
[----:B------:R-:W-:-:S04]  /*18c0*/  IMAD.MOV.U32 R18, RZ, RZ, R4 ;  /* 0x000000ffff127224 */ /* 0x000fc800078e0004 */
[----:B------:R-:W-:-:S06]  /*18d0*/  @!P1 IMAD.MOV R18, RZ, RZ, -R18 ;  /* 0x000000ffff129224 */ /* 0x000fcc00078e0a12 */
[----:B------:R-:W-:-:S04]  /*18e0*/  @!P2 LOP3.LUT R18, RZ, c[0x0][0x1c8], RZ, 0x33, !PT ;  /* 0x00007200ff12aa12 */ /* 0x000fc800078e33ff */
[----:B------:R-:W-:Y:S01]  /*18f0*/  SHF.R.S32.HI R28, RZ, 0x1f, R18 ;  /* 0x0000001fff1c7819 */ /* 0x000fe20000011412 */
[----:B------:R-:W-:Y:S05]  /*1900*/  @!P0 BRA `(.L_x_9) ;  /* 0x0000005000008947 */ /* 0x000fea0003800000 */
[----:B------:R-:W-:Y:S02]  /*1910*/  ULDC UR8, c[0x0][0x224] ;  /* 0x0000890000087ab9 */ /* 0x000fe40000000800 */
[----:B------:R-:W-:-:S04]  /*1920*/  @!UP2 UIMAD UR14, UR32, UR8, URZ ;  /* 0x00000008200ea2a4 */ /* 0x000fc8000f8e023f */
[----:B------:R-:W-:-:S04]  /*1930*/  ULEA UR8, UR32, UR14, 0x7 ;  /* 0x0000000e20087291 */ /* 0x000fc8000f8e383f */
[----:B------:R-:W-:Y:S01]  /*1940*/  UIMAD UR8, UR53, UR33, UR8 ;  /* 0x00000021350872a4 */ /* 0x000fe2000f8e0208 */
[----:B------:R-:W-:Y:S05]  /*1950*/  BRA `(.L_x_10) ;  /* 0x0000001000007947 */ /* 0x000fea0003800000 */
.L_x_9:
[----:B------:R-:W-:Y:S02]  /*1960*/  UMOV UR8, UR48 ;  /* 0x0000003000087c82 */ /* 0x000fe40008000000 */
.L_x_10:
[----:B------:R-:W-:Y:S01]  /*1970*/  UIADD3 UR6, UP4, UP3, UR6, UR39, UR45 ;  /* 0x0000002706067290 */ /* 0x000fe2000fb9e02d */
[----:B------:R-:W1:Y:S01]  /*1980*/  S2R R6, SR_TID.X ;  /* 0x0000000000067919 */ /* 0x000e620000002100 */
[----:B------:R-:W-:Y:S01]  /*1990*/  IMAD.U32 R5, RZ, RZ, UR5 ;  /* 0x00000005ff057e24 */ /* 0x000fe2000f8e00ff */
[--C-:B------:R-:W-:Y:S01]  /*19a0*/  SHF.R.S32.HI R31, RZ, 0x1f, R244.reuse ;  /* 0x0000001fff1f7819 */ /* 0x100fe200000114f4 */
[----:B------:R-:W-:Y:S01]  /*19b0*/  UIADD3 UR27, UP2, UP1, UR13, UR6, UR21 ;  /* 0x000000060d1b7290 */ /* 0x000fe2000f95e015 */
[----:B------:R-:W-:Y:S01]  /*19c0*/  IMAD.U32 R4, RZ, RZ, UR4 ;  /* 0x00000004ff047e24 */ /* 0x000fe2000f8e00ff */
[----:B------:R-:W-:Y:S01]  /*19d0*/  UIADD3.X UR6, UR9, UR46, UR51, UP4, UP3 ;  /* 0x0000002e09067290 */ /* 0x000fe2000a7e6433 */
[----:B------:R-:W2:Y:S01]  /*19e0*/  S2R R32, SR_TID.X ;  /* 0x0000000000207919 */ /* 0x000ea20000002100 */
[----:B------:R-:W-:Y:S01]  /*19f0*/  ULDC.64 UR4, c[0x0][0x3c8] ;  /* 0x0000f20000047ab9 */ /* 0x000fe20000000a00 */
[----:B------:R-:W-:Y:S01]  /*1a00*/  IMAD.U32 R7, RZ, RZ, UR20 ;  /* 0x00000014ff077e24 */ /* 0x000fe2000f8e00ff */
[----:B------:R-:W-:Y:S01]  /*1a10*/  UIADD3.X UR21, UR10, UR6, UR11, UP2, UP1 ;  /* 0x000000060a157290 */ /* 0x000fe200097e240b */
[----:B------:R-:W3:Y:S01]  /*1a20*/  S2R R33, SR_TID.X ;  /* 0x0000000000217919 */ /* 0x000ee20000002100 */
[----:B------:R-:W-:Y:S01]  /*1a30*/  IMAD.MOV.U32 R30, RZ, RZ, R244 ;  /* 0x000000ffff1e7224 */ /* 0x000fe200078e00f4 */
[----:B------:R-:W-:Y:S01]  /*1a40*/  ULDC.64 UR6, c[0x0][0x1a8] ;  /* 0x00006a0000067ab9 */ /* 0x000fe20000000a00 */
[C---:B------:R-:W-:Y:S01]  /*1a50*/  IADD3 R13, R244.reuse, 0x40, RZ ;  /* 0x00000040f40d7810 */ /* 0x040fe20007ffe0ff */
[----:B------:R-:W-:Y:S01]  /*1a60*/  UIMAD UR6, UR55, UR6, URZ ;  /* 0x00000006370672a4 */ /* 0x000fe2000f8e023f */
[----:B------:R-:W-:Y:S01]  /*1a70*/  ISETP.GE.AND P3, PT, R244, c[0x0][0x220], PT ;  /* 0x00008800f4007a0c */ /* 0x000fe20003f66270 */
[----:B------:R-:W-:Y:S01]  /*1a80*/  IMAD.U32 R11, RZ, RZ, UR33 ;  /* 0x00000021ff0b7e24 */ /* 0x000fe2000f8e00ff */
[----:B------:R-:W-:Y:S01]  /*1a90*/  ISETP.GE.AND P5, PT, R13, c[0x0][0x220], PT ;  /* 0x000088000d007a0c */ /* 0x000fe20003fa6270 */
[----:B------:R-:W-:Y:S01]  /*1aa0*/  UIMAD UR14, UR33, UR7, UR6 ;  /* 0x00000007210e72a4 */ /* 0x000fe2000f8e0206 */
[----:B------:R-:W-:Y:S01]  /*1ab0*/  IMAD.U32 R16, RZ, RZ, UR33 ;  /* 0x00000021ff107e24 */ /* 0x000fe2000f8e00ff */
[----:B------:R-:W-:Y:S01]  /*1ac0*/  BSSY B1, `(.L_x_6) ;  /* 0x00005c2000017945 */ /* 0x000fe20003800000 */
[----:B------:R-:W-:-:S02]  /*1ad0*/  ULDC.64 UR6, c[0x0][0x370] ;  /* 0x0000dc0000067ab9 */ /* 0x000fc40000000a00 */
[----:B------:R-:W-:-:S04]  /*1ae0*/  UIMAD UR6, UR30, UR6, URZ ;  /* 0x000000061e0672a4 */ /* 0x000fc8000f8e023f */
[----:B------:R-:W-:-:S03]  /*1af0*/  UIMAD UR11, UR20, UR7, UR6 ;  /* 0x00000007140b72a4 */ /* 0x000fc6000f8e0206 */
[----:B------:R-:W-:Y:S01]  /*1b00*/  ULDC.64 UR6, c[0x0][0x378] ;  /* 0x0000de0000067ab9 */ /* 0x000fe20000000a00 */
[----:B--2---:R-:W-:Y:S01]  /*1b10*/  SHF.R.S32.HI R32, RZ, 0x1f, R32 ;  /* 0x0000001fff207819 */ /* 0x004fe20000011420 */
[----:B------:R-:W-:-:S03]  /*1b20*/  UIMAD UR6, UR55, UR6, URZ ;  /* 0x00000006370672a4 */ /* 0x000fc6000f8e023f */
[----:B---3--:R-:W-:Y:S01]  /*1b30*/  LEA.HI R32, R32, R33, RZ, 0x3 ;  /* 0x0000002120207211 */ /* 0x008fe200078f18ff */
[----:B------:R-:W-:Y:S02]  /*1b40*/  UIMAD UR13, UR33, UR7, UR6 ;  /* 0x00000007210d72a4 */ /* 0x000fe4000f8e0206 */
[----:B------:R-:W-:Y:S01]  /*1b50*/  UIADD3 UR6, UR20, UR8, URZ ;  /* 0x0000000814067290 */ /* 0x000fe2000fffe03f */
[----:B------:R-:W-:-:S03]  /*1b60*/  SHF.R.S32.HI R32, RZ, 0x3, R32 ;  /* 0x00000003ff207819 */ /* 0x000fc60000011420 */
[----:B------:R-:W-:Y:S01]  /*1b70*/  UIMAD.WIDE UR6, UR6, UR59, UR4 ;  /* 0x0000003b060672a5 */ /* 0x000fe2000f8e0204 */
[----:B------:R-:W-:Y:S02]  /*1b80*/  IADD3 R19, P0, R32, UR20, RZ ;  /* 0x0000001420137c10 */ /* 0x000fe4000ff1e0ff */
[----:B------:R-:W-:Y:S01]  /*1b90*/  ULDC.64 UR4, c[0x0][0x200] ;  /* 0x0000800000047ab9 */ /* 0x000fe20000000a00 */
[----:B------:R-:W-:-:S03]  /*1ba0*/  SHF.R.S32.HI R29, RZ, 0x1f, R32 ;  /* 0x0000001fff1d7819 */ /* 0x000fc60000011420 */
[----:B------:R-:W-:Y:S01]  /*1bb0*/  UMOV UR10, UR6 ;  /* 0x00000006000a7c82 */ /* 0x000fe20008000000 */
[----:B------:R-:W-:Y:S01]  /*1bc0*/  IADD3.X R23, R29, UR30, RZ, P0, !PT ;  /* 0x0000001e1d177c10 */ /* 0x000fe200087fe4ff */
[----:B------:R-:W-:Y:S02]  /*1bd0*/  UIADD3 UR6, UR20, UR12, URZ ;  /* 0x0000000c14067290 */ /* 0x000fe4000fffe03f */
[----:B------:R-:W-:Y:S02]  /*1be0*/  UMOV UR9, UR7 ;  /* 0x0000000700097c82 */ /* 0x000fe40008000000 */
[----:B------:R-:W-:Y:S01]  /*1bf0*/  UIMAD.WIDE UR6, UR6, UR59, UR4 ;  /* 0x0000003b060672a5 */ /* 0x000fe2000f8e0204 */
[----:B------:R1:W2:Y:S01]  /*1c00*/  R2UR UR4, R4 ;  /* 0x00000000040473c2 */ /* 0x0002a200000e0000 */
[----:B------:R-:W-:Y:S01]  /*1c10*/  ULDC UR12, c[0x0][0x2e8] ;  /* 0x0000ba00000c7ab9 */ /* 0x000fe20000000800 */
[----:B------:R-:W-:-:S04]  /*1c20*/  IMAD R8, R23, c[0x0][0x190], RZ ;  /* 0x0000640017087a24 */ /* 0x000fc800078e02ff */
[----:B------:R-:W-:Y:S01]  /*1c30*/  UMOV UR8, UR6 ;  /* 0x0000000600087c82 */ /* 0x000fe20008000000 */
[----:B------:R-:W-:Y:S01]  /*1c40*/  IMAD R27, R19, c[0x0][0x194], R8 ;  /* 0x00006500131b7a24 */ /* 0x000fe200078e0208 */
[----:B------:R3:W4:Y:S01]  /*1c50*/  R2UR UR5, R5 ;  /* 0x00000000050573c2 */ /* 0x00072200000e0000 */
[----:B------:R-:W-:-:S04]  /*1c60*/  UIADD3 UR6, -UR17, UR24, UR16 ;  /* 0x0000001811067290 */ /* 0x000fc8000fffe110 */
[----:B------:R-:W-:-:S04]  /*1c70*/  UIADD3 UR6, UR6, -UR12, URZ ;  /* 0x8000000c06067290 */ /* 0x000fc8000fffe03f */
[----:B------:R-:W-:-:S04]  /*1c80*/  USHF.R.S32.HI UR12, URZ, 0x1f, UR6 ;  /* 0x0000001f3f0c7899 */ /* 0x000fc80008011406 */
[----:B------:R-:W-:Y:S01]  /*1c90*/  ULEA.HI UR12, UR12, UR6, URZ, 0x6 ;  /* 0x000000060c0c7291 */ /* 0x000fe2000f8f303f */
[----:B-1----:R-:W-:Y:S01]  /*1ca0*/  SHF.R.S32.HI R4, RZ, 0x1f, R6 ;  /* 0x0000001fff047819 */ /* 0x002fe20000011406 */
[----:B------:R-:W-:Y:S02]  /*1cb0*/  UIADD3 UR6, UR36, -0x1, URZ ;  /* 0xffffffff24067890 */ /* 0x000fe4000fffe03f */
[----:B------:R-:W-:Y:S01]  /*1cc0*/  USHF.R.S32.HI UR12, URZ, 0x6, UR12 ;  /* 0x000000063f0c7899 */ /* 0x000fe2000801140c */
[----:B------:R-:W-:-:S03]  /*1cd0*/  LEA.HI R4, R4, R6, RZ, 0x5 ;  /* 0x0000000604047211 */ /* 0x000fc600078f28ff */
[----:B------:R-:W-:Y:S01]  /*1ce0*/  UISETP.LT.AND UP1, UPT, URZ, UR12, UPT ;  /* 0x0000000c3f00728c */ /* 0x000fe2000bf21270 */
[----:B---3--:R-:W-:-:S03]  /*1cf0*/  LOP3.LUT R5, R4, 0xffffffe0, RZ, 0xc0, !PT ;  /* 0xffffffe004057812 */ /* 0x008fc600078ec0ff */
[----:B------:R-:W-:Y:S02]  /*1d00*/  USEL UR12, URZ, UR12, !UP1 ;  /* 0x0000000c3f0c7287 */ /* 0x000fe4000c800000 */
[----:B------:R-:W-:Y:S01]  /*1d10*/  IMAD.IADD R5, R6, 0x1, -R5 ;  /* 0x0000000106057824 */ /* 0x000fe200078e0a05 */
[----:B------:R-:W-:Y:S01]  /*1d20*/  SHF.R.S32.HI R6, RZ, 0x5, R4 ;  /* 0x00000005ff067819 */ /* 0x000fe20000011404 */
[----:B------:R-:W-:Y:S01]  /*1d30*/  UISETP.GT.AND UP1, UPT, UR36, UR12, UPT ;  /* 0x0000000c2400728c */ /* 0x000fe2000bf24270 */
[----:B------:R-:W-:-:S03]  /*1d40*/  IADD3 R4, P1, R244, UR15, RZ ;  /* 0x0000000ff4047c10 */ /* 0x000fc6000ff3e0ff */
[----:B------:R-:W-:Y:S01]  /*1d50*/  IMAD R6, R6, UR44, R5 ;  /* 0x0000002c06067c24 */ /* 0x000fe2000f8e0205 */
[----:B------:R-:W-:Y:S02]  /*1d60*/  IADD3.X R5, R31, UR19, RZ, P1, !PT ;  /* 0x000000131f057c10 */ /* 0x000fe40008ffe4ff */
[----:B------:R-:W-:Y:S02]  /*1d70*/  PLOP3.LUT P2, PT, PT, PT, UP1, 0x80, 0x0 ;  /* 0x000000000000781c */ /* 0x000fe40003f4f018 */
[----:B------:R-:W-:Y:S01]  /*1d80*/  IADD3 R10, P0, R6, UR27, RZ ;  /* 0x0000001b060a7c10 */ /* 0x000fe2000ff1e0ff */
[----:B------:R-:W-:-:S03]  /*1d90*/  IMAD.WIDE.U32 R4, R7, c[0x0][0x370], R4 ;  /* 0x0000dc0007047a25 */ /* 0x000fc600078e0004 */
[----:B------:R-:W-:Y:S01]  /*1da0*/  LEA.HI.X.SX32 R12, R6, UR21, 0x1, P0 ;  /* 0x00000015060c7c11 */ /* 0x000fe200080f0eff */
[----:B------:R-:W-:Y:S01]  /*1db0*/  IMAD.WIDE.U32 R6, R19, c[0x0][0x190], R30 ;  /* 0x0000640013067a25 */ /* 0x000fe200078e001e */
[----:B------:R-:W-:-:S04]  /*1dc0*/  IADD3 R5, R5, UR11, RZ ;  /* 0x0000000b05057c10 */ /* 0x000fc8000fffe0ff */
[----:B------:R-:W-:Y:S01]  /*1dd0*/  IADD3 R8, P0, R6, UR28, RZ ;  /* 0x0000001c06087c10 */ /* 0x000fe2000ff1e0ff */
[----:B------:R-:W-:Y:S01]  /*1de0*/  IMAD.WIDE.U32 R4, R11, c[0x0][0x378], R4 ;  /* 0x0000de000b047a25 */ /* 0x000fe200078e0004 */
[----:B------:R-:W-:Y:S02]  /*1df0*/  SEL R6, RZ, 0xffffffff, P5 ;  /* 0xffffffffff067807 */ /* 0x000fe40002800000 */
[----:B------:R-:W-:Y:S02]  /*1e00*/  IADD3.X R9, R7, UR25, R27, P0, !PT ;  /* 0x0000001907097c10 */ /* 0x000fe400087fe41b */
[----:B------:R-:W-:Y:S01]  /*1e10*/  SEL R7, RZ, 0x1, P3 ;  /* 0x00000001ff077807 */ /* 0x000fe20001800000 */
[----:B------:R-:W-:Y:S01]  /*1e20*/  IMAD.SHL.U32 R6, R6, 0x2, RZ ;  /* 0x0000000206067824 */ /* 0x000fe200078e00ff */
[----:B------:R-:W-:Y:S01]  /*1e30*/  LEA R238, P0, R10, c[0x0][0x350], 0x2 ;  /* 0x0000d4000aee7a11 */ /* 0x000fe200078010ff */
[----:B------:R-:W-:Y:S01]  /*1e40*/  IMAD.WIDE.U32 R16, R16, c[0x0][0x1a8], R8 ;  /* 0x00006a0010107a25 */ /* 0x000fe200078e0008 */
[----:B------:R-:W-:-:S02]  /*1e50*/  IADD3 R9, R244, 0x80, RZ ;  /* 0x00000080f4097810 */ /* 0x000fc40007ffe0ff */
[----:B------:R-:W-:Y:S01]  /*1e60*/  LOP3.LUT R11, R6, 0x2, R7, 0xe2, !PT ;  /* 0x00000002060b7812 */ /* 0x000fe200078ee207 */
[----:B------:R-:W-:Y:S01]  /*1e70*/  IMAD.MOV.U32 R6, RZ, RZ, R4 ;  /* 0x000000ffff067224 */ /* 0x000fe200078e0004 */
[----:B------:R-:W-:Y:S01]  /*1e80*/  IADD3 R7, R5, UR13, RZ ;  /* 0x0000000d05077c10 */ /* 0x000fe2000fffe0ff */
[----:B------:R-:W-:Y:S01]  /*1e90*/  IMAD R4, R29, c[0x0][0x370], RZ ;  /* 0x0000dc001d047a24 */ /* 0x000fe200078e02ff */
[----:B------:R-:W-:Y:S02]  /*1ea0*/  LEA.HI.X R239, R10, c[0x0][0x354], R12, 0x2, P0 ;  /* 0x0000d5000aef7a11 */ /* 0x000fe400000f140c */
[----:B------:R-:W-:Y:S01]  /*1eb0*/  IADD3 R10, R244, 0xc0, RZ ;  /* 0x000000c0f40a7810 */ /* 0x000fe20007ffe0ff */
[C---:B------:R-:W-:Y:S01]  /*1ec0*/  IMAD R8, R32.reuse, c[0x0][0x374], R4 ;  /* 0x0000dd0020087a24 */ /* 0x040fe200078e0204 */
[----:B------:R-:W-:Y:S01]  /*1ed0*/  ISETP.GE.AND P4, PT, R9, c[0x0][0x220], PT ;  /* 0x0000880009007a0c */ /* 0x000fe20003f86270 */
[----:B------:R-:W-:Y:S01]  /*1ee0*/  IMAD.WIDE.U32 R6, R32, c[0x0][0x370], R6 ;  /* 0x0000dc0020067a25 */ /* 0x000fe200078e0006 */
[----:B------:R-:W-:-:S02]  /*1ef0*/  ISETP.GE.AND P6, PT, R10, c[0x0][0x220], PT ;  /* 0x000088000a007a0c */ /* 0x000fc40003fc6270 */
[----:B------:R-:W-:Y:S01]  /*1f00*/  SEL R5, RZ, 0x4, P4 ;  /* 0x00000004ff057807 */ /* 0x000fe20002000000 */
[----:B------:R-:W-:Y:S01]  /*1f10*/  IMAD.IADD R21, R7, 0x1, R8 ;  /* 0x0000000107157824 */ /* 0x000fe200078e0208 */
[----:B------:R-:W-:Y:S02]  /*1f20*/  SEL R4, RZ, 0x8, P6 ;  /* 0x00000008ff047807 */ /* 0x000fe40003000000 */
[----:B------:R-:W-:Y:S02]  /*1f30*/  LEA R240, P1, R16, c[0x0][0x160], 0x1 ;  /* 0x0000580010f07a11 */ /* 0x000fe400078208ff */
[----:B------:R-:W-:Y:S02]  /*1f40*/  LEA R241, P0, R6, c[0x0][0x330], 0x1 ;  /* 0x0000cc0006f17a11 */ /* 0x000fe400078008ff */
[----:B------:R-:W-:Y:S02]  /*1f50*/  IADD3 R26, R17, UR14, RZ ;  /* 0x0000000e111a7c10 */ /* 0x000fe4000fffe0ff */
[----:B------:R-:W-:-:S02]  /*1f60*/  LOP3.LUT R20, R4, R11, R5, 0xfe, !PT ;  /* 0x0000000b04147212 */ /* 0x000fc400078efe05 */
[----:B------:R-:W-:Y:S02]  /*1f70*/  LEA.HI.X R242, R16, c[0x0][0x164], R26, 0x1, P1 ;  /* 0x0000590010f27a11 */ /* 0x000fe400008f0c1a */
[----:B------:R-:W-:Y:S01]  /*1f80*/  LEA.HI.X R243, R6, c[0x0][0x334], R21, 0x1, P0 ;  /* 0x0000cd0006f37a11 */ /* 0x000fe200000f0c15 */
[----:B--2-4-:R-:W-:Y:S05]  /*1f90*/  @P2 BRA `(.L_x_11) ;  /* 0x000005c000002947 */ /* 0x014fea0003800000 */
        /* <DEDUP_REMOVED lines=19> */
.L_x_12:
[----:B------:R-:W-:Y:S01]  /*20d0*/  PLOP3.LUT P0, PT, PT, PT, UP0, 0x40, 0x0 ;  /* 0x000000000000781c */ /* 0x000fe20003f0e808 */
[----:B------:R-:W-:Y:S02]  /*20e0*/  @UP0 UIADD3 UR8, UR18, UR23, URZ ;  /* 0x0000001712080290 */ /* 0x000fe4000fffe03f */
[----:B------:R-:W-:Y:S02]  /*20f0*/  ULDC.64 UR10, c[0x0][0x3a8] ;  /* 0x0000ea00000a7ab9 */ /* 0x000fe40000000a00 */
[----:B------:R-:W-:-:S04]  /*2100*/  @UP0 UIMAD.WIDE.U32 UR6, UR8, UR10, URZ ;  /* 0x0000000a080602a5 */ /* 0x000fc8000f8e003f */
[----:B------:R-:W-:-:S04]  /*2110*/  @UP0 UIMAD UR11, UR8, UR11, UR7 ;  /* 0x0000000b080b02a4 */ /* 0x000fc8000f8e0207 */
        /* <DEDUP_REMOVED lines=12> */
.L_x_13:
[----:B------:R-:W-:Y:S01]  /*21e0*/  UIADD3 UR17, -UR16, UR17, URZ ;  /* 0x0000001110117290 */ /* 0x000fe2000fffe13f */
[----:B------:R-:W-:Y:S05]  /*21f0*/  BSSY B0, `(.L_x_14) ;  /* 0x000001b000007945 */ /* 0x000fea0003800000 */
[----:B------:R-:W-:-:S13]  /*2200*/  ISETP.GE.AND P3, PT, R32, UR17, PT ;  /* 0x0000001120007c0c */ /* 0x000fda000bf66270 */
[----:B------:R-:W-:Y:S05]  /*2210*/  @P3 BRA `(.L_x_15) ;  /* 0x0000018000003947 */ /* 0x000fea0003800000 */
[----:B------:R-:W-:Y:S01]  /*2220*/  IMAD.U32 R4, RZ, RZ, UR16 ;  /* 0x00000010ff047e24 */ /* 0x000fe2000f8e00ff */
[----:B------:R-:W-:Y:S01]  /*2230*/  IADD3 R6, P0, R32, UR16, RZ ;  /* 0x0000001020067c10 */ /* 0x000fe2000ff1e0ff */
[----:B------:R-:W-:Y:S01]  /*2240*/  ULDC.64 UR8, c[0x0][0x3b8] ;  /* 0x0000ee0000087ab9 */ /* 0x000fe20000000a00 */
[----:B------:R-:W-:Y:S01]  /*2250*/  ISETP.GE.AND P5, PT, R244, c[0x0][0x220], PT ;  /* 0x00008800f4007a0c */ /* 0x000fe20003fa6270 */
[----:B------:R-:W-:Y:S01]  /*2260*/  UIMAD UR7, UR55, UR8, URZ ;  /* 0x00000008370772a4 */ /* 0x000fe2000f8e023f */
[----:B------:R-:W-:Y:S01]  /*2270*/  LEA.HI.X.SX32 R7, R4, R29, 0x1, P0 ;  /* 0x0000001d04077211 */ /* 0x000fe200000f0eff */
[----:B------:R-:W-:Y:S01]  /*2280*/  IMAD.WIDE.U32 R4, R6, c[0x0][0x3a0], R30 ;  /* 0x0000e80006047a25 */ /* 0x000fe200078e001e */
[----:B------:R-:W-:Y:S01]  /*2290*/  ISETP.GE.AND P4, PT, R13, c[0x0][0x220], PT ;  /* 0x000088000d007a0c */ /* 0x000fe20003f86270 */
[----:B------:R-:W-:Y:S01]  /*22a0*/  UIMAD UR7, UR33, UR9, UR7 ;  /* 0x00000009210772a4 */ /* 0x000fe2000f8e0207 */
[----:B------:R-:W-:Y:S01]  /*22b0*/  ISETP.GE.AND P2, PT, R9, c[0x0][0x220], PT ;  /* 0x0000880009007a0c */ /* 0x000fe20003f46270 */
[----:B------:R-:W-:Y:S01]  /*22c0*/  IMAD R7, R7, c[0x0][0x3a0], RZ ;  /* 0x0000e80007077a24 */ /* 0x000fe200078e02ff */
[----:B------:R-:W-:-:S03]  /*22d0*/  ISETP.GE.AND P1, PT, R10, c[0x0][0x220], PT ;  /* 0x000088000a007a0c */ /* 0x000fc60003f26270 */
[----:B------:R-:W-:Y:S01]  /*22e0*/  IMAD R7, R6, c[0x0][0x3a4], R7 ;  /* 0x0000e90006077a24 */ /* 0x000fe200078e0207 */
[----:B------:R-:W-:Y:S01]  /*22f0*/  IADD3 R6, P0, R4, UR12, RZ ;  /* 0x0000000c04067c10 */ /* 0x000fe2000ff1e0ff */
[----:B------:R-:W-:-:S03]  /*2300*/  IMAD.U32 R4, RZ, RZ, UR33 ;  /* 0x00000021ff047e24 */ /* 0x000fc6000f8e00ff */
[----:B------:R-:W-:-:S05]  /*2310*/  IADD3.X R7, R5, UR13, R7, P0, !PT ;  /* 0x0000000d05077c10 */ /* 0x000fca00087fe407 */
[----:B------:R-:W-:-:S05]  /*2320*/  IMAD.WIDE.U32 R6, R4, c[0x0][0x3b8], R6 ;  /* 0x0000ee0004067a25 */ /* 0x000fca00078e0006 */
[----:B------:R-:W-:Y:S02]  /*2330*/  IADD3 R5, R7, UR7, RZ ;  /* 0x0000000707057c10 */ /* 0x000fe4000fffe0ff */
[----:B------:R-:W-:-:S04]  /*2340*/  LEA R4, P0, R6, c[0x0][0x340], 0x1 ;  /* 0x0000d00006047a11 */ /* 0x000fc800078008ff */
[----:B------:R-:W-:-:S05]  /*2350*/  LEA.HI.X R5, R6, c[0x0][0x344], R5, 0x1, P0 ;  /* 0x0000d10006057a11 */ /* 0x000fca00000f0c05 */
[----:B------:R1:W-:Y:S04]  /*2360*/  @!P5 STG.E.128 [R4.64], RZ ;  /* 0x000000ff0400d986 */ /* 0x0003e8000c101d04 */
[----:B------:R1:W-:Y:S04]  /*2370*/  @!P4 STG.E.128 [R4.64+0x80], RZ ;  /* 0x000080ff0400c986 */ /* 0x0003e8000c101d04 */
[----:B------:R1:W-:Y:S04]  /*2380*/  @!P2 STG.E.128 [R4.64+0x100], RZ ;  /* 0x000100ff0400a986 */ /* 0x0003e8000c101d04 */
[----:B------:R1:W-:Y:S02]  /*2390*/  @!P1 STG.E.128 [R4.64+0x180], RZ ;  /* 0x000180ff04009986 */ /* 0x0003e4000c101d04 */
.L_x_15:
[----:B------:R-:W-:Y:S05]  /*23a0*/  BSYNC B0 ;  /* 0x0000000000007941 */ /* 0x000fea0003800000 */
.L_x_14:
[----:B------:R-:W-:Y:S05]  /*23b0*/  @P3 BRA `(.L_x_16) ;  /* 0x0000532000003947 */ /* 0x000fea0003800000 */
[----:B-1----:R-:W-:Y:S01]  /*23c0*/  IMAD.U32 R4, RZ, RZ, UR16 ;  /* 0x00000010ff047e24 */ /* 0x002fe2000f8e00ff */
[----:B------:R-:W-:Y:S01]  /*23d0*/  IADD3 R6, P0, R32, UR16, RZ ;  /* 0x0000001020067c10 */ /* 0x000fe2000ff1e0ff */
[----:B------:R-:W-:Y:S01]  /*23e0*/  ULDC.64 UR8, c[0x0][0x3c0] ;  /* 0x0000f00000087ab9 */ /* 0x000fe20000000a00 */
[----:B------:R-:W-:Y:S01]  /*23f0*/  ISETP.GE.AND P1, PT, R13, c[0x0][0x220], PT ;  /* 0x000088000d007a0c */ /* 0x000fe20003f26270 */
[----:B------:R-:W-:Y:S01]  /*2400*/  UIMAD UR7, UR55, UR8, URZ ;  /* 0x00000008370772a4 */ /* 0x000fe2000f8e023f */
[----:B------:R-:W-:Y:S01]  /*2410*/  LEA.HI.X.SX32 R7, R4, R29, 0x1, P0 ;  /* 0x0000001d04077211 */ /* 0x000fe200000f0eff */
[----:B------:R-:W-:Y:S01]  /*2420*/  IMAD.WIDE.U32 R4, R6, c[0x0][0x3a8], R30 ;  /* 0x0000ea0006047a25 */ /* 0x000fe200078e001e */
[----:B------:R-:W-:Y:S01]  /*2430*/  ISETP.GE.AND P2, PT, R244, c[0x0][0x220], PT ;  /* 0x00008800f4007a0c */ /* 0x000fe20003f46270 */
[----:B------:R-:W-:-:S02]  /*2440*/  UIMAD UR7, UR33, UR9, UR7 ;  /* 0x00000009210772a4 */ /* 0x000fc4000f8e0207 */
[----:B------:R-:W-:-:S04]  /*2450*/  IMAD R7, R7, c[0x0][0x3a8], RZ ;  /* 0x0000ea0007077a24 */ /* 0x000fc800078e02ff */
[----:B------:R-:W-:Y:S01]  /*2460*/  IMAD R7, R6, c[0x0][0x3ac], R7 ;  /* 0x0000eb0006077a24 */ /* 0x000fe200078e0207 */
[----:B------:R-:W-:Y:S01]  /*2470*/  IADD3 R6, P0, R4, UR6, RZ ;  /* 0x0000000604067c10 */ /* 0x000fe2000ff1e0ff */
[----:B------:R-:W-:-:S03]  /*2480*/  IMAD.U32 R4, RZ, RZ, UR33 ;  /* 0x00000021ff047e24 */ /* 0x000fc6000f8e00ff */
[----:B------:R-:W-:Y:S02]  /*2490*/  IADD3.X R7, R5, UR11, R7, P0, !PT ;  /* 0x0000000b05077c10 */ /* 0x000fe400087fe407 */
[----:B------:R-:W-:-:S03]  /*24a0*/  ISETP.GE.AND P0, PT, R9, c[0x0][0x220], PT ;  /* 0x0000880009007a0c */ /* 0x000fc60003f06270 */
[----:B------:R-:W-:-:S05]  /*24b0*/  IMAD.WIDE.U32 R6, R4, c[0x0][0x3c0], R6 ;  /* 0x0000f00004067a25 */ /* 0x000fca00078e0006 */
[----:B------:R-:W-:Y:S02]  /*24c0*/  IADD3 R5, R7, UR7, RZ ;  /* 0x0000000707057c10 */ /* 0x000fe4000fffe0ff */
[----:B------:R-:W-:-:S04]  /*24d0*/  LEA R4, P3, R6, c[0x0][0x348], 0x1 ;  /* 0x0000d20006047a11 */ /* 0x000fc800078608ff */
[----:B------:R-:W-:-:S05]  /*24e0*/  LEA.HI.X R5, R6, c[0x0][0x34c], R5, 0x1, P3 ;  /* 0x0000d30006057a11 */ /* 0x000fca00018f0c05 */
[----:B------:R1:W-:Y:S04]  /*24f0*/  @!P2 STG.E.128 [R4.64], RZ ;  /* 0x000000ff0400a986 */ /* 0x0003e8000c101d04 */
[----:B------:R1:W-:Y:S04]  /*2500*/  @!P1 STG.E.128 [R4.64+0x80], RZ ;  /* 0x000080ff04009986 */ /* 0x0003e8000c101d04 */
[----:B------:R1:W-:Y:S01]  /*2510*/  @!P0 STG.E.128 [R4.64+0x100], RZ ;  /* 0x000100ff04008986 */ /* 0x0003e2000c101d04 */
[----:B------:R-:W-:-:S13]  /*2520*/  ISETP.GE.AND P0, PT, R10, c[0x0][0x220], PT ;  /* 0x000088000a007a0c */ /* 0x000fda0003f06270 */
[----:B------:R-:W-:Y:S05]  /*2530*/  @P0 BRA `(.L_x_16) ;  /* 0x000051a000000947 */ /* 0x000fea0003800000 */
[----:B------:R2:W-:Y:S01]  /*2540*/  STG.E.128 [R4.64+0x180], RZ ;  /* 0x000180ff04007986 */ /* 0x0005e2000c101d04 */
[----:B------:R-:W-:Y:S05]  /*2550*/  BRA `(.L_x_16) ;  /* 0x0000518000007947 */ /* 0x000fea0003800000 */
.L_x_11:
[----:B------:R-:W-:Y:S01]  /*2560*/  PLOP3.LUT P0, PT, PT, PT, UP6, 0x80, 0x0 ;  /* 0x000000000000781c */ /* 0x000fe20003f0f068 */
[----:B------:R-:W-:Y:S01]  /*2570*/  UIADD3 UR11, -UR16, UR17, URZ ;  /* 0x00000011100b7290 */ /* 0x000fe2000fffe13f */
[----:B------:R-:W-:Y:S11]  /*2580*/  BSSY B0, `(.L_x_17) ;  /* 0x000003c000007945 */ /* 0x000ff60003800000 */
[----:B------:R-:W-:Y:S01]  /*2590*/  @P0 BAR.SYNC.DEFER_BLOCKING 0x0 ;  /* 0x0000000000000b1d */ /* 0x000fe20000010000 */
[----:B------:R-:W-:-:S13]  /*25a0*/  ISETP.GE.AND P2, PT, R32, UR11, PT ;  /* 0x0000000b20007c0c */ /* 0x000fda000bf46270 */
[----:B------:R1:W-:Y:S04]  /*25b0*/  @P2 STS.128 [R237+0x14000], RZ ;  /* 0x014000ffed002388 */ /* 0x0003e80000000c00 */
[----:B------:R1:W-:Y:S04]  /*25c0*/  @P2 STS.128 [R237+0x15000], RZ ;  /* 0x015000ffed002388 */ /* 0x0003e80000000c00 */
[----:B------:R1:W-:Y:S04]  /*25d0*/  @P2 STS.128 [R237+0x16000], RZ ;  /* 0x016000ffed002388 */ /* 0x0003e80000000c00 */
[----:B------:R1:W-:Y:S01]  /*25e0*/  @P2 STS.128 [R237+0x17000], RZ ;  /* 0x017000ffed002388 */ /* 0x0003e20000000c00 */
[----:B------:R-:W-:Y:S05]  /*25f0*/  @P2 BRA `(.L_x_18) ;  /* 0x0000034000002947 */ /* 0x000fea0003800000 */
[----:B------:R-:W-:Y:S01]  /*2600*/  IMAD.U32 R4, RZ, RZ, UR16 ;  /* 0x00000010ff047e24 */ /* 0x000fe2000f8e00ff */
[----:B------:R-:W-:-:S02]  /*2610*/  IADD3 R8, P0, R32, UR16, RZ ;  /* 0x0000001020087c10 */ /* 0x000fc4000ff1e0ff */
[----:B------:R-:W-:Y:S02]  /*2620*/  LOP3.LUT R10, R20, 0x1, RZ, 0xc0, !PT ;  /* 0x00000001140a7812 */ /* 0x000fe400078ec0ff */
[----:B------:R-:W-:Y:S01]  /*2630*/  LEA.HI.X.SX32 R9, R4, R29, 0x1, P0 ;  /* 0x0000001d04097211 */ /* 0x000fe200000f0eff */
[----:B------:R-:W-:Y:S01]  /*2640*/  IMAD.WIDE.U32 R4, R8, c[0x0][0x1a0], R30 ;  /* 0x0000680008047a25 */ /* 0x000fe200078e001e */
[----:B------:R-:W-:Y:S02]  /*2650*/  P2R R24, PR, RZ, 0x8 ;  /* 0x00000008ff187803 */ /* 0x000fe40000000000 */
[----:B------:R-:W-:Y:S01]  /*2660*/  ISETP.NE.U32.AND P3, PT, R10, 0x1, PT ;  /* 0x000000010a00780c */ /* 0x000fe20003f65070 */
[----:B------:R-:W-:Y:S01]  /*2670*/  IMAD R9, R9, c[0x0][0x1a0], RZ ;  /* 0x0000680009097a24 */ /* 0x000fe200078e02ff */
[----:B------:R-:W-:Y:S02]  /*2680*/  IADD3 R4, P0, R4, UR22, RZ ;  /* 0x0000001604047c10 */ /* 0x000fe4000ff1e0ff */
[----:B------:R-:W-:Y:S01]  /*2690*/  P2R R22, PR, RZ, 0x4 ;  /* 0x00000004ff167803 */ /* 0x000fe20000000000 */
[----:B------:R-:W-:Y:S01]  /*26a0*/  IMAD R9, R8, c[0x0][0x1a4], R9 ;  /* 0x0000690008097a24 */ /* 0x000fe200078e0209 */
[----:B------:R-:W-:Y:S01]  /*26b0*/  P2R R25, PR, RZ, 0x10 ;  /* 0x00000010ff197803 */ /* 0x000fe20000000000 */
[----:B------:R-:W-:-:S03]  /*26c0*/  IMAD R8, R28, c[0x0][0x1b8], RZ ;  /* 0x00006e001c087a24 */ /* 0x000fc600078e02ff */
[----:B------:R-:W-:Y:S01]  /*26d0*/  IADD3.X R5, R5, UR26, R9, P0, !PT ;  /* 0x0000001a05057c10 */ /* 0x000fe200087fe409 */
[----:B------:R-:W-:-:S04]  /*26e0*/  IMAD R8, R18, c[0x0][0x1bc], R8 ;  /* 0x00006f0012087a24 */ /* 0x000fc800078e0208 */
[----:B------:R-:W-:-:S04]  /*26f0*/  IMAD.WIDE.U32 R4, R18, c[0x0][0x1b8], R4 ;  /* 0x00006e0012047a25 */ /* 0x000fc800078e0004 */
[----:B------:R-:W-:Y:S01]  /*2700*/  IMAD.IADD R9, R5, 0x1, R8 ;  /* 0x0000000105097824 */ /* 0x000fe200078e0208 */
[----:B------:R-:W-:Y:S02]  /*2710*/  LOP3.LUT R5, R20, 0xff, RZ, 0xc0, !PT ;  /* 0x000000ff14057812 */ /* 0x000fe400078ec0ff */
[C---:B------:R-:W-:Y:S02]  /*2720*/  @!P3 LEA R14, P0, R4.reuse, c[0x0][0x170], 0x1 ;  /* 0x00005c00040eba11 */ /* 0x040fe400078008ff */
[C---:B------:R-:W-:Y:S02]  /*2730*/  LOP3.LUT P2, RZ, R5.reuse, 0x2, RZ, 0xc0, !PT ;  /* 0x0000000205ff7812 */ /* 0x040fe4000784c0ff */
[----:B------:R-:W-:Y:S02]  /*2740*/  LOP3.LUT P1, RZ, R5, 0x4, RZ, 0xc0, !PT ;  /* 0x0000000405ff7812 */ /* 0x000fe4000782c0ff */
[----:B------:R-:W-:-:S05]  /*2750*/  @!P3 LEA.HI.X R15, R4, c[0x0][0x174], R9, 0x1, P0 ;  /* 0x00005d00040fba11 */ /* 0x000fca00000f0c09 */
[----:B------:R-:W-:Y:S01]  /*2760*/  @!PT LDS RZ, [RZ] ;  /* 0x00000000fffff984 */ /* 0x000fe20000000800 */
[----:B------:R-:W-:Y:S01]  /*2770*/  @!PT LDS RZ, [RZ] ;  /* 0x00000000fffff984 */ /* 0x000fe20000000800 */
[----:B------:R-:W-:Y:S01]  /*2780*/  @!PT LDS RZ, [RZ] ;  /* 0x00000000fffff984 */ /* 0x000fe20000000800 */
[----:B------:R2:W-:Y:S04]  /*2790*/  @!P3 LDGSTS.E.BYPASS.LTC128B.128 [R237+0x14000], [R14.64] ;  /* 0x140000000eedbfae */ /* 0x0005e8000b901d44 */
[----:B------:R-:W-:Y:S01]  /*27a0*/  @P2 LEA R12, P0, R4, c[0x0][0x170], 0x1 ;  /* 0x00005c00040c2a11 */ /* 0x000fe200078008ff */
[----:B------:R2:W-:Y:S01]  /*27b0*/  @P3 STS.128 [R237+0x14000], RZ ;  /* 0x014000ffed003388 */ /* 0x0005e20000000c00 */
[----:B------:R-:W-:Y:S02]  /*27c0*/  ISETP.NE.AND P3, PT, R24, RZ, PT ;  /* 0x000000ff1800720c */ /* 0x000fe40003f65270 */
[C---:B------:R-:W-:Y:S02]  /*27d0*/  @P2 LEA.HI.X R13, R4.reuse, c[0x0][0x174], R9, 0x1, P0 ;  /* 0x00005d00040d2a11 */ /* 0x040fe400000f0c09 */
[----:B------:R-:W-:-:S03]  /*27e0*/  @P1 LEA R10, P0, R4, c[0x0][0x170], 0x1 ;  /* 0x00005c00040a1a11 */ /* 0x000fc600078008ff */
[----:B------:R-:W-:Y:S01]  /*27f0*/  @!PT LDS RZ, [RZ] ;  /* 0x00000000fffff984 */ /* 0x000fe20000000800 */
[----:B------:R-:W-:Y:S01]  /*2800*/  @!PT LDS RZ, [RZ] ;  /* 0x00000000fffff984 */ /* 0x000fe20000000800 */
[----:B------:R-:W-:Y:S01]  /*2810*/  @!PT LDS RZ, [RZ] ;  /* 0x00000000fffff984 */ /* 0x000fe20000000800 */
[----:B------:R2:W-:Y:S01]  /*2820*/  @P2 LDGSTS.E.BYPASS.LTC128B.128 [R237+0x15000], [R12.64+0x80] ;  /* 0x150000800ced2fae */ /* 0x0005e2000b901d44 */
[----:B------:R-:W-:Y:S02]  /*2830*/  @P1 LEA.HI.X R11, R4, c[0x0][0x174], R9, 0x1, P0 ;  /* 0x00005d00040b1a11 */ /* 0x000fe400000f0c09 */
[----:B------:R-:W-:Y:S01]  /*2840*/  LOP3.LUT P0, RZ, R5, 0x8, RZ, 0xc0, !PT ;  /* 0x0000000805ff7812 */ /* 0x000fe2000780c0ff */
[----:B------:R2:W-:Y:S01]  /*2850*/  @!P2 STS.128 [R237+0x15000], RZ ;  /* 0x015000ffed00a388 */ /* 0x0005e20000000c00 */
[----:B------:R-:W-:-:S03]  /*2860*/  ISETP.NE.AND P2, PT, R22, RZ, PT ;  /* 0x000000ff1600720c */ /* 0x000fc60003f45270 */
[----:B------:R-:W-:Y:S01]  /*2870*/  @!PT LDS RZ, [RZ] ;  /* 0x00000000fffff984 */ /* 0x000fe20000000800 */
[----:B------:R-:W-:Y:S01]  /*2880*/  @!PT LDS RZ, [RZ] ;  /* 0x00000000fffff984 */ /* 0x000fe20000000800 */
[----:B------:R-:W-:Y:S01]  /*2890*/  @!PT LDS RZ, [RZ] ;  /* 0x00000000fffff984 */ /* 0x000fe20000000800 */
[----:B------:R2:W-:Y:S04]  /*28a0*/  @P1 LDGSTS.E.BYPASS.LTC128B.128 [R237+0x16000], [R10.64+0x100] ;  /* 0x160001000aed1fae */ /* 0x0005e8000b901d44 */
[----:B------:R2:W-:Y:S04]  /*28b0*/  @!P1 STS.128 [R237+0x16000], RZ ;  /* 0x016000ffed009388 */ /* 0x0005e80000000c00 */
[----:B------:R-:W-:-:S04]  /*28c0*/  @P0 LEA R8, P4, R4, c[0x0][0x170], 0x1 ;  /* 0x00005c0004080a11 */ /* 0x000fc800078808ff */
[----:B------:R-:W-:Y:S02]  /*28d0*/  @P0 LEA.HI.X R9, R4, c[0x0][0x174], R9, 0x1, P4 ;  /* 0x00005d0004090a11 */ /* 0x000fe400020f0c09 */
[----:B------:R-:W-:-:S03]  /*28e0*/  ISETP.NE.AND P4, PT, R25, RZ, PT ;  /* 0x000000ff1900720c */ /* 0x000fc60003f85270 */
[----:B------:R-:W-:Y:S01]  /*28f0*/  @!PT LDS RZ, [RZ] ;  /* 0x00000000fffff984 */ /* 0x000fe20000000800 */
[----:B------:R-:W-:Y:S01]  /*2900*/  @!PT LDS RZ, [RZ] ;  /* 0x00000000fffff984 */ /* 0x000fe20000000800 */
[----:B------:R-:W-:Y:S01]  /*2910*/  @!PT LDS RZ, [RZ] ;  /* 0x00000000fffff984 */ /* 0x000fe20000000800 */
[----:B------:R2:W-:Y:S04]  /*2920*/  @P0 LDGSTS.E.BYPASS.LTC128B.128 [R237+0x17000], [R8.64+0x180] ;  /* 0x1700018008ed0fae */ /* 0x0005e8000b901d44 */
[----:B------:R2:W-:Y:S04]  /*2930*/  @!P0 STS.128 [R237+0x17000], RZ ;  /* 0x017000ffed008388 */ /* 0x0005e80000000c00 */
.L_x_18:
[----:B------:R-:W-:Y:S05]  /*2940*/  BSYNC B0 ;  /* 0x0000000000007941 */ /* 0x000fea0003800000 */
.L_x_17:
[----:B------:R-:W-:Y:S01]  /*2950*/  UIMAD UR11, UR6, -0x40, UR24 ;  /* 0xffffffc0060b78a4 */ /* 0x000fe2000f8e0218 */
[----:B------:R-:W0:Y:S01]  /*2960*/  LDGDEPBAR ;  /* 0x00000000000079af */ /* 0x000e220000000000 */
[----:B------:R-:W-:Y:S04]  /*2970*/  BSSY B0, `(.L_x_19) ;  /* 0x000002b000007945 */ /* 0x000fe80003800000 */
[----:B------:R-:W-:-:S13]  /*2980*/  ISETP.GE.AND P1, PT, R32, UR11, PT ;  /* 0x0000000b20007c0c */ /* 0x000fda000bf26270 */
[----:B------:R3:W-:Y:S04]  /*2990*/  @P1 STS.128 [R237+0x8000], RZ ;  /* 0x008000ffed001388 */ /* 0x0007e80000000c00 */
[----:B------:R3:W-:Y:S04]  /*29a0*/  @P1 STS.128 [R237+0xa000], RZ ;  /* 0x00a000ffed001388 */ /* 0x0007e80000000c00 */
[----:B------:R3:W-:Y:S04]  /*29b0*/  @P1 STS.128 [R237+0xc000], RZ ;  /* 0x00c000ffed001388 */ /* 0x0007e80000000c00 */
[----:B------:R3:W-:Y:S01]  /*29c0*/  @P1 STS.128 [R237+0xe000], RZ ;  /* 0x00e000ffed001388 */ /* 0x0007e20000000c00 */
[----:B------:R-:W-:Y:S05]  /*29d0*/  @P1 BRA `(.L_x_20) ;  /* 0x0000024000001947 */ /* 0x000fea0003800000 */
[----:B------:R-:W-:Y:S01]  /*29e0*/  MOV R4, UR15 ;  /* 0x0000000f00047c02 */ /* 0x000fe20008000f00 */
[----:B--2---:R-:W-:Y:S01]  /*29f0*/  IMAD R8, R23, c[0x0][0x370], RZ ;  /* 0x0000dc0017087a24 */ /* 0x004fe200078e02ff */
[----:B------:R-:W-:Y:S01]  /*2a00*/  MOV R5, UR19 ;  /* 0x0000001300057c02 */ /* 0x000fe20008000f00 */
[----:B------:R-:W-:Y:S01]  /*2a10*/  IMAD.MOV.U32 R10, RZ, RZ, 0x2 ;  /* 0x00000002ff0a7424 */ /* 0x000fe200078e00ff */
[----:B------:R2:W-:Y:S01]  /*2a20*/  @P3 STS.128 [R237+0x8000], RZ ;  /* 0x008000ffed003388 */ /* 0x0005e20000000c00 */
[----:B------:R-:W-:-:S02]  /*2a30*/  IMAD R8, R19, c[0x0][0x374], R8 ;  /* 0x0000dd0013087a24 */ /* 0x000fc400078e0208 */
[----:B------:R-:W-:-:S04]  /*2a40*/  IMAD.WIDE.U32 R4, R19, c[0x0][0x370], R4 ;  /* 0x0000dc0013047a25 */ /* 0x000fc800078e0004 */
[----:B------:R-:W-:Y:S01]  /*2a50*/  IMAD.IADD R5, R5, 0x1, R8 ;  /* 0x0000000105057824 */ /* 0x000fe200078e0208 */
[----:B------:R-:W-:Y:S01]  /*2a60*/  MOV R8, UR33 ;  /* 0x0000002100087c02 */ /* 0x000fe20008000f00 */
[----:B------:R-:W-:-:S04]  /*2a70*/  IMAD.WIDE R10, R244, R10, c[0x0][0x330] ;  /* 0x0000cc00f40a7625 */ /* 0x000fc800078e020a */
[----:B------:R-:W-:-:S05]  /*2a80*/  IMAD.WIDE.U32 R8, R8, c[0x0][0x378], R4 ;  /* 0x0000de0008087a25 */ /* 0x000fca00078e0004 */
[----:B------:R-:W-:Y:S02]  /*2a90*/  IADD3 R5, R9, UR13, RZ ;  /* 0x0000000d09057c10 */ /* 0x000fe4000fffe0ff */
[C---:B------:R-:W-:Y:S02]  /*2aa0*/  LEA R4, P0, R8.reuse, R10, 0x1 ;  /* 0x0000000a08047211 */ /* 0x040fe400078008ff */
[----:B------:R-:W-:Y:S02]  /*2ab0*/  @!P3 MOV R9, R243 ;  /* 0x000000f30009b202 */ /* 0x000fe40000000f00 */
[----:B------:R-:W-:Y:S02]  /*2ac0*/  LEA.HI.X R5, R8, R11, R5, 0x1, P0 ;  /* 0x0000000b08057211 */ /* 0x000fe400000f0c05 */
[----:B------:R-:W-:-:S05]  /*2ad0*/  @!P3 MOV R8, R241 ;  /* 0x000000f10008b202 */ /* 0x000fca0000000f00 */
[----:B------:R-:W-:Y:S01]  /*2ae0*/  @!PT LDS RZ, [RZ] ;  /* 0x00000000fffff984 */ /* 0x000fe20000000800 */
[----:B------:R-:W-:Y:S01]  /*2af0*/  @!PT LDS RZ, [RZ] ;  /* 0x00000000fffff984 */ /* 0x000fe20000000800 */
[----:B------:R-:W-:Y:S01]  /*2b00*/  @!PT LDS RZ, [RZ] ;  /* 0x00000000fffff984 */ /* 0x000fe20000000800 */
[----:B------:R2:W-:Y:S04]  /*2b10*/  @!P3 LDGSTS.E.BYPASS.LTC128B.128 [R237+0x8000], [R8.64] ;  /* 0x0800000008edbfae */ /* 0x0005e8000b901d44 */
[----:B------:R2:W-:Y:S04]  /*2b20*/  @P5 STS.128 [R237+0xa000], RZ ;  /* 0x00a000ffed005388 */ /* 0x0005e80000000c00 */
[----:B------:R-:W-:Y:S01]  /*2b30*/  @!PT LDS RZ, [RZ] ;  /* 0x00000000fffff984 */ /* 0x000fe20000000800 */
[----:B------:R-:W-:Y:S01]  /*2b40*/  @!PT LDS RZ, [RZ] ;  /* 0x00000000fffff984 */ /* 0x000fe20000000800 */
[----:B------:R-:W-:Y:S01]  /*2b50*/  @!PT LDS RZ, [RZ] ;  /* 0x00000000fffff984 */ /* 0x000fe20000000800 */
[----:B------:R2:W-:Y:S04]  /*2b60*/  @!P5 LDGSTS.E.BYPASS.LTC128B.128 [R237+0xa000], [R4.64+0x80] ;  /* 0x0a00008004eddfae */ /* 0x0005e8000b901d44 */
[----:B------:R2:W-:Y:S04]  /*2b70*/  @P4 STS.128 [R237+0xc000], RZ ;  /* 0x00c000ffed004388 */ /* 0x0005e80000000c00 */
[----:B------:R-:W-:Y:S01]  /*2b80*/  @!PT LDS RZ, [RZ] ;  /* 0x00000000fffff984 */ /* 0x000fe20000000800 */
[----:B------:R-:W-:Y:S01]  /*2b90*/  @!PT LDS RZ, [RZ] ;  /* 0x00000000fffff984 */ /* 0x000fe20000000800 */
[----:B------:R-:W-:Y:S01]  /*2ba0*/  @!PT LDS RZ, [RZ] ;  /* 0x00000000fffff984 */ /* 0x000fe20000000800 */
[----:B------:R2:W-:Y:S04]  /*2bb0*/  @!P4 LDGSTS.E.BYPASS.LTC128B.128 [R237+0xc000], [R4.64+0x100] ;  /* 0x0c00010004edcfae */ /* 0x0005e8000b901d44 */
[----:B------:R2:W-:Y:S01]  /*2bc0*/  @P6 STS.128 [R237+0xe000], RZ ;  /* 0x00e000ffed006388 */ /* 0x0005e20000000c00 */
[----:B------:R-:W-:Y:S05]  /*2bd0*/  @P6 BRA `(.L_x_20) ;  /* 0x0000004000006947 */ /* 0x000fea0003800000 */
[----:B------:R-:W-:Y:S01]  /*2be0*/  @!PT LDS RZ, [RZ] ;  /* 0x00000000fffff984 */ /* 0x000fe20000000800 */
[----:B------:R-:W-:Y:S01]  /*2bf0*/  @!PT LDS RZ, [RZ] ;  /* 0x00000000fffff984 */ /* 0x000fe20000000800 */
[----:B------:R-:W-:Y:S01]  /*2c00*/  @!PT LDS RZ, [RZ] ;  /* 0x00000000fffff984 */ /* 0x000fe20000000800 */
[----:B------:R4:W-:Y:S02]  /*2c10*/  LDGSTS.E.BYPASS.LTC128B.128 [R237+0xe000], [R4.64+0x180] ;  /* 0x0e00018004ed7fae */ /* 0x0009e4000b901d44 */
.L_x_20:
[----:B------:R-:W-:Y:S05]  /*2c20*/  BSYNC B0 ;  /* 0x0000000000007941 */ /* 0x000fea0003800000 */
.L_x_19:
[----:B--2-4-:R-:W-:Y:S01]  /*2c30*/  IADD3 R4, R32, 0x20, RZ ;  /* 0x0000002020047810 */ /* 0x014fe20007ffe0ff */
[----:B------:R-:W-:Y:S01]  /*2c40*/  BSSY B0, `(.L_x_21) ;  /* 0x000002f000007945 */ /* 0x000fe20003800000 */
[----:B------:R-:W-:-:S02]  /*2c50*/  IMAD.MOV.U32 R13, RZ, RZ, 0x20 ;  /* 0x00000020ff0d7424 */ /* 0x000fc400078e00ff */
[----:B------:R-:W-:-:S13]  /*2c60*/  ISETP.GE.AND P0, PT, R4, UR11, PT ;  /* 0x0000000b04007c0c */ /* 0x000fda000bf06270 */
[----:B------:R2:W-:Y:S04]  /*2c70*/  @P0 STS.128 [R237+0x9000], RZ ;  /* 0x009000ffed000388 */ /* 0x0005e80000000c00 */
[----:B------:R2:W-:Y:S04]  /*2c80*/  @P0 STS.128 [R237+0xb000], RZ ;  /* 0x00b000ffed000388 */ /* 0x0005e80000000c00 */
[----:B------:R2:W-:Y:S04]  /*2c90*/  @P0 STS.128 [R237+0xd000], RZ ;  /* 0x00d000ffed000388 */ /* 0x0005e80000000c00 */
[----:B------:R2:W-:Y:S01]  /*2ca0*/  @P0 STS.128 [R237+0xf000], RZ ;  /* 0x00f000ffed000388 */ /* 0x0005e20000000c00 */
[----:B------:R-:W-:Y:S05]  /*2cb0*/  @P0 BRA `(.L_x_22) ;  /* 0x0000027000000947 */ /* 0x000fea0003800000 */
[C---:B------:R-:W-:Y:S01]  /*2cc0*/  IMAD.WIDE.U32 R4, R13.reuse, c[0x0][0x370], RZ ;  /* 0x0000dc000d047a25 */ /* 0x040fe200078e00ff */
[----:B------:R-:W-:Y:S01]  /*2cd0*/  P2R R12, PR, RZ, 0x1 ;  /* 0x00000001ff0c7803 */ /* 0x000fe20000000000 */
[----:B------:R4:W-:Y:S02]  /*2ce0*/  @P3 STS.128 [R237+0x9000], RZ ;  /* 0x009000ffed003388 */ /* 0x0009e40000000c00 */
[----:B------:R-:W-:Y:S01]  /*2cf0*/  IMAD R7, R13, c[0x0][0x374], RZ ;  /* 0x0000dd000d077a24 */ /* 0x000fe200078e02ff */
[----:B------:R-:W-:Y:S01]  /*2d00*/  IADD3 R4, P0, R6, R4, RZ ;  /* 0x0000000406047210 */ /* 0x000fe20007f1e0ff */
[----:B------:R-:W-:-:S03]  /*2d10*/  @!P3 IMAD.MOV.U32 R6, RZ, RZ, c[0x0][0x370] ;  /* 0x0000dc00ff06b624 */ /* 0x000fc600078e00ff */
[----:B------:R-:W-:Y:S01]  /*2d20*/  IADD3.X R5, R21, R5, R7, P0, !PT ;  /* 0x0000000515057210 */ /* 0x000fe200007fe407 */
[----:B------:R-:W-:Y:S01]  /*2d30*/  @!P3 IMAD.MOV.U32 R7, RZ, RZ, c[0x0][0x374] ;  /* 0x0000dd00ff07b624 */ /* 0x000fe200078e00ff */
[----:B------:R-:W-:-:S04]  /*2d40*/  @!P3 LEA R10, P0, R6, R241, 0x6 ;  /* 0x000000f1060ab211 */ /* 0x000fc800078030ff */
[----:B------:R-:W-:Y:S02]  /*2d50*/  @!P3 LEA.HI.X R11, R6, R243, R7, 0x6, P0 ;  /* 0x000000f3060bb211 */ /* 0x000fe400000f3407 */
[----:B------:R-:W-:-:S03]  /*2d60*/  @!P5 LEA R8, P0, R4, c[0x0][0x330], 0x1 ;  /* 0x0000cc000408da11 */ /* 0x000fc600078008ff */
[----:B------:R-:W-:Y:S01]  /*2d70*/  @!PT LDS RZ, [RZ] ;  /* 0x00000000fffff984 */ /* 0x000fe20000000800 */
[----:B------:R-:W-:Y:S01]  /*2d80*/  @!PT LDS RZ, [RZ] ;  /* 0x00000000fffff984 */ /* 0x000fe20000000800 */
[----:B------:R-:W-:Y:S01]  /*2d90*/  @!PT LDS RZ, [RZ] ;  /* 0x00000000fffff984 */ /* 0x000fe20000000800 */
[----:B------:R4:W-:Y:S01]  /*2da0*/  @!P3 LDGSTS.E.BYPASS.LTC128B.128 [R237+0x9000], [R10.64] ;  /* 0x090000000aedbfae */ /* 0x0009e2000b901d44 */
[C-C-:B------:R-:W-:Y:S02]  /*2db0*/  @!P5 LEA.HI.X R9, R4.reuse, c[0x0][0x334], R5.reuse, 0x1, P0 ;  /* 0x0000cd000409da11 */ /* 0x140fe400000f0c05 */
[C---:B------:R-:W-:Y:S01]  /*2dc0*/  @!P4 LEA R6, P0, R4.reuse, c[0x0][0x330], 0x1 ;  /* 0x0000cc000406ca11 */ /* 0x040fe200078008ff */
[----:B------:R4:W-:Y:S03]  /*2dd0*/  @P5 STS.128 [R237+0xb000], RZ ;  /* 0x00b000ffed005388 */ /* 0x0009e60000000c00 */
[----:B------:R-:W-:Y:S01]  /*2de0*/  @!P4 LEA.HI.X R7, R4, c[0x0][0x334], R5, 0x1, P0 ;  /* 0x0000cd000407ca11 */ /* 0x000fe200000f0c05 */
[----:B------:R-:W-:Y:S01]  /*2df0*/  @!PT LDS RZ, [RZ] ;  /* 0x00000000fffff984 */ /* 0x000fe20000000800 */
[----:B------:R-:W-:Y:S01]  /*2e00*/  @!PT LDS RZ, [RZ] ;  /* 0x00000000fffff984 */ /* 0x000fe20000000800 */
[----:B------:R-:W-:Y:S01]  /*2e10*/  @!PT LDS RZ, [RZ] ;  /* 0x00000000fffff984 */ /* 0x000fe20000000800 */
[----:B------:R4:W-:Y:S01]  /*2e20*/  @!P5 LDGSTS.E.BYPASS.LTC128B.128 [R237+0xb000], [R8.64+0x80] ;  /* 0x0b00008008eddfae */ /* 0x0009e2000b901d44 */
[----:B------:R-:W-:-:S03]  /*2e30*/  ISETP.NE.AND P0, PT, R12, RZ, PT ;  /* 0x000000ff0c00720c */ /* 0x000fc60003f05270 */
[----:B------:R4:W-:Y:S04]  /*2e40*/  @P4 STS.128 [R237+0xd000], RZ ;  /* 0x00d000ffed004388 */ /* 0x0009e80000000c00 */
[----:B------:R-:W-:Y:S01]  /*2e50*/  @!PT LDS RZ, [RZ] ;  /* 0x00000000fffff984 */ /* 0x000fe20000000800 */
[----:B------:R-:W-:Y:S01]  /*2e60*/  @!PT LDS RZ, [RZ] ;  /* 0x00000000fffff984 */ /* 0x000fe20000000800 */
[----:B------:R-:W-:Y:S01]  /*2e70*/  @!PT LDS RZ, [RZ] ;  /* 0x00000000fffff984 */ /* 0x000fe20000000800 */
[----:B------:R4:W-:Y:S04]  /*2e80*/  @!P4 LDGSTS.E.BYPASS.LTC128B.128 [R237+0xd000], [R6.64+0x100] ;  /* 0x0d00010006edcfae */ /* 0x0009e8000b901d44 */
[----:B------:R4:W-:Y:S01]  /*2e90*/  @P6 STS.128 [R237+0xf000], RZ ;  /* 0x00f000ffed006388 */ /* 0x0009e20000000c00 */
[----:B------:R-:W-:Y:S05]  /*2ea0*/  @P6 BRA `(.L_x_22) ;  /* 0x0000008000006947 */ /* 0x000fea0003800000 */
[----:B----4-:R-:W-:Y:S02]  /*2eb0*/  P2R R8, PR, RZ, 0x1 ;  /* 0x00000001ff087803 */ /* 0x010fe40000000000 */
[----:B------:R-:W-:-:S04]  /*2ec0*/  LEA R6, P0, R4, c[0x0][0x330], 0x1 ;  /* 0x0000cc0004067a11 */ /* 0x000fc800078008ff */
[----:B------:R-:W-:Y:S02]  /*2ed0*/  LEA.HI.X R7, R4, c[0x0][0x334], R5, 0x1, P0 ;  /* 0x0000cd0004077a11 */ /* 0x000fe400000f0c05 */
[----:B------:R-:W-:-:S03]  /*2ee0*/  ISETP.NE.AND P0, PT, R8, RZ, PT ;  /* 0x000000ff0800720c */ /* 0x000fc60003f05270 */
[----:B------:R-:W-:Y:S01]  /*2ef0*/  @!PT LDS RZ, [RZ] ;  /* 0x00000000fffff984 */ /* 0x000fe20000000800 */
[----:B------:R-:W-:Y:S01]  /*2f00*/  @!PT LDS RZ, [RZ] ;  /* 0x00000000fffff984 */ /* 0x000fe20000000800 */
[----:B------:R-:W-:Y:S01]  /*2f10*/  @!PT LDS RZ, [RZ] ;  /* 0x00000000fffff984 */ /* 0x000fe20000000800 */
[----:B------:R4:W-:Y:S05]  /*2f20*/  LDGSTS.E.BYPASS.LTC128B.128 [R237+0xf000], [R6.64+0x180] ;  /* 0x0f00018006ed7fae */ /* 0x0009ea000b901d44 */
.L_x_22:
[----:B------:R-:W-:Y:S05]  /*2f30*/  BSYNC B0 ;  /* 0x0000000000007941 */ /* 0x000fea0003800000 */
.L_x_21:
[----:B------:R1:W-:Y:S01]  /*2f40*/  @P1 STS.128 [R237], RZ ;  /* 0x000000ffed001388 */ /* 0x0003e20000000c00 */
[----:B------:R-:W-:Y:S03]  /*2f50*/  BSSY B0, `(.L_x_23) ;  /* 0x0000027000007945 */ /* 0x000fe60003800000 */
[----:B------:R1:W-:Y:S04]  /*2f60*/  @P1 STS.128 [R237+0x2000], RZ ;  /* 0x002000ffed001388 */ /* 0x0003e80000000c00 */
[----:B------:R1:W-:Y:S04]  /*2f70*/  @P1 STS.128 [R237+0x4000], RZ ;  /* 0x004000ffed001388 */ /* 0x0003e80000000c00 */
[----:B------:R1:W-:Y:S01]  /*2f80*/  @P1 STS.128 [R237+0x6000], RZ ;  /* 0x006000ffed001388 */ /* 0x0003e20000000c00 */
[----:B------:R-:W-:Y:S05]  /*2f90*/  @P1 BRA `(.L_x_24) ;  /* 0x0000022000001947 */ /* 0x000fea0003800000 */
[----:B------:R-:W-:Y:S01]  /*2fa0*/  MOV R4, UR28 ;  /* 0x0000001c00047c02 */ /* 0x000fe20008000f00 */
[----:B----4-:R-:W-:Y:S01]  /*2fb0*/  IMAD.MOV.U32 R8, RZ, RZ, 0x2 ;  /* 0x00000002ff087424 */ /* 0x010fe200078e00ff */
[----:B------:R-:W-:Y:S01]  /*2fc0*/  MOV R5, UR25 ;  /* 0x0000001900057c02 */ /* 0x000fe20008000f00 */
[----:B------:R4:W-:Y:S01]  /*2fd0*/  @P3 STS.128 [R237], RZ ;  /* 0x000000ffed003388 */ /* 0x0009e20000000c00 */
[----:B------:R-:W-:Y:S01]  /*2fe0*/  MOV R6, UR33 ;  /* 0x0000002100067c02 */ /* 0x000fe20008000f00 */
[----:B------:R-:W-:-:S04]  /*2ff0*/  IMAD.WIDE R8, R244, R8, c[0x0][0x160] ;  /* 0x00005800f4087625 */ /* 0x000fc800078e0208 */
[----:B------:R-:W-:-:S04]  /*3000*/  IMAD.WIDE.U32 R4, R19, c[0x0][0x190], R4 ;  /* 0x0000640013047a25 */ /* 0x000fc800078e0004 */
[----:B------:R-:W-:-:S04]  /*3010*/  IMAD.IADD R5, R27, 0x1, R5 ;  /* 0x000000011b057824 */ /* 0x000fc800078e0205 */
[----:B------:R-:W-:-:S05]  /*3020*/  IMAD.WIDE.U32 R6, R6, c[0x0][0x1a8], R4 ;  /* 0x00006a0006067a25 */ /* 0x000fca00078e0004 */
[----:B------:R-:W-:Y:S01]  /*3030*/  IADD3 R5, R7, UR14, RZ ;  /* 0x0000000e07057c10 */ /* 0x000fe2000fffe0ff */
[----:B------:R-:W-:Y:S01]  /*3040*/  @!P3 IMAD.MOV.U32 R7, RZ, RZ, R242 ;  /* 0x000000ffff07b224 */ /* 0x000fe200078e00f2 */
[----:B------:R-:W-:-:S04]  /*3050*/  LEA R4, P1, R6, R8, 0x1 ;  /* 0x0000000806047211 */ /* 0x000fc800078208ff */
[----:B------:R-:W-:Y:S02]  /*3060*/  LEA.HI.X R5, R6, R9, R5, 0x1, P1 ;  /* 0x0000000906057211 */ /* 0x000fe400008f0c05 */
[----:B------:R-:W-:-:S05]  /*3070*/  @!P3 MOV R6, R240 ;  /* 0x000000f00006b202 */ /* 0x000fca0000000f00 */
[----:B------:R-:W-:Y:S01]  /*3080*/  @!PT LDS RZ, [RZ] ;  /* 0x00000000fffff984 */ /* 0x000fe20000000800 */
[----:B------:R-:W-:Y:S01]  /*3090*/  @!PT LDS RZ, [RZ] ;  /* 0x00000000fffff984 */ /* 0x000fe20000000800 */
[----:B------:R-:W-:Y:S01]  /*30a0*/  @!PT LDS RZ, [RZ] ;  /* 0x00000000fffff984 */ /* 0x000fe20000000800 */
[----:B------:R4:W-:Y:S04]  /*30b0*/  @!P3 LDGSTS.E.BYPASS.LTC128B.128 [R237], [R6.64] ;  /* 0x0000000006edbfae */ /* 0x0009e8000b901d44 */
        /* <DEDUP_REMOVED lines=16> */
.L_x_24:
[----:B------:R-:W-:Y:S05]  /*31c0*/  BSYNC B0 ;  /* 0x0000000000007941 */ /* 0x000fea0003800000 */
.L_x_23:
[----:B------:R1:W-:Y:S01]  /*31d0*/  @P0 STS.128 [R237+0x1000], RZ ;  /* 0x001000ffed000388 */ /* 0x0003e20000000c00 */
[----:B------:R-:W-:Y:S03]  /*31e0*/  BSSY B0, `(.L_x_25) ;  /* 0x0000028000007945 */ /* 0x000fe60003800000 */
[----:B------:R1:W-:Y:S04]  /*31f0*/  @P0 STS.128 [R237+0x3000], RZ ;  /* 0x003000ffed000388 */ /* 0x0003e80000000c00 */
[----:B------:R1:W-:Y:S04]  /*3200*/  @P0 STS.128 [R237+0x5000], RZ ;  /* 0x005000ffed000388 */ /* 0x0003e80000000c00 */
[----:B------:R1:W-:Y:S01]  /*3210*/  @P0 STS.128 [R237+0x7000], RZ ;  /* 0x007000ffed000388 */ /* 0x0003e20000000c00 */
[----:B------:R-:W-:Y:S05]  /*3220*/  @P0 BRA `(.L_x_26) ;  /* 0x0000023000000947 */ /* 0x000fea0003800000 */
[C---:B-1--4-:R-:W-:Y:S01]  /*3230*/  IMAD.WIDE.U32 R4, R13.reuse, c[0x0][0x190], RZ ;  /* 0x000064000d047a25 */ /* 0x052fe200078e00ff */
[----:B------:R1:W-:Y:S03]  /*3240*/  @P3 STS.128 [R237+0x1000], RZ ;  /* 0x001000ffed003388 */ /* 0x0003e60000000c00 */
[----:B------:R-:W-:Y:S01]  /*3250*/  @!P3 IMAD.MOV.U32 R7, RZ, RZ, c[0x0][0x190] ;  /* 0x00006400ff07b624 */ /* 0x000fe200078e00ff */
[----:B------:R-:W-:Y:S01]  /*3260*/  IADD3 R4, P1, R16, R4, RZ ;  /* 0x0000000410047210 */ /* 0x000fe20007f3e0ff */
[----:B------:R-:W-:-:S02]  /*3270*/  IMAD R13, R13, c[0x0][0x194], RZ ;  /* 0x000065000d0d7a24 */ /* 0x000fc400078e02ff */
[----:B------:R-:W-:Y:S01]  /*3280*/  @!P3 IMAD.MOV.U32 R6, RZ, RZ, c[0x0][0x194] ;  /* 0x00006500ff06b624 */ /* 0x000fe200078e00ff */
[C---:B------:R-:W-:Y:S02]  /*3290*/  @!P3 LEA R10, P0, R7.reuse, R240, 0x6 ;  /* 0x000000f0070ab211 */ /* 0x040fe400078030ff */
[----:B------:R-:W-:Y:S02]  /*32a0*/  IADD3.X R5, R26, R5, R13, P1, !PT ;  /* 0x000000051a057210 */ /* 0x000fe40000ffe40d */
[C---:B------:R-:W-:Y:S02]  /*32b0*/  @!P5 LEA R8, P1, R4.reuse, c[0x0][0x160], 0x1 ;  /* 0x000058000408da11 */ /* 0x040fe400078208ff */
[----:B------:R-:W-:Y:S02]  /*32c0*/  @!P3 LEA.HI.X R11, R7, R242, R6, 0x6, P0 ;  /* 0x000000f2070bb211 */ /* 0x000fe400000f3406 */
[C---:B------:R-:W-:Y:S02]  /*32d0*/  @!P4 LEA R6, P0, R4.reuse, c[0x0][0x160], 0x1 ;  /* 0x000058000406ca11 */ /* 0x040fe400078008ff */
[C-C-:B------:R-:W-:Y:S01]  /*32e0*/  @!P5 LEA.HI.X R9, R4.reuse, c[0x0][0x164], R5.reuse, 0x1, P1 ;  /* 0x000059000409da11 */ /* 0x140fe200008f0c05 */
[----:B------:R-:W-:Y:S01]  /*32f0*/  @!PT LDS RZ, [RZ] ;  /* 0x00000000fffff984 */ /* 0x000fe20000000800 */
[----:B------:R-:W-:Y:S01]  /*3300*/  @!PT LDS RZ, [RZ] ;  /* 0x00000000fffff984 */ /* 0x000fe20000000800 */
[----:B------:R-:W-:Y:S01]  /*3310*/  @!PT LDS RZ, [RZ] ;  /* 0x00000000fffff984 */ /* 0x000fe20000000800 */
[----:B------:R1:W-:Y:S01]  /*3320*/  @!P3 LDGSTS.E.BYPASS.LTC128B.128 [R237+0x1000], [R10.64] ;  /* 0x010000000aedbfae */ /* 0x0003e2000b901d44 */
[----:B------:R-:W-:-:S03]  /*3330*/  @!P4 LEA.HI.X R7, R4, c[0x0][0x164], R5, 0x1, P0 ;  /* 0x000059000407ca11 */ /* 0x000fc600000f0c05 */
        /* <DEDUP_REMOVED lines=12> */
[----:B-1----:R-:W-:-:S04]  /*3400*/  LEA R6, P0, R4, c[0x0][0x160], 0x1 ;  /* 0x0000580004067a11 */ /* 0x002fc800078008ff */
[----:B------:R-:W-:-:S05]  /*3410*/  LEA.HI.X R7, R4, c[0x0][0x164], R5, 0x1, P0 ;  /* 0x0000590004077a11 */ /* 0x000fca00000f0c05 */
[----:B------:R-:W-:Y:S01]  /*3420*/  @!PT LDS RZ, [RZ] ;  /* 0x00000000fffff984 */ /* 0x000fe20000000800 */
[----:B------:R-:W-:Y:S01]  /*3430*/  @!PT LDS RZ, [RZ] ;  /* 0x00000000fffff984 */ /* 0x000fe20000000800 */
[----:B------:R-:W-:Y:S01]  /*3440*/  @!PT LDS RZ, [RZ] ;  /* 0x00000000fffff984 */ /* 0x000fe20000000800 */
[----:B------:R1:W-:Y:S04]  /*3450*/  LDGSTS.E.BYPASS.LTC128B.128 [R237+0x7000], [R6.64+0x180] ;  /* 0x0700018006ed7fae */ /* 0x0003e8000b901d44 */
.L_x_26:
[----:B------:R-:W-:Y:S05]  /*3460*/  BSYNC B0 ;  /* 0x0000000000007941 */ /* 0x000fea0003800000 */
.L_x_25:
[----:B--2---:R-:W2:Y:S01]  /*3470*/  LDL R16, [R1+0xc] ;  /* 0x00000c0001107983 */ /* 0x004ea20000100800 */
[----:B------:R-:W-:Y:S02]  /*3480*/  IMAD.MOV.U32 R245, RZ, RZ, 0x7f800000 ;  /* 0x7f800000fff57424 */ /* 0x000fe400078e00ff */
[----:B------:R-:W-:Y:S01]  /*3490*/  IMAD.MOV.U32 R246, RZ, RZ, 0x7f800000 ;  /* 0x7f800000fff67424 */ /* 0x000fe200078e00ff */
[----:B-12-4-:R-:W-:Y:S01]  /*34a0*/  SHF.R.S32.HI R4, RZ, 0x1f, R16 ;  /* 0x0000001fff047819 */ /* 0x016fe20000011410 */
[C---:B------:R-:W-:Y:S01]  /*34b0*/  IMAD.SHL.U32 R248, R16.reuse, 0x4, RZ ;  /* 0x0000000410f87824 */ /* 0x040fe200078e00ff */
[C---:B------:R-:W-:Y:S02]  /*34c0*/  IADD3 R6, R16.reuse, 0x8, RZ ;  /* 0x0000000810067810 */ /* 0x040fe40007ffe0ff */
[----:B------:R-:W-:Y:S02]  /*34d0*/  SHF.L.U64.HI R247, R16, 0x2, R4 ;  /* 0x0000000210f77819 */ /* 0x000fe40000010204 */
[----:B------:R-:W-:-:S02]  /*34e0*/  IADD3 R4, P0, R248, UR8, RZ ;  /* 0x00000008f8047c10 */ /* 0x000fc4000ff1e0ff */
[----:B------:R-:W-:Y:S02]  /*34f0*/  ISETP.GE.AND P1, PT, R16, UR11, PT ;  /* 0x0000000b10007c0c */ /* 0x000fe4000bf26270 */
[----:B------:R-:W-:Y:S02]  /*3500*/  IADD3.X R5, R247, UR7, RZ, P0, !PT ;  /* 0x00000007f7057c10 */ /* 0x000fe400087fe4ff */
[----:B------:R-:W-:-:S09]  /*3510*/  ISETP.GE.AND P0, PT, R6, UR11, PT ;  /* 0x0000000b06007c0c */ /* 0x000fd2000bf06270 */
[----:B------:R1:W5:Y:S04]  /*3520*/  @!P1 LDG.E R245, [R4.64] ;  /* 0x0000000404f59981 */ /* 0x000368000c1e1900 */
[----:B------:R1:W5:Y:S01]  /*3530*/  @!P0 LDG.E R246, [R4.64+0x20] ;  /* 0x0000200404f68981 */ /* 0x000362000c1e1900 */
[----:B------:R-:W-:Y:S03]  /*3540*/  BSSY B0, `(.L_x_27) ;  /* 0x0000038000007945 */ /* 0x000fe60003800000 */
[----:B------:R1:W-:Y:S04]  /*3550*/  @P2 STS.128 [R237+0x10000], RZ ;  /* 0x010000ffed002388 */ /* 0x0003e80000000c00 */
[----:B------:R1:W-:Y:S04]  /*3560*/  @P2 STS.128 [R237+0x11000], RZ ;  /* 0x011000ffed002388 */ /* 0x0003e80000000c00 */
[----:B------:R1:W-:Y:S04]  /*3570*/  @P2 STS.128 [R237+0x12000], RZ ;  /* 0x012000ffed002388 */ /* 0x0003e80000000c00 */
[----:B------:R1:W-:Y:S01]  /*3580*/  @P2 STS.128 [R237+0x13000], RZ ;  /* 0x013000ffed002388 */ /* 0x0003e20000000c00 */
[----:B------:R-:W-:Y:S05]  /*3590*/  @P2 BRA `(.L_x_28) ;  /* 0x0000032000002947 */ /* 0x000fea0003800000 */
[----:B-1----:R-:W-:Y:S01]  /*35a0*/  IMAD.U32 R4, RZ, RZ, UR16 ;  /* 0x00000010ff047e24 */ /* 0x002fe2000f8e00ff */
[----:B------:R-:W-:-:S02]  /*35b0*/  IADD3 R6, P0, R32, UR16, RZ ;  /* 0x0000001020067c10 */ /* 0x000fc4000ff1e0ff */
[----:B------:R-:W-:Y:S02]  /*35c0*/  LOP3.LUT R8, R20, 0x1, RZ, 0xc0, !PT ;  /* 0x0000000114087812 */ /* 0x000fe400078ec0ff */
[----:B------:R-:W-:Y:S01]  /*35d0*/  LEA.HI.X.SX32 R7, R4, R29, 0x1, P0 ;  /* 0x0000001d04077211 */ /* 0x000fe200000f0eff */
[----:B------:R-:W-:Y:S01]  /*35e0*/  IMAD.WIDE.U32 R4, R6, c[0x0][0x198], R30 ;  /* 0x0000660006047a25 */ /* 0x000fe200078e001e */
[----:B------:R-:W-:Y:S02]  /*35f0*/  P2R R14, PR, RZ, 0x8 ;  /* 0x00000008ff0e7803 */ /* 0x000fe40000000000 */
[----:B------:R-:W-:Y:S01]  /*3600*/  ISETP.NE.U32.AND P3, PT, R8, 0x1, PT ;  /* 0x000000010800780c */ /* 0x000fe20003f65070 */
[----:B------:R-:W-:Y:S01]  /*3610*/  IMAD R7, R7, c[0x0][0x198], RZ ;  /* 0x0000660007077a24 */ /* 0x000fe200078e02ff */
[----:B------:R-:W-:Y:S01]  /*3620*/  IADD3 R4, P0, R4, UR29, RZ ;  /* 0x0000001d04047c10 */ /* 0x000fe2000ff1e0ff */
[----:B------:R-:W-:Y:S01]  /*3630*/  IMAD R8, R28, c[0x0][0x1b0], RZ ;  /* 0x00006c001c087a24 */ /* 0x000fe200078e02ff */
[----:B------:R-:W-:Y:S01]  /*3640*/  P2R R15, PR, RZ, 0x10 ;  /* 0x00000010ff0f7803 */ /* 0x000fe20000000000 */
[----:B------:R-:W-:Y:S01]  /*3650*/  IMAD R7, R6, c[0x0][0x19c], R7 ;  /* 0x0000670006077a24 */ /* 0x000fe200078e0207 */
[----:B------:R-:W-:-:S04]  /*3660*/  LOP3.LUT R6, R20, 0xff, RZ, 0xc0, !PT ;  /* 0x000000ff14067812 */ /* 0x000fc800078ec0ff */
[----:B------:R-:W-:Y:S01]  /*3670*/  IADD3.X R5, R5, UR31, R7, P0, !PT ;  /* 0x0000001f05057c10 */ /* 0x000fe200087fe407 */
[----:B------:R-:W-:Y:S01]  /*3680*/  IMAD R7, R18, c[0x0][0x1b4], R8 ;  /* 0x00006d0012077a24 */ /* 0x000fe200078e0208 */
[C---:B------:R-:W-:Y:S02]  /*3690*/  LOP3.LUT P2, RZ, R6.reuse, 0x2, RZ, 0xc0, !PT ;  /* 0x0000000206ff7812 */ /* 0x040fe4000784c0ff */
[----:B------:R-:W-:Y:S01]  /*36a0*/  LOP3.LUT P1, RZ, R6, 0x4, RZ, 0xc0, !PT ;  /* 0x0000000406ff7812 */ /* 0x000fe2000782c0ff */
[----:B------:R-:W-:-:S04]  /*36b0*/  IMAD.WIDE.U32 R4, R18, c[0x0][0x1b0], R4 ;  /* 0x00006c0012047a25 */ /* 0x000fc800078e0004 */
[----:B------:R-:W-:Y:S01]  /*36c0*/  IMAD.IADD R7, R5, 0x1, R7 ;  /* 0x0000000105077824 */ /* 0x000fe200078e0207 */
[----:B------:R-:W-:-:S04]  /*36d0*/  @!P3 LEA R12, P0, R4, c[0x0][0x168], 0x1 ;  /* 0x00005a00040cba11 */ /* 0x000fc800078008ff */
[C---:B------:R-:W-:Y:S02]  /*36e0*/  @!P3 LEA.HI.X R13, R4.reuse, c[0x0][0x16c], R7, 0x1, P0 ;  /* 0x00005b00040dba11 */ /* 0x040fe400000f0c07 */
[----:B------:R-:W-:-:S03]  /*36f0*/  @P2 LEA R10, P0, R4, c[0x0][0x168], 0x1 ;  /* 0x00005a00040a2a11 */ /* 0x000fc600078008ff */
[----:B------:R-:W-:Y:S01]  /*3700*/  @!PT LDS RZ, [RZ] ;  /* 0x00000000fffff984 */ /* 0x000fe20000000800 */
[----:B------:R-:W-:Y:S01]  /*3710*/  @!PT LDS RZ, [RZ] ;  /* 0x00000000fffff984 */ /* 0x000fe20000000800 */
[----:B------:R-:W-:Y:S01]  /*3720*/  @!PT LDS RZ, [RZ] ;  /* 0x00000000fffff984 */ /* 0x000fe20000000800 */
[----:B------:R1:W-:Y:S01]  /*3730*/  @!P3 LDGSTS.E.BYPASS.LTC128B.128 [R237+0x10000], [R12.64] ;  /* 0x100000000cedbfae */ /* 0x0003e2000b901d44 */
[C-C-:B------:R-:W-:Y:S02]  /*3740*/  @P2 LEA.HI.X R11, R4.reuse, c[0x0][0x16c], R7.reuse, 0x1, P0 ;  /* 0x00005b00040b2a11 */ /* 0x140fe400000f0c07 */
[----:B------:R-:W-:Y:S01]  /*3750*/  @P1 LEA R8, P0, R4, c[0x0][0x168], 0x1 ;  /* 0x00005a0004081a11 */ /* 0x000fe200078008ff */
[----:B------:R1:W-:Y:S01]  /*3760*/  @P3 STS.128 [R237+0x10000], RZ ;  /* 0x010000ffed003388 */ /* 0x0003e20000000c00 */
[----:B------:R-:W-:Y:S02]  /*3770*/  ISETP.NE.AND P3, PT, R14, RZ, PT ;  /* 0x000000ff0e00720c */ /* 0x000fe40003f65270 */
[----:B------:R-:W-:Y:S01]  /*3780*/  @P1 LEA.HI.X R9, R4, c[0x0][0x16c], R7, 0x1, P0 ;  /* 0x00005b0004091a11 */ /* 0x000fe200000f0c07 */
[----:B------:R-:W-:Y:S01]  /*3790*/  @!PT LDS RZ, [RZ] ;  /* 0x00000000fffff984 */ /* 0x000fe20000000800 */
[----:B------:R-:W-:Y:S01]  /*37a0*/  @!PT LDS RZ, [RZ] ;  /* 0x00000000fffff984 */ /* 0x000fe20000000800 */
[----:B------:R-:W-:Y:S01]  /*37b0*/  @!PT LDS RZ, [RZ] ;  /* 0x00000000fffff984 */ /* 0x000fe20000000800 */
[----:B------:R1:W-:Y:S01]  /*37c0*/  @P2 LDGSTS.E.BYPASS.LTC128B.128 [R237+0x11000], [R10.64+0x80] ;  /* 0x110000800aed2fae */ /* 0x0003e2000b901d44 */
[----:B------:R-:W-:-:S03]  /*37d0*/  LOP3.LUT P0, RZ, R6, 0x8, RZ, 0xc0, !PT ;  /* 0x0000000806ff7812 */ /* 0x000fc6000780c0ff */
[----:B------:R1:W-:Y:S04]  /*37e0*/  @!P2 STS.128 [R237+0x11000], RZ ;  /* 0x011000ffed00a388 */ /* 0x0003e80000000c00 */
[----:B------:R-:W-:Y:S01]  /*37f0*/  @!PT LDS RZ, [RZ] ;  /* 0x00000000fffff984 */ /* 0x000fe20000000800 */
[----:B------:R-:W-:Y:S01]  /*3800*/  @!PT LDS RZ, [RZ] ;  /* 0x00000000fffff984 */ /* 0x000fe20000000800 */
[----:B------:R-:W-:Y:S01]  /*3810*/  @!PT LDS RZ, [RZ] ;  /* 0x00000000fffff984 */ /* 0x000fe20000000800 */
[----:B------:R1:W-:Y:S04]  /*3820*/  @P1 LDGSTS.E.BYPASS.LTC128B.128 [R237+0x12000], [R8.64+0x100] ;  /* 0x1200010008ed1fae */ /* 0x0003e8000b901d44 */
[----:B------:R1:W-:Y:S02]  /*3830*/  @!P1 STS.128 [R237+0x12000], RZ ;  /* 0x012000ffed009388 */ /* 0x0003e40000000c00 */
        /* <DEDUP_REMOVED lines=8> */
.L_x_28:
[----:B------:R-:W-:Y:S05]  /*38c0*/  BSYNC B0 ;  /* 0x0000000000007941 */ /* 0x000fea0003800000 */
.L_x_27:
[----:B------:R-:W0:Y:S01]  /*38d0*/  LDGDEPBAR ;  /* 0x00000000000079af */ /* 0x000e220000000000 */
[----:B-1----:R-:W-:Y:S01]  /*38e0*/  IMAD.U32 R4, RZ, RZ, UR24 ;  /* 0x00000018ff047e24 */ /* 0x002fe2000f8e00ff */
[----:B------:R-:W-:Y:S01]  /*38f0*/  IADD3 R5, R16, 0x1, RZ ;  /* 0x0000000110057810 */ /* 0x000fe20007ffe0ff */
[----:B------:R-:W-:Y:S01]  /*3900*/  UIADD3 UR15, UR24, 0x20, UR16 ;  /* 0x00000020180f7890 */ /* 0x000fe2000fffe010 */
[----:B------:R-:W-:Y:S01]  /*3910*/  CS2R R126, SRZ ;  /* 0x00000000007e7805 */ /* 0x000fe2000001ff00 */
[----:B------:R-:W-:Y:S01]  /*3920*/  CS2R R124, SRZ ;  /* 0x00000000007c7805 */ /* 0x000fe2000001ff00 */
[----:B------:R-:W-:Y:S01]  /*3930*/  IADD3 R4, R5, UR17, -R4 ;  /* 0x0000001105047c10 */ /* 0x000fe2000fffe804 */
[----:B------:R-:W-:Y:S01]  /*3940*/  CS2R R130, SRZ ;  /* 0x0000000000827805 */ /* 0x000fe2000001ff00 */
[----:B------:R-:W-:Y:S01]  /*3950*/  CS2R R128, SRZ ;  /* 0x0000000000807805 */ /* 0x000fe2000001ff00 */
[----:B------:R-:W-:Y:S01]  /*3960*/  CS2R R122, SRZ ;  /* 0x00000000007a7805 */ /* 0x000fe2000001ff00 */
[----:B------:R-:W-:Y:S01]  /*3970*/  CS2R R120, SRZ ;  /* 0x0000000000787805 */ /* 0x000fe2000001ff00 */
[----:B------:R1:W-:Y:S01]  /*3980*/  STL [R1+0x4], R4 ;  /* 0x0000040401007387 */ /* 0x0003e20000100800 */
        /* <DEDUP_REMOVED lines=12> */
[----:B------:R-:W-:-:S04]  /*3a50*/  DEPBAR.LE SB0, 0x1 ;  /* 0x000080400000791a */ /* 0x000fc80000000000 */
[----:B------:R-:W-:Y:S01]  /*3a60*/  BAR.SYNC.DEFER_BLOCKING 0x0 ;  /* 0x0000000000007b1d */ /* 0x000fe20000010000 */
        /* <DEDUP_REMOVED lines=14> */
[----:B------:R-:W-:-:S02]  /*3b50*/  UIADD3 UR14, UR16, 0x20, URZ ;  /* 0x00000020100e7890 */ /* 0x000fc4000fffe03f */
[----:B------:R-:W-:Y:S01]  /*3b60*/  UIADD3 UR15, UR15, -UR17, URZ ;  /* 0x800000110f0f7290 */ /* 0x000fe2000fffe03f */
[----:B------:R1:W2:Y:S04]  /*3b70*/  LDSM.16.M88.4 R132, [R229+0x14000] ;  /* 0x01400000e584783b */ /* 0x0002a80000000200 */
[----:B------:R1:W4:Y:S04]  /*3b80*/  LDSM.16.M88.4 R136, [R230+0x14000] ;  /* 0x01400000e688783b */ /* 0x0003280000000200 */
[----:B------:R1:W3:Y:S04]  /*3b90*/  LDSM.16.M88.4 R140, [R231+0x14000] ;  /* 0x01400000e78c783b */ /* 0x0002e80000000200 */
[----:B------:R1:W1:Y:S04]  /*3ba0*/  LDSM.16.M88.4 R144, [R232+0x14000] ;  /* 0x01400000e890783b */ /* 0x0002680000000200 */
        /* <DEDUP_REMOVED lines=11> */
[----:B--234-:R1:W1:Y:S02]  /*3c60*/  LDSM.16.M88.4 R192, [R236+0x3000] ;  /* 0x00300000ecc0783b */ /* 0x01c2640000000200 */
.L_x_31:
[----:B------:R-:W0:Y:S01]  /*3c70*/  LDGDEPBAR ;  /* 0x00000000000079af */ /* 0x000e220000000000 */
[----:B------:R-:W-:Y:S01]  /*3c80*/  USHF.L.U32 UR11, UR6, 0x6, URZ ;  /* 0x00000006060b7899 */ /* 0x000fe2000800063f */
[----:B-----5:R-:W-:Y:S01]  /*3c90*/  FSETP.NEU.FTZ.AND P1, PT, R245, -INF , PT ;  /* 0xff800000f500780b */ /* 0x020fe20003f3d000 */
[----:B------:R-:W-:Y:S02]  /*3ca0*/  UISETP.GT.AND UP2, UPT, UR6, UR12, UPT ;  /* 0x0000000c0600728c */ /* 0x000fe4000bf44270 */
[----:B------:R-:W2:Y:S01]  /*3cb0*/  LDL R69, [R1+0x4] ;  /* 0x0000040001457983 */ /* 0x000ea20000100800 */
[----:B------:R-:W-:Y:S04]  /*3cc0*/  UISETP.GE.AND UP0, UPT, UR11, UR15, UPT ;  /* 0x0000000f0b00728c */ /* 0x000fe8000bf06270 */
[----:B------:R-:W3:Y:S01]  /*3cd0*/  LDL R68, [R1+0x8] ;  /* 0x0000080001447983 */ /* 0x000ee20000100800 */
[----:B------:R-:W-:Y:S06]  /*3ce0*/  UISETP.LT.AND UP0, UPT, UR14, UR17, UP0 ;  /* 0x000000110e00728c */ /* 0x000fec0008701270 */
[----:B------:R-:W-:Y:S01]  /*3cf0*/  PLOP3.LUT P0, PT, PT, PT, UP0, 0x80, 0x0 ;  /* 0x000000000000781c */ /* 0x000fe20003f0f008 */
[----:B------:R-:W-:Y:S04]  /*3d00*/  DEPBAR.LE SB0, 0x0 ;  /* 0x000080000000791a */ /* 0x000fe80000000000 */
[----:B------:R-:W-:Y:S06]  /*3d10*/  BAR.SYNC.DEFER_BLOCKING 0x0 ;  /* 0x0000000000007b1d */ /* 0x000fec0000010000 */
[----:B-1----:R-:W-:Y:S05]  /*3d20*/  LDSM.16.M88.4 R8, [R2] ;  /* 0x000000000208783b */ /* 0x002fea0000000200 */
[----:B------:R-:W4:Y:S05]  /*3d30*/  LDSM.16.M88.4 R44, [R229+0x10000] ;  /* 0x01000000e52c783b */ /* 0x000f2a0000000200 */
[----:B------:R-:W-:Y:S05]  /*3d40*/  LDSM.16.M88.4 R48, [R3] ;  /* 0x000000000330783b */ /* 0x000fea0000000200 */
[----:B------:R-:W1:Y:S05]  /*3d50*/  LDSM.16.M88.4 R52, [R230+0x10000] ;  /* 0x01000000e634783b */ /* 0x000e6a0000000200 */
[----:B------:R-:W-:Y:S05]  /*3d60*/  LDSM.16.M88.4 R56, [R228] ;  /* 0x00000000e438783b */ /* 0x000fea0000000200 */
[----:B------:R-:W1:Y:S05]  /*3d70*/  LDSM.16.M88.4 R60, [R231+0x10000] ;  /* 0x01000000e73c783b */ /* 0x000e6a0000000200 */
[----:B------:R-:W-:Y:S01]  /*3d80*/  LDSM.16.M88.4 R64, [R232+0x10000] ;  /* 0x01000000e840783b */ /* 0x000fe20000000200 */
[C---:B-1--4-:R-:W-:Y:S08]  /*3d90*/  HMMA.16816.F32.BF16 R4, R8.reuse, R44, RZ ;  /* 0x0000002c0804723c */ /* 0x052ff000000418ff */
[----:B------:R-:W-:Y:S01]  /*3da0*/  HMMA.16816.F32.BF16 R8, R8, R46, RZ ;  /* 0x0000002e0808723c */ /* 0x000fe200000418ff */
[----:B------:R-:W1:Y:S11]  /*3db0*/  LDSM.16.M88.4 R44, [R227] ;  /* 0x00000000e32c783b */ /* 0x000e760000000200 */
[----:B------:R-:W-:Y:S04]  /*3dc0*/  @!UPT UIADD3 URZ, URZ, URZ, URZ ;  /* 0x0000003f3f3ff290 */ /* 0x000fe8000fffe03f */
[C---:B------:R-:W-:Y:S08]  /*3dd0*/  HMMA.16816.F32.BF16 R4, R48.reuse, R52, R4 ;  /* 0x000000343004723c */ /* 0x040ff00000041804 */
[----:B------:R-:W-:Y:S01]  /*3de0*/  HMMA.16816.F32.BF16 R8, R48, R54, R8 ;  /* 0x000000363008723c */ /* 0x000fe20000041808 */
[----:B------:R-:W-:Y:S05]  /*3df0*/  LDSM.16.M88.4 R48, [R2+0x2000] ;  /* 0x002000000230783b */ /* 0x000fea0000000200 */
[----:B------:R-:W4:Y:S10]  /*3e00*/  LDSM.16.M88.4 R52, [R229+0x11000] ;  /* 0x01100000e534783b */ /* 0x000f340000000200 */
[C---:B------:R-:W-:Y:S08]  /*3e10*/  HMMA.16816.F32.BF16 R4, R56.reuse, R60, R4 ;  /* 0x0000003c3804723c */ /* 0x040ff00000041804 */
[----:B------:R-:W-:Y:S01]  /*3e20*/  HMMA.16816.F32.BF16 R8, R56, R62, R8 ;  /* 0x0000003e3808723c */ /* 0x000fe20000041808 */
[----:B------:R-:W-:Y:S05]  /*3e30*/  LDSM.16.M88.4 R56, [R3+0x2000] ;  /* 0x002000000338783b */ /* 0x000fea0000000200 */
[----:B------:R-:W4:Y:S10]  /*3e40*/  LDSM.16.M88.4 R60, [R230+0x11000] ;  /* 0x01100000e63c783b */ /* 0x000f340000000200 */
[C---:B-1----:R-:W-:Y:S08]  /*3e50*/  HMMA.16816.F32.BF16 R4, R44.reuse, R64, R4 ;  /* 0x000000402c04723c */ /* 0x042ff00000041804 */
[----:B------:R-:W-:Y:S01]  /*3e60*/  HMMA.16816.F32.BF16 R8, R44, R66, R8 ;  /* 0x000000422c08723c */ /* 0x000fe20000041808 */
[----:B------:R-:W-:Y:S05]  /*3e70*/  LDSM.16.M88.4 R44, [R228+0x2000] ;  /* 0x00200000e42c783b */ /* 0x000fea0000000200 */
[----:B------:R-:W1:Y:S10]  /*3e80*/  LDSM.16.M88.4 R64, [R231+0x11000] ;  /* 0x01100000e740783b */ /* 0x000e740000000200 */
[C---:B----4-:R-:W-:Y:S08]  /*3e90*/  HMMA.16816.F32.BF16 R4, R48.reuse, R52, R4 ;  /* 0x000000343004723c */ /* 0x050ff00000041804 */
        /* <DEDUP_REMOVED lines=18> */
[----:B------:R-:W2:Y:S10]  /*3fc0*/  LDSM.16.M88.4 R60, [R232+0x12000] ;  /* 0x01200000e83c783b */ /* 0x000eb40000000200 */
        /* <DEDUP_REMOVED lines=8> */
[C---:B--2---:R-:W-:Y:S08]  /*4050*/  HMMA.16816.F32.BF16 R4, R56.reuse, R60, R4 ;  /* 0x0000003c3804723c */ /* 0x044ff00000041804 */
        /* <DEDUP_REMOVED lines=8> */
[----:B------:R-:W-:Y:S07]  /*40e0*/  HMMA.16816.F32.BF16 R8, R48, R54, R8 ;  /* 0x000000363008723c */ /* 0x000fee0000041808 */
[----:B------:R-:W-:Y:S01]  /*40f0*/  @!P0 IADD3 R51, R69, UR11, RZ ;  /* 0x0000000b45338c10 */ /* 0x000fe2000fffe0ff */
[----:B------:R-:W-:Y:S01]  /*4100*/  FMUL.FTZ R49, R245, 1.4426950216293334961 ;  /* 0x3fb8aa3bf5317820 */ /* 0x000fe20000410000 */
[----:B---3--:R-:W-:Y:S03]  /*4110*/  @!P0 IADD3 R48, R68, UR16, RZ ;  /* 0x0000001044308c10 */ /* 0x008fe6000fffe0ff */
[C---:B------:R-:W-:Y:S01]  /*4120*/  @!P0 IMNMX R50, R51.reuse, UR17, PT ;  /* 0x0000001133328c17 */ /* 0x040fe2000b800200 */
[----:B------:R-:W-:Y:S01]  /*4130*/  IMAD.MOV.U32 R68, RZ, RZ, c[0x0][0x22c] ;  /* 0x00008b00ff447624 */ /* 0x000fe200078e00ff */
[----:B------:R-:W-:Y:S02]  /*4140*/  @!P0 IADD3 R51, R51, 0x8, RZ ;  /* 0x0000000833338810 */ /* 0x000fe40007ffe0ff */
[C---:B--2---:R-:W-:Y:S05]  /*4150*/  HMMA.16816.F32.BF16 R4, R56.reuse, R60, R4 ;  /* 0x0000003c3804723c */ /* 0x044fea0000041804 */
[-C--:B------:R-:W-:Y:S01]  /*4160*/  @!P0 ISETP.GE.AND P2, PT, R48, R50.reuse, PT ;  /* 0x000000323000820c */ /* 0x080fe20003f46270 */
[----:B------:R-:W-:Y:S01]  /*4170*/  IMAD R68, R68, c[0x0][0x1c0], RZ ;  /* 0x0000700044447a24 */ /* 0x000fe200078e02ff */
[----:B------:R-:W-:Y:S01]  /*4180*/  @!P0 IADD3 R52, R48, 0x1, RZ ;  /* 0x0000000130348810 */ /* 0x000fe20007ffe0ff */
[----:B------:R-:W-:Y:S04]  /*4190*/  HMMA.16816.F32.BF16 R8, R56, R62, R8 ;  /* 0x0000003e3808723c */ /* 0x000fe80000041808 */
[----:B------:R-:W-:Y:S01]  /*41a0*/  FSEL R49, R49, RZ, P1 ;  /* 0x000000ff31317208 */ /* 0x000fe20000800000 */
[----:B------:R-:W-:Y:S01]  /*41b0*/  IMAD.U32 R68, R68, -0x40, RZ ;  /* 0xffffffc044447824 */ /* 0x000fe200078e00ff */
[----:B------:R-:W-:Y:S10]  /*41c0*/  @!P0 ISETP.GE.AND P1, PT, R52, R50, PT ;  /* 0x000000323400820c */ /* 0x000ff40003f26270 */
[C---:B-1----:R-:W-:Y:S08]  /*41d0*/  HMMA.16816.F32.BF16 R4, R44.reuse, R64, R4 ;  /* 0x000000402c04723c */ /* 0x042ff00000041804 */
[----:B------:R-:W-:Y:S07]  /*41e0*/  HMMA.16816.F32.BF16 R8, R44, R66, R8 ;  /* 0x000000422c08723c */ /* 0x000fee0000041808 */
[----:B------:R-:W-:Y:S09]  /*41f0*/  @!P0 IMNMX R44, R51, UR17, PT ;  /* 0x00000011332c8c17 */ /* 0x000ff2000b800200 */
[----:B------:R-:W-:Y:S02]  /*4200*/  @!P0 FSEL R4, R4, -INF , !P2 ;  /* 0xff80000004048808 */ /* 0x000fe40005000000 */
[----:B------:R-:W-:Y:S02]  /*4210*/  @!P0 FSEL R5, R5, -INF , !P1 ;  /* 0xff80000005058808 */ /* 0x000fe40004800000 */
[----:B------:R-:W-:Y:S01]  /*4220*/  FSETP.NEU.FTZ.AND P1, PT, R246, -INF , PT ;  /* 0xff800000f600780b */ /* 0x000fe20003f3d000 */
[--C-:B------:R-:W-:Y:S01]  /*4230*/  FFMA.FTZ R4, R4, c[0x0][0x23c], -R49.reuse ;  /* 0x00008f0004047a23 */ /* 0x100fe20000010831 */
[-C--:B------:R-:W-:Y:S01]  /*4240*/  @!P0 ISETP.GE.AND P2, PT, R48, R44.reuse, PT ;  /* 0x0000002c3000820c */ /* 0x080fe20003f46270 */
[--C-:B------:R-:W-:Y:S02]  /*4250*/  FFMA.FTZ R5, R5, c[0x0][0x23c], -R49.reuse ;  /* 0x00008f0005057a23 */ /* 0x100fe40000010831 */
[----:B------:R1:W-:Y:S01]  /*4260*/  MUFU.EX2 R62, R4 ;  /* 0x00000004003e7308 */ /* 0x0003e20000000800 */
[----:B------:R-:W-:Y:S02]  /*4270*/  @!P0 FSEL R6, R6, -INF , !P2 ;  /* 0xff80000006068808 */ /* 0x000fe40005000000 */
[----:B------:R-:W-:Y:S07]  /*4280*/  PLOP3.LUT P2, PT, PT, PT, UP2, 0x80, 0x0 ;  /* 0x000000000000781c */ /* 0x000fee0003f4f028 */
[----:B------:R2:W3:Y:S01]  /*4290*/  MUFU.EX2 R59, R5 ;  /* 0x00000005003b7308 */ /* 0x0004e20000000800 */
[----:B-1----:R-:W-:Y:S05]  /*42a0*/  FMUL.FTZ R4, R246, 1.4426950216293334961 ;  /* 0x3fb8aa3bf6047820 */ /* 0x002fea0000410000 */
[----:B------:R-:W-:Y:S02]  /*42b0*/  FSEL R4, R4, RZ, P1 ;  /* 0x000000ff04047208 */ /* 0x000fe40000800000 */
[----:B------:R-:W-:Y:S02]  /*42c0*/  @!P0 ISETP.GE.AND P1, PT, R52, R44, PT ;  /* 0x0000002c3400820c */ /* 0x000fe40003f26270 */
[----:B--2---:R-:W-:Y:S01]  /*42d0*/  @!P0 IADD3 R5, R48, 0x8, RZ ;  /* 0x0000000830058810 */ /* 0x004fe20007ffe0ff */
[--C-:B------:R-:W-:Y:S01]  /*42e0*/  FFMA.FTZ R6, R6, c[0x0][0x23c], -R4.reuse ;  /* 0x00008f0006067a23 */ /* 0x100fe20000010804 */
[----:B------:R-:W-:Y:S02]  /*42f0*/  @!P0 IADD3 R48, R48, 0x9, RZ ;  /* 0x0000000930308810 */ /* 0x000fe40007ffe0ff */
[----:B------:R-:W-:Y:S01]  /*4300*/  @!P0 FSEL R7, R7, -INF , !P1 ;  /* 0xff80000007078808 */ /* 0x000fe20004800000 */
[----:B------:R-:W-:Y:S01]  /*4310*/  MUFU.EX2 R61, R6 ;  /* 0x00000006003d7308 */ /* 0x000fe20000000800 */
[-C--:B------:R-:W-:Y:S03]  /*4320*/  @!P0 ISETP.GE.AND P1, PT, R5, R50.reuse, PT ;  /* 0x000000320500820c */ /* 0x080fe60003f26270 */
[--C-:B------:R-:W-:Y:S01]  /*4330*/  FFMA.FTZ R7, R7, c[0x0][0x23c], -R4.reuse ;  /* 0x00008f0007077a23 */ /* 0x100fe20000010804 */
[----:B------:R-:W-:Y:S02]  /*4340*/  @!P0 FSEL R8, R8, -INF , !P1 ;  /* 0xff80000008088808 */ /* 0x000fe40004800000 */
[----:B------:R-:W-:Y:S03]  /*4350*/  @!P0 ISETP.GE.AND P1, PT, R48, R50, PT ;  /* 0x000000323000820c */ /* 0x000fe60003f26270 */
[----:B------:R3:W1:Y:S01]  /*4360*/  MUFU.EX2 R60, R7 ;  /* 0x00000007003c7308 */ /* 0x0006620000000800 */
[----:B------:R-:W-:Y:S01]  /*4370*/  @!P0 FSEL R9, R9, -INF , !P1 ;  /* 0xff80000009098808 */ /* 0x000fe20004800000 */
[--C-:B------:R-:W-:Y:S01]  /*4380*/  FFMA.FTZ R8, R8, c[0x0][0x23c], -R49.reuse ;  /* 0x00008f0008087a23 */ /* 0x100fe20000010831 */
[-C--:B------:R-:W-:Y:S03]  /*4390*/  @!P0 ISETP.GE.AND P1, PT, R5, R44.reuse, PT ;  /* 0x0000002c0500820c */ /* 0x080fe60003f26270 */
[----:B------:R-:W-:Y:S01]  /*43a0*/  FFMA.FTZ R49, R9, c[0x0][0x23c], -R49 ;  /* 0x00008f0009317a23 */ /* 0x000fe20000010831 */
[----:B------:R-:W-:Y:S02]  /*43b0*/  @!P0 FSEL R10, R10, -INF , !P1 ;  /* 0xff8000000a0a8808 */ /* 0x000fe40004800000 */
[----:B------:R-:W-:Y:S01]  /*43c0*/  @!P0 ISETP.GE.AND P1, PT, R48, R44, PT ;  /* 0x0000002c3000820c */ /* 0x000fe20003f26270 */
[----:B------:R-:W-:Y:S02]  /*43d0*/  MUFU.EX2 R58, R8 ;  /* 0x00000008003a7308 */ /* 0x000fe40000000800 */
[--C-:B------:R-:W-:Y:S01]  /*43e0*/  FFMA.FTZ R10, R10, c[0x0][0x23c], -R4.reuse ;  /* 0x00008f000a0a7a23 */ /* 0x100fe20000010804 */
[----:B------:R-:W-:Y:S02]  /*43f0*/  @!P0 FSEL R11, R11, -INF , !P1 ;  /* 0xff8000000b0b8808 */ /* 0x000fe40004800000 */
[----:B------:R-:W-:Y:S03]  /*4400*/  IADD3 R52, P0, R248, UR10, RZ ;  /* 0x0000000af8347c10 */ /* 0x000fe6000ff1e0ff */
[----:B------:R-:W-:Y:S01]  /*4410*/  FFMA.FTZ R4, R11, c[0x0][0x23c], -R4 ;  /* 0x00008f000b047a23 */ /* 0x000fe20000010804 */
[----:B------:R-:W-:Y:S01]  /*4420*/  IADD3.X R53, R247, UR9, RZ, P0, !PT ;  /* 0x00000009f7357c10 */ /* 0x000fe200087fe4ff */
[----:B------:R-:W2:Y:S01]  /*4430*/  MUFU.EX2 R55, R49 ;  /* 0x0000003100377308 */ /* 0x000ea20000000800 */
[----:B------:R-:W-:Y:S02]  /*4440*/  LEA R238, P0, R68, R238, 0x2 ;  /* 0x000000ee44ee7211 */ /* 0x000fe400078010ff */
[----:B---3--:R-:W-:Y:S01]  /*4450*/  F2FP.BF16.PACK_AB R7, R59, R62 ;  /* 0x0000003e3b07723e */ /* 0x008fe200000010ff */
[----:B------:R3:W4:Y:S01]  /*4460*/  LDG.E R54, [R52.64] ;  /* 0x0000000434367981 */ /* 0x000722000c1e1900 */
[----:B-1----:R-:W-:Y:S02]  /*4470*/  F2FP.BF16.PACK_AB R6, R60, R61 ;  /* 0x0000003d3c06723e */ /* 0x002fe400000010ff */
[----:B------:R-:W-:Y:S03]  /*4480*/  LEA.HI.X.SX32 R239, R68, R239, 0x2, P0 ;  /* 0x000000ef44ef7211 */ /* 0x000fe600000f16ff */
[----:B------:R-:W-:Y:S01]  /*4490*/  MUFU.EX2 R57, R10 ;  /* 0x0000000a00397308 */ /* 0x000fe20000000800 */
[----:B------:R-:W-:Y:S05]  /*44a0*/  STS [R249+0x15000], R7 ;  /* 0x01500007f9007388 */ /* 0x000fea0000000800 */
[----:B------:R-:W-:Y:S04]  /*44b0*/  STS [R252+0x15000], R6 ;  /* 0x01500006fc007388 */ /* 0x000fe80000000800 */
[----:B------:R-:W1:Y:S01]  /*44c0*/  MUFU.EX2 R56, R4 ;  /* 0x0000000400387308 */ /* 0x000e620000000800 */
[----:B--2---:R-:W-:Y:S05]  /*44d0*/  F2FP.BF16.PACK_AB R5, R55, R58 ;  /* 0x0000003a3705723e */ /* 0x004fea00000010ff */
[----:B------:R-:W-:Y:S05]  /*44e0*/  STS [R250+0x15000], R5 ;  /* 0x01500005fa007388 */ /* 0x000fea0000000800 */
[----:B---3--:R-:W2:Y:S01]  /*44f0*/  LDG.E R52, [R52.64+0x20] ;  /* 0x0000200434347981 */ /* 0x008ea2000c1e1900 */
[----:B-1----:R-:W-:Y:S05]  /*4500*/  F2FP.BF16.PACK_AB R4, R56, R57 ;  /* 0x000000393804723e */ /* 0x002fea00000010ff */
[----:B------:R-:W-:Y:S05]  /*4510*/  STS [R251+0x15000], R4 ;  /* 0x01500004fb007388 */ /* 0x000fea0000000800 */
[----:B------:R-:W1:Y:S05]  /*4520*/  LDSM.16.M88.4 R8, [R2+0x8000] ;  /* 0x008000000208783b */ /* 0x000e6a0000000200 */
[----:B------:R-:W3:Y:S05]  /*4530*/  LDSM.16.M88.4 R44, [R3+0x8000] ;  /* 0x00800000032c783b */ /* 0x000eea0000000200 */
[----:B------:R-:W3:Y:S01]  /*4540*/  LDSM.16.M88.4 R48, [R228+0x8000] ;  /* 0x00800000e430783b */ /* 0x000ee20000000200 */
[C---:B-1----:R-:W-:Y:S08]  /*4550*/  HMMA.16816.F32.BF16 R4, R8.reuse, R132, RZ ;  /* 0x000000840804723c */ /* 0x042ff000000418ff */
[----:B------:R-:W-:Y:S11]  /*4560*/  HMMA.16816.F32.BF16 R8, R8, R134, RZ ;  /* 0x000000860808723c */ /* 0x000ff600000418ff */
[----:B------:R-:W-:Y:S05]  /*4570*/  @!UPT UIADD3 URZ, URZ, URZ, URZ ;  /* 0x0000003f3f3ff290 */ /* 0x000fea000fffe03f */
[C---:B---3--:R-:W-:Y:S08]  /*4580*/  HMMA.16816.F32.BF16 R4, R44.reuse, R136, R4 ;  /* 0x000000882c04723c */ /* 0x048ff00000041804 */
[----:B------:R-:W-:Y:S01]  /*4590*/  HMMA.16816.F32.BF16 R8, R44, R138, R8 ;  /* 0x0000008a2c08723c */ /* 0x000fe20000041808 */
[----:B------:R-:W1:Y:S11]  /*45a0*/  LDSM.16.M88.4 R44, [R227+0x8000] ;  /* 0x00800000e32c783b */ /* 0x000e760000000200 */
[----:B------:R-:W-:Y:S04]  /*45b0*/  @!UPT UIADD3 URZ, URZ, URZ, URZ ;  /* 0x0000003f3f3ff290 */ /* 0x000fe8000fffe03f */
[C---:B------:R-:W-:Y:S08]  /*45c0*/  HMMA.16816.F32.BF16 R4, R48.reuse, R140, R4 ;  /* 0x0000008c3004723c */ /* 0x040ff00000041804 */
[----:B------:R-:W-:Y:S01]  /*45d0*/  HMMA.16816.F32.BF16 R8, R48, R142, R8 ;  /* 0x0000008e3008723c */ /* 0x000fe20000041808 */
[----:B------:R-:W3:Y:S11]  /*45e0*/  LDSM.16.M88.4 R48, [R2+0xa000] ;  /* 0x00a000000230783b */ /* 0x000ef60000000200 */
[----:B------:R-:W-:Y:S04]  /*45f0*/  @!UPT UIADD3 URZ, URZ, URZ, URZ ;  /* 0x0000003f3f3ff290 */ /* 0x000fe8000fffe03f */
[C---:B-1----:R-:W-:Y:S08]  /*4600*/  HMMA.16816.F32.BF16 R4, R44.reuse, R144, R4 ;  /* 0x000000902c04723c */ /* 0x042ff00000041804 */
[----:B------:R-:W-:Y:S01]  /*4610*/  HMMA.16816.F32.BF16 R8, R44, R146, R8 ;  /* 0x000000922c08723c */ /* 0x000fe20000041808 */
[----:B------:R-:W1:Y:S11]  /*4620*/  LDSM.16.M88.4 R44, [R3+0xa000] ;  /* 0x00a00000032c783b */ /* 0x000e760000000200 */
[----:B------:R-:W-:Y:S04]  /*4630*/  @!UPT UIADD3 URZ, URZ, URZ, URZ ;  /* 0x0000003f3f3ff290 */ /* 0x000fe8000fffe03f */
[C---:B---3--:R-:W-:Y:S08]  /*4640*/  HMMA.16816.F32.BF16 R4, R48.reuse, R148, R4 ;  /* 0x000000943004723c */ /* 0x048ff00000041804 */
        /* <DEDUP_REMOVED lines=40> */
[----:B------:R-:W-:Y:S11]  /*48d0*/  HMMA.16816.F32.BF16 R8, R48, R190, R8 ;  /* 0x000000be3008723c */ /* 0x000ff60000041808 */
[----:B------:R-:W-:Y:S05]  /*48e0*/  @!UPT UIADD3 URZ, URZ, URZ, URZ ;  /* 0x0000003f3f3ff290 */ /* 0x000fea000fffe03f */
[C---:B-1----:R-:W-:Y:S08]  /*48f0*/  HMMA.16816.F32.BF16 R4, R44.reuse, R192, R4 ;  /* 0x000000c02c04723c */ /* 0x042ff00000041804 */
[----:B------:R-:W-:Y:S11]  /*4900*/  HMMA.16816.F32.BF16 R8, R44, R194, R8 ;  /* 0x000000c22c08723c */ /* 0x000ff60000041808 */
[----:B------:R-:W-:Y:S05]  /*4910*/  @!UPT UIADD3 URZ, URZ, URZ, URZ ;  /* 0x0000003f3f3ff290 */ /* 0x000fea000fffe03f */
[C---:B----4-:R-:W-:Y:S02]  /*4920*/  FADD.FTZ R4, -R54.reuse, R4 ;  /* 0x0000000436047221 */ /* 0x050fe40000010100 */
[----:B------:R-:W-:Y:S02]  /*4930*/  FADD.FTZ R5, -R54, R5 ;  /* 0x0000000536057221 */ /* 0x000fe40000010100 */
[----:B------:R-:W-:Y:S02]  /*4940*/  FMUL.FTZ R44, R62, R4 ;  /* 0x000000043e2c7220 */ /* 0x000fe40000410000 */
[----:B------:R-:W-:Y:S02]  /*4950*/  FMUL.FTZ R5, R59, R5 ;  /* 0x000000053b057220 */ /* 0x000fe40000410000 */
[C---:B--2---:R-:W-:Y:S02]  /*4960*/  FADD.FTZ R4, -R52.reuse, R6 ;  /* 0x0000000634047221 */ /* 0x044fe40000010100 */
[----:B------:R-:W-:Y:S01]  /*4970*/  FADD.FTZ R6, -R52, R7 ;  /* 0x0000000734067221 */ /* 0x000fe20000010100 */
[----:B------:R-:W-:Y:S01]  /*4980*/  F2FP.BF16.PACK_AB R7, R5, R44 ;  /* 0x0000002c0507723e */ /* 0x000fe200000010ff */
[----:B------:R-:W-:Y:S02]  /*4990*/  FMUL.FTZ R4, R61, R4 ;  /* 0x000000043d047220 */ /* 0x000fe40000410000 */
[----:B------:R-:W-:Y:S02]  /*49a0*/  FMUL.FTZ R6, R60, R6 ;  /* 0x000000063c067220 */ /* 0x000fe40000410000 */
[C---:B------:R-:W-:Y:S01]  /*49b0*/  FADD.FTZ R8, -R54.reuse, R8 ;  /* 0x0000000836087221 */ /* 0x040fe20000010100 */
[----:B------:R-:W-:Y:S01]  /*49c0*/  STS [R249+0x14000], R7 ;  /* 0x01400007f9007388 */ /* 0x000fe20000000800 */
        /* <DEDUP_REMOVED lines=10> */
[----:B------:R-:W-:Y:S03]  /*4a70*/  STS [R250+0x14000], R5 ;  /* 0x01400005fa007388 */ /* 0x000fe60000000800 */
[----:B------:R-:W-:Y:S05]  /*4a80*/  F2FP.BF16.PACK_AB R4, R8, R9 ;  /* 0x000000090804723e */ /* 0x000fea00000010ff */
[----:B------:R-:W-:Y:S05]  /*4a90*/  STS [R251+0x14000], R4 ;  /* 0x01400004fb007388 */ /* 0x000fea0000000800 */
[----:B------:R-:W-:Y:S06]  /*4aa0*/  BAR.SYNC.DEFER_BLOCKING 0x0 ;  /* 0x0000000000007b1d */ /* 0x000fec0000010000 */
[----:B------:R-:W-:Y:S05]  /*4ab0*/  LDSM.16.MT88.4 R4, [R226+0x15000] ;  /* 0x01500000e204783b */ /* 0x000fea0000004200 */
[----:B------:R-:W1:Y:S05]  /*4ac0*/  LDSM.16.MT88.4 R8, [R0+0x8000] ;  /* 0x008000000008783b */ /* 0x000e6a0000004200 */
[----:B------:R-:W2:Y:S05]  /*4ad0*/  LDSM.16.MT88.4 R44, [R224+0x15000] ;  /* 0x01500000e02c783b */ /* 0x000eaa0000004200 */
[----:B------:R-:W3:Y:S05]  /*4ae0*/  LDSM.16.MT88.4 R48, [R0+0xc000] ;  /* 0x00c000000030783b */ /* 0x000eea0000004200 */
[----:B------:R-:W-:Y:S05]  /*4af0*/  LDSM.16.MT88.4 R52, [R226+0x15400] ;  /* 0x01540000e234783b */ /* 0x000fea0000004200 */
[----:B------:R-:W4:Y:S05]  /*4b00*/  LDSM.16.MT88.4 R56, [R0+0x8800] ;  /* 0x008800000038783b */ /* 0x000f2a0000004200 */
[----:B------:R-:W3:Y:S05]  /*4b10*/  LDSM.16.MT88.4 R60, [R224+0x15400] ;  /* 0x01540000e03c783b */ /* 0x000eea0000004200 */
[----:B------:R-:W3:Y:S01]  /*4b20*/  LDSM.16.MT88.4 R64, [R0+0xc800] ;  /* 0x00c800000040783b */ /* 0x000ee20000004200 */
[-C--:B-1----:R-:W-:Y:S08]  /*4b30*/  HMMA.16816.F32.BF16 R12, R4, R8.reuse, R12 ;  /* 0x00000008040c723c */ /* 0x082ff0000004180c */
[C---:B--2---:R-:W-:Y:S08]  /*4b40*/  HMMA.16816.F32.BF16 R16, R44.reuse, R8, R16 ;  /* 0x000000082c10723c */ /* 0x044ff00000041810 */
[-C--:B------:R-:W-:Y:S08]  /*4b50*/  HMMA.16816.F32.BF16 R20, R44, R10.reuse, R20 ;  /* 0x0000000a2c14723c */ /* 0x080ff00000041814 */
[C---:B------:R-:W-:Y:S01]  /*4b60*/  HMMA.16816.F32.BF16 R24, R4.reuse, R10, R24 ;  /* 0x0000000a0418723c */ /* 0x040fe20000041818 */
[----:B------:R-:W-:Y:S07]  /*4b70*/  LDSM.16.MT88.4 R8, [R0+0x9000] ;  /* 0x009000000008783b */ /* 0x000fee0000004200 */
[-C--:B---3--:R-:W-:Y:S08]  /*4b80*/  HMMA.16816.F32.BF16 R28, R4, R48.reuse, R28 ;  /* 0x00000030041c723c */ /* 0x088ff0000004181c */
[C---:B------:R-:W-:Y:S08]  /*4b90*/  HMMA.16816.F32.BF16 R32, R44.reuse, R48, R32 ;  /* 0x000000302c20723c */ /* 0x040ff00000041820 */
[-C--:B------:R-:W-:Y:S01]  /*4ba0*/  HMMA.16816.F32.BF16 R36, R44, R50.reuse, R36 ;  /* 0x000000322c24723c */ /* 0x080fe20000041824 */
[----:B------:R-:W-:Y:S07]  /*4bb0*/  LDSM.16.MT88.4 R44, [R224+0x15800] ;  /* 0x01580000e02c783b */ /* 0x000fee0000004200 */
[----:B------:R-:W-:Y:S01]  /*4bc0*/  HMMA.16816.F32.BF16 R40, R4, R50, R40 ;  /* 0x000000320428723c */ /* 0x000fe20000041828 */
[----:B------:R-:W1:Y:S05]  /*4bd0*/  LDSM.16.MT88.4 R4, [R226+0x15800] ;  /* 0x01580000e204783b */ /* 0x000e6a0000004200 */
[----:B------:R-:W2:Y:S02]  /*4be0*/  LDSM.16.MT88.4 R48, [R0+0xd000] ;  /* 0x00d000000030783b */ /* 0x000ea40000004200 */
[-C--:B----4-:R-:W-:Y:S08]  /*4bf0*/  HMMA.16816.F32.BF16 R12, R52, R56.reuse, R12 ;  /* 0x00000038340c723c */ /* 0x090ff0000004180c */
[C---:B------:R-:W-:Y:S08]  /*4c00*/  HMMA.16816.F32.BF16 R16, R60.reuse, R56, R16 ;  /* 0x000000383c10723c */ /* 0x040ff00000041810 */
[-C--:B------:R-:W-:Y:S08]  /*4c10*/  HMMA.16816.F32.BF16 R20, R60, R58.reuse, R20 ;  /* 0x0000003a3c14723c */ /* 0x080ff00000041814 */
[C---:B------:R-:W-:Y:S01]  /*4c20*/  HMMA.16816.F32.BF16 R24, R52.reuse, R58, R24 ;  /* 0x0000003a3418723c */ /* 0x040fe20000041818 */
[----:B------:R-:W-:Y:S07]  /*4c30*/  LDSM.16.MT88.4 R56, [R0+0x9800] ;  /* 0x009800000038783b */ /* 0x000fee0000004200 */
[-C--:B------:R-:W-:Y:S08]  /*4c40*/  HMMA.16816.F32.BF16 R28, R52, R64.reuse, R28 ;  /* 0x00000040341c723c */ /* 0x080ff0000004181c */
[C---:B------:R-:W-:Y:S08]  /*4c50*/  HMMA.16816.F32.BF16 R32, R60.reuse, R64, R32 ;  /* 0x000000403c20723c */ /* 0x040ff00000041820 */
[-C--:B------:R-:W-:Y:S01]  /*4c60*/  HMMA.16816.F32.BF16 R36, R60, R66.reuse, R36 ;  /* 0x000000423c24723c */ /* 0x080fe20000041824 */
[----:B------:R-:W-:Y:S07]  /*4c70*/  LDSM.16.MT88.4 R60, [R224+0x15c00] ;  /* 0x015c0000e03c783b */ /* 0x000fee0000004200 */
[----:B------:R-:W-:Y:S01]  /*4c80*/  HMMA.16816.F32.BF16 R40, R52, R66, R40 ;  /* 0x000000423428723c */ /* 0x000fe20000041828 */
[----:B------:R-:W3:Y:S05]  /*4c90*/  LDSM.16.MT88.4 R52, [R226+0x15c00] ;  /* 0x015c0000e234783b */ /* 0x000eea0000004200 */
[----:B------:R-:W4:Y:S02]  /*4ca0*/  LDSM.16.MT88.4 R64, [R0+0xd800] ;  /* 0x00d800000040783b */ /* 0x000f240000004200 */
[-C--:B-1----:R-:W-:Y:S03]  /*4cb0*/  HMMA.16816.F32.BF16 R12, R4, R8.reuse, R12 ;  /* 0x00000008040c723c */ /* 0x082fe6000004180c */
[----:B------:R-:W-:Y:S05]  /*4cc0*/  BAR.SYNC.DEFER_BLOCKING 0x0 ;  /* 0x0000000000007b1d */ /* 0x000fea0000010000 */
[C---:B------:R-:W-:Y:S08]  /*4cd0*/  HMMA.16816.F32.BF16 R16, R44.reuse, R8, R16 ;  /* 0x000000082c10723c */ /* 0x040ff00000041810 */
[-C--:B------:R-:W-:Y:S08]  /*4ce0*/  HMMA.16816.F32.BF16 R20, R44, R10.reuse, R20 ;  /* 0x0000000a2c14723c */ /* 0x080ff00000041814 */
[C---:B------:R-:W-:Y:S08]  /*4cf0*/  HMMA.16816.F32.BF16 R24, R4.reuse, R10, R24 ;  /* 0x0000000a0418723c */ /* 0x040ff00000041818 */
[-C--:B--2---:R-:W-:Y:S08]  /*4d00*/  HMMA.16816.F32.BF16 R28, R4, R48.reuse, R28 ;  /* 0x00000030041c723c */ /* 0x084ff0000004181c */
[C---:B------:R-:W-:Y:S08]  /*4d10*/  HMMA.16816.F32.BF16 R32, R44.reuse, R48, R32 ;  /* 0x000000302c20723c */ /* 0x040ff00000041820 */
[-C--:B------:R-:W-:Y:S08]  /*4d20*/  HMMA.16816.F32.BF16 R36, R44, R50.reuse, R36 ;  /* 0x000000322c24723c */ /* 0x080ff00000041824 */
[----:B------:R-:W-:Y:S08]  /*4d30*/  HMMA.16816.F32.BF16 R40, R4, R50, R40 ;  /* 0x000000320428723c */ /* 0x000ff00000041828 */
[-C--:B---3--:R-:W-:Y:S08]  /*4d40*/  HMMA.16816.F32.BF16 R12, R52, R56.reuse, R12 ;  /* 0x00000038340c723c */ /* 0x088ff0000004180c */
[C---:B------:R-:W-:Y:S08]  /*4d50*/  HMMA.16816.F32.BF16 R16, R60.reuse, R56, R16 ;  /* 0x000000383c10723c */ /* 0x040ff00000041810 */
[-C--:B------:R-:W-:Y:S08]  /*4d60*/  HMMA.16816.F32.BF16 R20, R60, R58.reuse, R20 ;  /* 0x0000003a3c14723c */ /* 0x080ff00000041814 */
[C---:B------:R-:W-:Y:S08]  /*4d70*/  HMMA.16816.F32.BF16 R24, R52.reuse, R58, R24 ;  /* 0x0000003a3418723c */ /* 0x040ff00000041818 */
[-C--:B----4-:R-:W-:Y:S08]  /*4d80*/  HMMA.16816.F32.BF16 R28, R52, R64.reuse, R28 ;  /* 0x00000040341c723c */ /* 0x090ff0000004181c */
[C---:B------:R-:W-:Y:S08]  /*4d90*/  HMMA.16816.F32.BF16 R32, R60.reuse, R64, R32 ;  /* 0x000000403c20723c */ /* 0x040ff00000041820 */
[-C--:B------:R-:W-:Y:S08]  /*4da0*/  HMMA.16816.F32.BF16 R36, R60, R66.reuse, R36 ;  /* 0x000000423c24723c */ /* 0x080ff00000041824 */
[----:B------:R-:W-:Y:S01]  /*4db0*/  HMMA.16816.F32.BF16 R40, R52, R66, R40 ;  /* 0x000000423428723c */ /* 0x000fe20000041828 */
[----:B------:R-:W-:-:S07]  /*4dc0*/  @!P2 BRA `(.L_x_29) ;  /* 0x000003d00000a947 */ /* 0x000fce0003800000 */
[----:B------:R1:W-:Y:S01]  /*4dd0*/  @P3 STS.128 [R237+0x8000], RZ ;  /* 0x008000ffed003388 */ /* 0x0003e20000000c00 */
[----:B------:R-:W-:Y:S02]  /*4de0*/  IMAD.MOV.U32 R47, RZ, RZ, c[0x0][0x370] ;  /* 0x0000dc00ff2f7624 */ /* 0x000fe400078e00ff */
[----:B------:R-:W-:Y:S02]  /*4df0*/  IMAD.MOV.U32 R4, RZ, RZ, R241 ;  /* 0x000000ffff047224 */ /* 0x000fe400078e00f1 */
[C---:B------:R-:W-:Y:S02]  /*4e00*/  IMAD.U32 R8, R47.reuse, -0x40, RZ ;  /* 0xffffffc02f087824 */ /* 0x040fe400078e00ff */
[----:B------:R-:W-:Y:S02]  /*4e10*/  IMAD.MOV.U32 R5, RZ, RZ, R243 ;  /* 0x000000ffff057224 */ /* 0x000fe400078e00f3 */
[----:B------:R-:W-:Y:S01]  /*4e20*/  IMAD.MOV.U32 R48, RZ, RZ, c[0x0][0x374] ;  /* 0x0000dd00ff307624 */ /* 0x000fe200078e00ff */
[C---:B------:R-:W-:Y:S02]  /*4e30*/  LEA R4, P0, R8.reuse, R4, 0x1 ;  /* 0x0000000408047211 */ /* 0x040fe400078008ff */
[----:B------:R-:W-:Y:S02]  /*4e40*/  SHF.R.S32.HI R7, RZ, 0x1f, R8 ;  /* 0x0000001fff077819 */ /* 0x000fe40000011408 */
[----:B------:R-:W-:Y:S02]  /*4e50*/  LEA.HI.X.SX32 R5, R8, R5, 0x1, P0 ;  /* 0x0000000508057211 */ /* 0x000fe400000f0eff */
[C---:B------:R-:W-:Y:S03]  /*4e60*/  LEA R6, P1, R47.reuse, R8, 0x5 ;  /* 0x000000082f067211 */ /* 0x040fe600078228ff */
[----:B------:R-:W-:Y:S01]  /*4e70*/  @!PT LDS RZ, [RZ] ;  /* 0x00000000fffff984 */ /* 0x000fe20000000800 */
[----:B------:R-:W-:Y:S01]  /*4e80*/  @!PT LDS RZ, [RZ] ;  /* 0x00000000fffff984 */ /* 0x000fe20000000800 */
[----:B------:R-:W-:Y:S01]  /*4e90*/  @!PT LDS RZ, [RZ] ;  /* 0x00000000fffff984 */ /* 0x000fe20000000800 */
[----:B------:R1:W-:Y:S01]  /*4ea0*/  @!P3 LDGSTS.E.BYPASS.LTC128B.128 [R237+0x8000], [R4.64] ;  /* 0x0800000004edbfae */ /* 0x0003e2000b901d44 */
[C---:B------:R-:W-:Y:S02]  /*4eb0*/  @!P4 LEA R10, P0, R6.reuse, R241, 0x1 ;  /* 0x000000f1060ac211 */ /* 0x040fe400078008ff */
[C-C-:B------:R-:W-:Y:S01]  /*4ec0*/  LEA.HI.X R7, R47.reuse, R7, R48.reuse, 0x5, P1 ;  /* 0x000000072f077211 */ /* 0x140fe200008f2c30 */
[----:B------:R1:W-:Y:S01]  /*4ed0*/  @P5 STS.128 [R237+0xa000], RZ ;  /* 0x00a000ffed005388 */ /* 0x0003e20000000c00 */
[C---:B------:R-:W-:Y:S02]  /*4ee0*/  @!P5 LEA R44, P1, R6.reuse, R241, 0x1 ;  /* 0x000000f1062cd211 */ /* 0x040fe400078208ff */
[CCC-:B------:R-:W-:Y:S01]  /*4ef0*/  @!P4 LEA.HI.X R11, R6.reuse, R243.reuse, R7.reuse, 0x1, P0 ;  /* 0x000000f3060bc211 */ /* 0x1c0fe200000f0c07 */
[----:B------:R-:W-:Y:S01]  /*4f00*/  @!PT LDS RZ, [RZ] ;  /* 0x00000000fffff984 */ /* 0x000fe20000000800 */
[----:B------:R-:W-:Y:S01]  /*4f10*/  @!PT LDS RZ, [RZ] ;  /* 0x00000000fffff984 */ /* 0x000fe20000000800 */
[----:B------:R-:W-:Y:S01]  /*4f20*/  @!PT LDS RZ, [RZ] ;  /* 0x00000000fffff984 */ /* 0x000fe20000000800 */
[----:B------:R1:W-:Y:S01]  /*4f30*/  @!P5 LDGSTS.E.BYPASS.LTC128B.128 [R237+0xa000], [R4.64+0x80] ;  /* 0x0a00008004eddfae */ /* 0x0003e2000b901d44 */
[C---:B------:R-:W-:Y:S02]  /*4f40*/  @!P3 LEA R46, P0, R47.reuse, R4, 0x6 ;  /* 0x000000042f2eb211 */ /* 0x040fe400078030ff */
[C-C-:B------:R-:W-:Y:S01]  /*4f50*/  @!P5 LEA.HI.X R45, R6.reuse, R243, R7.reuse, 0x1, P1 ;  /* 0x000000f3062dd211 */ /* 0x140fe200008f0c07 */
[----:B------:R1:W-:Y:S01]  /*4f60*/  @P4 STS.128 [R237+0xc000], RZ ;  /* 0x00c000ffed004388 */ /* 0x0003e20000000c00 */
[----:B------:R-:W-:Y:S02]  /*4f70*/  @!P3 LEA.HI.X R47, R47, R5, R48, 0x6, P0 ;  /* 0x000000052f2fb211 */ /* 0x000fe400000f3430 */
[C---:B------:R-:W-:Y:S01]  /*4f80*/  @!P6 LEA R8, P1, R6.reuse, R241, 0x1 ;  /* 0x000000f10608e211 */ /* 0x040fe200078208ff */
[----:B------:R-:W-:Y:S01]  /*4f90*/  @!PT LDS RZ, [RZ] ;  /* 0x00000000fffff984 */ /* 0x000fe20000000800 */
[----:B------:R-:W-:Y:S01]  /*4fa0*/  @!PT LDS RZ, [RZ] ;  /* 0x00000000fffff984 */ /* 0x000fe20000000800 */
[----:B------:R-:W-:Y:S01]  /*4fb0*/  @!PT LDS RZ, [RZ] ;  /* 0x00000000fffff984 */ /* 0x000fe20000000800 */
[----:B------:R1:W-:Y:S01]  /*4fc0*/  @!P4 LDGSTS.E.BYPASS.LTC128B.128 [R237+0xc000], [R4.64+0x100] ;  /* 0x0c00010004edcfae */ /* 0x0003e2000b901d44 */
[----:B------:R-:W-:Y:S02]  /*4fd0*/  IMAD.MOV.U32 R241, RZ, RZ, R4 ;  /* 0x000000fffff17224 */ /* 0x000fe400078e0004 */
[----:B------:R-:W-:Y:S01]  /*4fe0*/  @!P6 LEA.HI.X R9, R6, R243, R7, 0x1, P1 ;  /* 0x000000f30609e211 */ /* 0x000fe200008f0c07 */
[----:B------:R1:W-:Y:S01]  /*4ff0*/  @P6 STS.128 [R237+0xe000], RZ ;  /* 0x00e000ffed006388 */ /* 0x0003e20000000c00 */
[----:B------:R-:W-:Y:S03]  /*5000*/  IMAD.MOV.U32 R243, RZ, RZ, R5 ;  /* 0x000000fffff37224 */ /* 0x000fe600078e0005 */
        /* <DEDUP_REMOVED lines=24> */
[----:B------:R-:W0:Y:S02]  /*5190*/  LDGDEPBAR ;  /* 0x00000000000079af */ /* 0x000e240000000000 */
.L_x_29:
[----:B------:R-:W-:Y:S01]  /*51a0*/  LDSM.16.M88.4 R96, [R233] ;  /* 0x00000000e960783b */ /* 0x000fe20000000200 */
[----:B------:R-:W-:Y:S02]  /*51b0*/  @UP2 UIADD3 UR13, UP1, UR8, -0x100, URZ ;  /* 0xffffff00080d2890 */ /* 0x000fe4000ff3e03f */
[----:B------:R-:W-:Y:S01]  /*51c0*/  @UP2 UIADD3 UR10, UP0, UR10, -0x100, URZ ;  /* 0xffffff000a0a2890 */ /* 0x000fe2000ff1e03f */
[----:B------:R-:W2:Y:S01]  /*51d0*/  LDSM.16.MT88.4 R48, [R225] ;  /* 0x00000000e130783b */ /* 0x000ea20000004200 */
[----:B------:R-:W-:Y:S02]  /*51e0*/  @UP2 UIADD3.X UR11, UR7, -0x1, URZ, UP1, !UPT ;  /* 0xffffffff070b2890 */ /* 0x000fe40008ffe43f */
[----:B------:R-:W-:Y:S01]  /*51f0*/  @UP2 UIADD3.X UR9, UR9, -0x1, URZ, UP0, !UPT ;  /* 0xffffffff09092890 */ /* 0x000fe200087fe43f */
[----:B------:R-:W3:Y:S04]  /*5200*/  LDSM.16.M88.4 R92, [R233+0x800] ;  /* 0x00080000e95c783b */ /* 0x000ee80000000200 */
[----:B------:R-:W4:Y:S04]  /*5210*/  LDSM.16.MT88.4 R64, [R225+0x1000] ;  /* 0x00100000e140783b */ /* 0x000f280000004200 */
[----:B------:R-:W1:Y:S04]  /*5220*/  LDSM.16.MT88.4 R80, [R225+0x2000] ;  /* 0x00200000e150783b */ /* 0x000e680000004200 */
[----:B------:R-:W1:Y:S04]  /*5230*/  LDSM.16.MT88.4 R196, [R225+0x3000] ;  /* 0x00300000e1c4783b */ /* 0x000e680000004200 */
[----:B------:R-:W-:Y:S04]  /*5240*/  LDSM.16.M88.4 R200, [R234] ;  /* 0x00000000eac8783b */ /* 0x000fe80000000200 */
[----:B------:R-:W1:Y:S04]  /*5250*/  LDSM.16.MT88.4 R204, [R225+0x800] ;  /* 0x00080000e1cc783b */ /* 0x000e680000004200 */
[----:B------:R-:W1:Y:S04]  /*5260*/  LDSM.16.M88.4 R208, [R235] ;  /* 0x00000000ebd0783b */ /* 0x000e680000000200 */
[----:B------:R-:W1:Y:S04]  /*5270*/  LDSM.16.MT88.4 R212, [R225+0x1800] ;  /* 0x00180000e1d4783b */ /* 0x000e680000004200 */
[----:B------:R-:W1:Y:S02]  /*5280*/  LDSM.16.MT88.4 R216, [R225+0x2800] ;  /* 0x00280000e1d8783b */ /* 0x000e640000004200 */
[-C--:B-12---:R-:W-:Y:S02]  /*5290*/  HMMA.16816.F32.BF16 R4, R96, R48.reuse, RZ ;  /* 0x000000306004723c */ /* 0x086fe400000418ff */
[----:B------:R-:W1:Y:S06]  /*52a0*/  LDSM.16.MT88.4 R220, [R225+0x3800] ;  /* 0x00380000e1dc783b */ /* 0x000e6c0000004200 */
[C---:B---3--:R-:W-:Y:S08]  /*52b0*/  HMMA.16816.F32.BF16 R8, R92.reuse, R48, RZ ;  /* 0x000000305c08723c */ /* 0x048ff000000418ff */
[-C--:B------:R-:W-:Y:S08]  /*52c0*/  HMMA.16816.F32.BF16 R44, R92, R50.reuse, RZ ;  /* 0x000000325c2c723c */ /* 0x080ff000000418ff */
[C---:B------:R-:W-:Y:S08]  /*52d0*/  HMMA.16816.F32.BF16 R48, R96.reuse, R50, RZ ;  /* 0x000000326030723c */ /* 0x040ff000000418ff */
[-C--:B----4-:R-:W-:Y:S08]  /*52e0*/  HMMA.16816.F32.BF16 R52, R96, R64.reuse, RZ ;  /* 0x000000406034723c */ /* 0x090ff000000418ff */
[C---:B------:R-:W-:Y:S08]  /*52f0*/  HMMA.16816.F32.BF16 R56, R92.reuse, R64, RZ ;  /* 0x000000405c38723c */ /* 0x040ff000000418ff */
[-C--:B------:R-:W-:Y:S08]  /*5300*/  HMMA.16816.F32.BF16 R60, R92, R66.reuse, RZ ;  /* 0x000000425c3c723c */ /* 0x080ff000000418ff */
[C---:B------:R-:W-:Y:S08]  /*5310*/  HMMA.16816.F32.BF16 R64, R96.reuse, R66, RZ ;  /* 0x000000426040723c */ /* 0x040ff000000418ff */
[-C--:B------:R-:W-:Y:S08]  /*5320*/  HMMA.16816.F32.BF16 R68, R96, R80.reuse, RZ ;  /* 0x000000506044723c */ /* 0x080ff000000418ff */
[C---:B------:R-:W-:Y:S08]  /*5330*/  HMMA.16816.F32.BF16 R72, R92.reuse, R80, RZ ;  /* 0x000000505c48723c */ /* 0x040ff000000418ff */
[-C--:B------:R-:W-:Y:S08]  /*5340*/  HMMA.16816.F32.BF16 R76, R92, R82.reuse, RZ ;  /* 0x000000525c4c723c */ /* 0x080ff000000418ff */
[C---:B------:R-:W-:Y:S08]  /*5350*/  HMMA.16816.F32.BF16 R80, R96.reuse, R82, RZ ;  /* 0x000000526050723c */ /* 0x040ff000000418ff */
[-C--:B------:R-:W-:Y:S08]  /*5360*/  HMMA.16816.F32.BF16 R84, R96, R196.reuse, RZ ;  /* 0x000000c46054723c */ /* 0x080ff000000418ff */
[C---:B------:R-:W-:Y:S07]  /*5370*/  HMMA.16816.F32.BF16 R88, R92.reuse, R196, RZ ;  /* 0x000000c45c58723c */ /* 0x040fee00000418ff */
[----:B------:R-:W-:Y:S01]  /*5380*/  @P2 IADD3 R196, P0, R248, UR8, RZ ;  /* 0x00000008f8c42c10 */ /* 0x000fe2000ff1e0ff */
[-C--:B------:R-:W-:Y:S01]  /*5390*/  HMMA.16816.F32.BF16 R92, R92, R198.reuse, RZ ;  /* 0x000000c65c5c723c */ /* 0x080fe200000418ff */
[----:B------:R-:W-:Y:S03]  /*53a0*/  @UP2 UMOV UR8, UR13 ;  /* 0x0000000d00082c82 */ /* 0x000fe60008000000 */
[----:B------:R-:W-:Y:S01]  /*53b0*/  @P2 IADD3.X R197, R247, UR7, RZ, P0, !PT ;  /* 0x00000007f7c52c10 */ /* 0x000fe200087fe4ff */
[----:B------:R-:W-:Y:S03]  /*53c0*/  @UP2 UMOV UR7, UR11 ;  /* 0x0000000b00072c82 */ /* 0x000fe60008000000 */
[----:B------:R-:W-:Y:S01]  /*53d0*/  HMMA.16816.F32.BF16 R96, R96, R198, RZ ;  /* 0x000000c66060723c */ /* 0x000fe200000418ff */
[----:B------:R2:W5:Y:S04]  /*53e0*/  @P2 LDG.E R245, [R196.64+-0x100] ;  /* 0xffff0004c4f52981 */ /* 0x000568000c1e1900 */
[----:B------:R2:W5:Y:S03]  /*53f0*/  @P2 LDG.E R246, [R196.64+-0xe0] ;  /* 0xffff2004c4f62981 */ /* 0x000566000c1e1900 */
[-C--:B------:R-:W-:Y:S08]  /*5400*/  HMMA.16816.F32.BF16 R4, R200, R204.reuse, R4 ;  /* 0x000000ccc804723c */ /* 0x080ff00000041804 */
[C---:B------:R-:W-:Y:S08]  /*5410*/  HMMA.16816.F32.BF16 R8, R208.reuse, R204, R8 ;  /* 0x000000ccd008723c */ /* 0x040ff00000041808 */
[-C--:B------:R-:W-:Y:S07]  /*5420*/  HMMA.16816.F32.BF16 R44, R208, R206.reuse, R44 ;  /* 0x000000ced02c723c */ /* 0x080fee000004182c */
[----:B------:R3:W-:Y:S01]  /*5430*/  RED.E.ADD.F32.FTZ.RN.STRONG.GPU [R238.64], R4 ;  /* 0x00000004ee00798e */ /* 0x0007e2000c10e784 */
[C---:B------:R-:W-:Y:S07]  /*5440*/  HMMA.16816.F32.BF16 R48, R200.reuse, R206, R48 ;  /* 0x000000cec830723c */ /* 0x040fee0000041830 */
[----:B------:R-:W-:Y:S01]  /*5450*/  IMAD.MOV.U32 R207, RZ, RZ, c[0x0][0x22c] ;  /* 0x00008b00ffcf7624 */ /* 0x000fe200078e00ff */
[-C--:B------:R-:W-:Y:S04]  /*5460*/  HMMA.16816.F32.BF16 R52, R200, R212.reuse, R52 ;  /* 0x000000d4c834723c */ /* 0x080fe80000041834 */
[----:B------:R-:W-:Y:S04]  /*5470*/  IMAD R207, R207, c[0x0][0x1c0], RZ ;  /* 0x00007000cfcf7a24 */ /* 0x000fe800078e02ff */
[C---:B------:R-:W-:Y:S04]  /*5480*/  HMMA.16816.F32.BF16 R56, R208.reuse, R212, R56 ;  /* 0x000000d4d038723c */ /* 0x040fe80000041838 */
[C---:B------:R-:W-:Y:S02]  /*5490*/  IMAD.SHL.U32 R204, R207.reuse, 0x8, RZ ;  /* 0x00000008cfcc7824 */ /* 0x040fe400078e00ff */
[C---:B------:R-:W-:Y:S02]  /*54a0*/  IMAD.SHL.U32 R205, R207.reuse, 0x10, RZ ;  /* 0x00000010cfcd7824 */ /* 0x040fe400078e00ff */
[-C--:B------:R-:W-:Y:S04]  /*54b0*/  HMMA.16816.F32.BF16 R60, R208, R214.reuse, R60 ;  /* 0x000000d6d03c723c */ /* 0x080fe8000004183c */
[CC--:B--2---:R-:W-:Y:S01]  /*54c0*/  LEA R196, P0, R204.reuse, R238.reuse, 0x2 ;  /* 0x000000eeccc47211 */ /* 0x0c4fe200078010ff */
[----:B------:R-:W-:Y:S01]  /*54d0*/  IMAD R206, R207, 0x28, RZ ;  /* 0x00000028cfce7824 */ /* 0x000fe200078e02ff */
[CC--:B------:R-:W-:Y:S02]  /*54e0*/  LEA R198, P1, R205.reuse, R238.reuse, 0x2 ;  /* 0x000000eecdc67211 */ /* 0x0c0fe400078210ff */
[C---:B------:R-:W-:Y:S04]  /*54f0*/  HMMA.16816.F32.BF16 R64, R200.reuse, R214, R64 ;  /* 0x000000d6c840723c */ /* 0x040fe80000041840 */
[-C--:B------:R-:W-:Y:S02]  /*5500*/  LEA.HI.X.SX32 R197, R204, R239.reuse, 0x2, P0 ;  /* 0x000000efccc57211 */ /* 0x080fe400000f16ff */
[-C--:B------:R-:W-:Y:S02]  /*5510*/  LEA.HI.X.SX32 R199, R205, R239.reuse, 0x2, P1 ;  /* 0x000000efcdc77211 */ /* 0x080fe400008f16ff */
[-C--:B------:R-:W-:Y:S01]  /*5520*/  HMMA.16816.F32.BF16 R68, R200, R216.reuse, R68 ;  /* 0x000000d8c844723c */ /* 0x080fe20000041844 */
[----:B------:R2:W-:Y:S04]  /*5530*/  RED.E.ADD.F32.FTZ.RN.STRONG.GPU [R196.64], R5 ;  /* 0x00000005c400798e */ /* 0x0005e8000c10e784 */
[----:B------:R4:W-:Y:S03]  /*5540*/  RED.E.ADD.F32.FTZ.RN.STRONG.GPU [R198.64], R6 ;  /* 0x00000006c600798e */ /* 0x0009e6000c10e784 */
[C---:B------:R-:W-:Y:S08]  /*5550*/  HMMA.16816.F32.BF16 R72, R208.reuse, R216, R72 ;  /* 0x000000d8d048723c */ /* 0x040ff00000041848 */
[-C--:B------:R-:W-:Y:S08]  /*5560*/  HMMA.16816.F32.BF16 R76, R208, R218.reuse, R76 ;  /* 0x000000dad04c723c */ /* 0x080ff0000004184c */
[C---:B------:R-:W-:Y:S08]  /*5570*/  HMMA.16816.F32.BF16 R80, R200.reuse, R218, R80 ;  /* 0x000000dac850723c */ /* 0x040ff00000041850 */
[-C--:B-1----:R-:W-:Y:S08]  /*5580*/  HMMA.16816.F32.BF16 R84, R200, R220.reuse, R84 ;  /* 0x000000dcc854723c */ /* 0x082ff00000041854 */
[C---:B------:R-:W-:Y:S08]  /*5590*/  HMMA.16816.F32.BF16 R88, R208.reuse, R220, R88 ;  /* 0x000000dcd058723c */ /* 0x040ff00000041858 */
[-C--:B------:R-:W-:Y:S08]  /*55a0*/  HMMA.16816.F32.BF16 R92, R208, R222.reuse, R92 ;  /* 0x000000ded05c723c */ /* 0x080ff0000004185c */
[----:B------:R-:W-:Y:S07]  /*55b0*/  HMMA.16816.F32.BF16 R96, R200, R222, R96 ;  /* 0x000000dec860723c */ /* 0x000fee0000041860 */
[C---:B------:R-:W-:Y:S02]  /*55c0*/  IMAD R201, R207.reuse, 0x18, RZ ;  /* 0x00000018cfc97824 */ /* 0x040fe400078e02ff */
[----:B------:R-:W-:Y:S03]  /*55d0*/  IMAD.SHL.U32 R203, R207, 0x20, RZ ;  /* 0x00000020cfcb7824 */ /* 0x000fe600078e00ff */
[-C--:B---3--:R-:W-:Y:S01]  /*55e0*/  LEA R4, P0, R201, R238.reuse, 0x2 ;  /* 0x000000eec9047211 */ /* 0x088fe200078010ff */
[----:B------:R-:W-:Y:S01]  /*55f0*/  IMAD R202, R207, 0x30, RZ ;  /* 0x00000030cfca7824 */ /* 0x000fe200078e02ff */
[-C--:B------:R-:W-:Y:S02]  /*5600*/  LEA R200, P1, R203, R238.reuse, 0x2 ;  /* 0x000000eecbc87211 */ /* 0x080fe400078210ff */
[-C--:B--2---:R-:W-:Y:S02]  /*5610*/  LEA.HI.X.SX32 R5, R201, R239.reuse, 0x2, P0 ;  /* 0x000000efc9057211 */ /* 0x084fe400000f16ff */
[CC--:B----4-:R-:W-:Y:S02]  /*5620*/  LEA R198, P0, R206.reuse, R238.reuse, 0x2 ;  /* 0x000000eecec67211 */ /* 0x0d0fe400078010ff */
[-C--:B------:R-:W-:Y:S01]  /*5630*/  LEA.HI.X.SX32 R201, R203, R239.reuse, 0x2, P1 ;  /* 0x000000efcbc97211 */ /* 0x080fe200008f16ff */
[----:B------:R1:W-:Y:S01]  /*5640*/  RED.E.ADD.F32.FTZ.RN.STRONG.GPU [R4.64], R7 ;  /* 0x000000070400798e */ /* 0x0003e2000c10e784 */
[-C--:B------:R-:W-:Y:S03]  /*5650*/  LEA.HI.X.SX32 R199, R206, R239.reuse, 0x2, P0 ;  /* 0x000000efcec77211 */ /* 0x080fe600000f16ff */
[----:B------:R-:W-:Y:S04]  /*5660*/  RED.E.ADD.F32.FTZ.RN.STRONG.GPU [R200.64], R8 ;  /* 0x00000008c800798e */ /* 0x000fe8000c10e784 */
[----:B------:R2:W-:Y:S01]  /*5670*/  RED.E.ADD.F32.FTZ.RN.STRONG.GPU [R198.64], R9 ;  /* 0x00000009c600798e */ /* 0x0005e2000c10e784 */
[CC--:B-1----:R-:W-:Y:S01]  /*5680*/  LEA R4, P1, R202.reuse, R238.reuse, 0x2 ;  /* 0x000000eeca047211 */ /* 0x0c2fe200078210ff */
[----:B------:R-:W-:Y:S03]  /*5690*/  IMAD R7, R207, 0x38, RZ ;  /* 0x00000038cf077824 */ /* 0x000fe600078e02ff */
[-C--:B------:R-:W-:Y:S02]  /*56a0*/  LEA.HI.X.SX32 R5, R202, R239.reuse, 0x2, P1 ;  /* 0x000000efca057211 */ /* 0x080fe400008f16ff */
[-C--:B------:R-:W-:Y:S02]  /*56b0*/  LEA R6, P0, R7, R238.reuse, 0x2 ;  /* 0x000000ee07067211 */ /* 0x080fe400078010ff */
[----:B--2---:R-:W-:Y:S01]  /*56c0*/  IADD3 R9, R205, 0x20, RZ ;  /* 0x00000020cd097810 */ /* 0x004fe20007ffe0ff */
[----:B------:R1:W-:Y:S01]  /*56d0*/  RED.E.ADD.F32.FTZ.RN.STRONG.GPU [R4.64], R10 ;  /* 0x0000000a0400798e */ /* 0x0003e2000c10e784 */
[-C--:B------:R-:W-:Y:S02]  /*56e0*/  LEA.HI.X.SX32 R7, R7, R239.reuse, 0x2, P0 ;  /* 0x000000ef07077211 */ /* 0x080fe400000f16ff */
[CC--:B------:R-:W-:Y:S03]  /*56f0*/  LEA R8, P0, R9.reuse, R238.reuse, 0x2 ;  /* 0x000000ee09087211 */ /* 0x0c0fe600078010ff */
[----:B------:R2:W-:Y:S04]  /*5700*/  RED.E.ADD.F32.FTZ.RN.STRONG.GPU [R6.64], R11 ;  /* 0x0000000b0600798e */ /* 0x0005e8000c10e784 */
[----:B------:R3:W-:Y:S04]  /*5710*/  RED.E.ADD.F32.FTZ.RN.STRONG.GPU [R238.64+0x80], R48 ;  /* 0x00008030ee00798e */ /* 0x0007e8000c10e784 */
[----:B------:R4:W-:Y:S01]  /*5720*/  RED.E.ADD.F32.FTZ.RN.STRONG.GPU [R196.64+0x80], R49 ;  /* 0x00008031c400798e */ /* 0x0009e2000c10e784 */
[----:B-1----:R-:W-:Y:S01]  /*5730*/  IMAD.IADD R4, R204, 0x1, R9 ;  /* 0x00000001cc047824 */ /* 0x002fe200078e0209 */
[-C--:B------:R-:W-:Y:S04]  /*5740*/  LEA.HI.X.SX32 R9, R9, R239.reuse, 0x2, P0 ;  /* 0x000000ef09097211 */ /* 0x080fe800000f16ff */
[-C--:B------:R-:W-:Y:S01]  /*5750*/  LEA R198, P0, R4, R238.reuse, 0x2 ;  /* 0x000000ee04c67211 */ /* 0x080fe200078010ff */
[----:B------:R1:W-:Y:S01]  /*5760*/  RED.E.ADD.F32.FTZ.RN.STRONG.GPU [R8.64], R50 ;  /* 0x000000320800798e */ /* 0x0003e2000c10e784 */
[----:B--2---:R-:W-:Y:S02]  /*5770*/  IMAD.IADD R6, R204, 0x1, R4 ;  /* 0x00000001cc067824 */ /* 0x004fe400078e0204 */
[-C--:B------:R-:W-:Y:S02]  /*5780*/  LEA.HI.X.SX32 R199, R4, R239.reuse, 0x2, P0 ;  /* 0x000000ef04c77211 */ /* 0x080fe400000f16ff */
[----:B------:R-:W-:Y:S01]  /*5790*/  IMAD.IADD R5, R204, 0x1, R6 ;  /* 0x00000001cc057824 */ /* 0x000fe200078e0206 */
[-C--:B------:R-:W-:Y:S02]  /*57a0*/  LEA R10, P1, R6, R238.reuse, 0x2 ;  /* 0x000000ee060a7211 */ /* 0x080fe400078210ff */
[----:B------:R-:W-:Y:S01]  /*57b0*/  RED.E.ADD.F32.FTZ.RN.STRONG.GPU [R198.64], R51 ;  /* 0x00000033c600798e */ /* 0x000fe2000c10e784 */
[----:B------:R-:W-:Y:S01]  /*57c0*/  IMAD.IADD R4, R204, 0x1, R5 ;  /* 0x00000001cc047824 */ /* 0x000fe200078e0205 */
[CC--:B---3--:R-:W-:Y:S02]  /*57d0*/  LEA R48, P0, R5.reuse, R238.reuse, 0x2 ;  /* 0x000000ee05307211 */ /* 0x0c8fe400078010ff */
[-C--:B------:R-:W-:Y:S02]  /*57e0*/  LEA.HI.X.SX32 R11, R6, R239.reuse, 0x2, P1 ;  /* 0x000000ef060b7211 */ /* 0x080fe400008f16ff */
[-C--:B----4-:R-:W-:Y:S01]  /*57f0*/  LEA.HI.X.SX32 R49, R5, R239.reuse, 0x2, P0 ;  /* 0x000000ef05317211 */ /* 0x090fe200000f16ff */
[----:B------:R-:W-:Y:S02]  /*5800*/  IMAD.IADD R5, R204, 0x1, R4 ;  /* 0x00000001cc057824 */ /* 0x000fe400078e0204 */
[----:B------:R2:W-:Y:S04]  /*5810*/  RED.E.ADD.F32.FTZ.RN.STRONG.GPU [R10.64], R44 ;  /* 0x0000002c0a00798e */ /* 0x0005e8000c10e784 */
[----:B------:R-:W-:Y:S01]  /*5820*/  RED.E.ADD.F32.FTZ.RN.STRONG.GPU [R48.64], R45 ;  /* 0x0000002d3000798e */ /* 0x000fe2000c10e784 */
[CC--:B-1----:R-:W-:Y:S04]  /*5830*/  LEA R8, P0, R4.reuse, R238.reuse, 0x2 ;  /* 0x000000ee04087211 */ /* 0x0c2fe800078010ff */
[-C--:B------:R-:W-:Y:S02]  /*5840*/  LEA.HI.X.SX32 R9, R4, R239.reuse, 0x2, P0 ;  /* 0x000000ef04097211 */ /* 0x080fe400000f16ff */
[CC--:B------:R-:W-:Y:S03]  /*5850*/  LEA R6, P0, R5.reuse, R238.reuse, 0x2 ;  /* 0x000000ee05067211 */ /* 0x0c0fe600078010ff */
[----:B------:R1:W-:Y:S01]  /*5860*/  RED.E.ADD.F32.FTZ.RN.STRONG.GPU [R8.64], R46 ;  /* 0x0000002e0800798e */ /* 0x0003e2000c10e784 */
[-C--:B------:R-:W-:Y:S05]  /*5870*/  LEA.HI.X.SX32 R7, R5, R239.reuse, 0x2, P0 ;  /* 0x000000ef05077211 */ /* 0x080fea00000f16ff */
[----:B------:R3:W-:Y:S01]  /*5880*/  RED.E.ADD.F32.FTZ.RN.STRONG.GPU [R6.64], R47 ;  /* 0x0000002f0600798e */ /* 0x0007e2000c10e784 */
[----:B--2---:R-:W-:Y:S03]  /*5890*/  IADD3 R10, R205, 0x40, RZ ;  /* 0x00000040cd0a7810 */ /* 0x004fe60007ffe0ff */
[----:B------:R-:W-:Y:S02]  /*58a0*/  RED.E.ADD.F32.FTZ.RN.STRONG.GPU [R238.64+0x100], R52 ;  /* 0x00010034ee00798e */ /* 0x000fe4000c10e784 */
[----:B------:R-:W-:Y:S02]  /*58b0*/  IMAD.IADD R4, R204, 0x1, R10 ;  /* 0x00000001cc047824 */ /* 0x000fe400078e020a */
[----:B------:R-:W-:Y:S01]  /*58c0*/  RED.E.ADD.F32.FTZ.RN.STRONG.GPU [R196.64+0x100], R53 ;  /* 0x00010035c400798e */ /* 0x000fe2000c10e784 */
[CC--:B-1----:R-:W-:Y:S04]  /*58d0*/  LEA R8, P0, R10.reuse, R238.reuse, 0x2 ;  /* 0x000000ee0a087211 */ /* 0x0c2fe800078010ff */
[-C--:B------:R-:W-:Y:S01]  /*58e0*/  LEA.HI.X.SX32 R9, R10, R239.reuse, 0x2, P0 ;  /* 0x000000ef0a097211 */ /* 0x080fe200000f16ff */
[----:B---3--:R-:W-:Y:S01]  /*58f0*/  IMAD.IADD R6, R204, 0x1, R4 ;  /* 0x00000001cc067824 */ /* 0x008fe200078e0204 */
[-C--:B------:R-:W-:Y:S03]  /*5900*/  LEA R46, P0, R4, R238.reuse, 0x2 ;  /* 0x000000ee042e7211 */ /* 0x080fe600078010ff */
[----:B------:R1:W-:Y:S01]  /*5910*/  RED.E.ADD.F32.FTZ.RN.STRONG.GPU [R8.64], R54 ;  /* 0x000000360800798e */ /* 0x0003e2000c10e784 */
[----:B------:R-:W-:Y:S01]  /*5920*/  IMAD.IADD R5, R204, 0x1, R6 ;  /* 0x00000001cc057824 */ /* 0x000fe200078e0206 */
[-C--:B------:R-:W-:Y:S02]  /*5930*/  LEA.HI.X.SX32 R47, R4, R239.reuse, 0x2, P0 ;  /* 0x000000ef042f7211 */ /* 0x080fe400000f16ff */
[-C--:B------:R-:W-:Y:S01]  /*5940*/  LEA R10, P1, R6, R238.reuse, 0x2 ;  /* 0x000000ee060a7211 */ /* 0x080fe200078210ff */
[----:B------:R-:W-:Y:S01]  /*5950*/  IMAD.IADD R4, R204, 0x1, R5 ;  /* 0x00000001cc047824 */ /* 0x000fe200078e0205 */
[CC--:B------:R-:W-:Y:S01]  /*5960*/  LEA R44, P0, R5.reuse, R238.reuse, 0x2 ;  /* 0x000000ee052c7211 */ /* 0x0c0fe200078010ff */
[----:B------:R-:W-:Y:S01]  /*5970*/  RED.E.ADD.F32.FTZ.RN.STRONG.GPU [R46.64], R55 ;  /* 0x000000372e00798e */ /* 0x000fe2000c10e784 */
[-C--:B------:R-:W-:Y:S02]  /*5980*/  LEA.HI.X.SX32 R11, R6, R239.reuse, 0x2, P1 ;  /* 0x000000ef060b7211 */ /* 0x080fe400008f16ff */
[-C--:B------:R-:W-:Y:S01]  /*5990*/  LEA.HI.X.SX32 R45, R5, R239.reuse, 0x2, P0 ;  /* 0x000000ef052d7211 */ /* 0x080fe200000f16ff */
[----:B------:R-:W-:Y:S01]  /*59a0*/  IMAD.IADD R5, R204, 0x1, R4 ;  /* 0x00000001cc057824 */ /* 0x000fe200078e0204 */
[----:B------:R-:W-:Y:S04]  /*59b0*/  LDSM.16.MT88.4 R52, [R226+0x14400] ;  /* 0x01440000e234783b */ /* 0x000fe80000004200 */
        /* <DEDUP_REMOVED lines=11> */
[----:B------:R-:W-:Y:S04]  /*5a70*/  RED.E.ADD.F32.FTZ.RN.STRONG.GPU [R196.64+0x180], R65 ;  /* 0x00018041c400798e */ /* 0x000fe8000c10e784 */
[----:B------:R-:W-:Y:S01]  /*5a80*/  LDSM.16.MT88.4 R56, [R0+0x800] ;  /* 0x000800000038783b */ /* 0x000fe20000004200 */
        /* <DEDUP_REMOVED lines=41> */
[----:B------:R-:W-:Y:S02]  /*5d20*/  IMAD.IADD R5, R204, 0x1, R4 ;  /* 0x00000001cc057824 */ /* 0x000fe400078e0204 */
[----:B------:R2:W-:Y:S04]  /*5d30*/  RED.E.ADD.F32.FTZ.RN.STRONG.GPU [R10.64], R72 ;  /* 0x000000480a00798e */ /* 0x0005e8000c10e784 */
[----:B------:R-:W-:Y:S01]  /*5d40*/  RED.E.ADD.F32.FTZ.RN.STRONG.GPU [R44.64], R73 ;  /* 0x000000492c00798e */ /* 0x000fe2000c10e784 */
[CC--:B-1----:R-:W-:Y:S04]  /*5d50*/  LEA R8, P0, R4.reuse, R238.reuse, 0x2 ;  /* 0x000000ee04087211 */ /* 0x0c2fe800078010ff */
[-C--:B------:R-:W-:Y:S02]  /*5d60*/  LEA.HI.X.SX32 R9, R4, R239.reuse, 0x2, P0 ;  /* 0x000000ef04097211 */ /* 0x080fe400000f16ff */
[CC--:B------:R-:W-:Y:S03]  /*5d70*/  LEA R6, P0, R5.reuse, R238.reuse, 0x2 ;  /* 0x000000ee05067211 */ /* 0x0c0fe600078010ff */
[----:B------:R1:W-:Y:S01]  /*5d80*/  RED.E.ADD.F32.FTZ.RN.STRONG.GPU [R8.64], R74 ;  /* 0x0000004a0800798e */ /* 0x0003e2000c10e784 */
[-C--:B------:R-:W-:Y:S02]  /*5d90*/  LEA.HI.X.SX32 R7, R5, R239.reuse, 0x2, P0 ;  /* 0x000000ef05077211 */ /* 0x080fe400000f16ff */
[----:B--2---:R-:W-:Y:S03]  /*5da0*/  IADD3 R10, R205, 0xa0, RZ ;  /* 0x000000a0cd0a7810 */ /* 0x004fe60007ffe0ff */
[----:B------:R2:W-:Y:S02]  /*5db0*/  RED.E.ADD.F32.FTZ.RN.STRONG.GPU [R6.64], R75 ;  /* 0x0000004b0600798e */ /* 0x0005e4000c10e784 */
[----:B------:R-:W-:Y:S02]  /*5dc0*/  IMAD.IADD R4, R204, 0x1, R10 ;  /* 0x00000001cc047824 */ /* 0x000fe400078e020a */
[----:B------:R-:W-:Y:S04]  /*5dd0*/  RED.E.ADD.F32.FTZ.RN.STRONG.GPU [R238.64+0x280], R80 ;  /* 0x00028050ee00798e */ /* 0x000fe8000c10e784 */
[----:B------:R-:W-:Y:S01]  /*5de0*/  RED.E.ADD.F32.FTZ.RN.STRONG.GPU [R196.64+0x280], R81 ;  /* 0x00028051c400798e */ /* 0x000fe2000c10e784 */
[CC--:B-1----:R-:W-:Y:S04]  /*5df0*/  LEA R8, P0, R10.reuse, R238.reuse, 0x2 ;  /* 0x000000ee0a087211 */ /* 0x0c2fe800078010ff */
[-C--:B------:R-:W-:Y:S01]  /*5e00*/  LEA.HI.X.SX32 R9, R10, R239.reuse, 0x2, P0 ;  /* 0x000000ef0a097211 */ /* 0x080fe200000f16ff */
[----:B--2---:R-:W-:Y:S01]  /*5e10*/  IMAD.IADD R6, R204, 0x1, R4 ;  /* 0x00000001cc067824 */ /* 0x004fe200078e0204 */
        /* <DEDUP_REMOVED lines=29> */
[-C--:B------:R-:W-:Y:S03]  /*5ff0*/  LEA.HI.X.SX32 R45, R4, R239.reuse, 0x2, P0 ;  /* 0x000000ef042d7211 */ /* 0x080fe600000f16ff */
[C---:B------:R-:W-:Y:S01]  /*6000*/  IMAD.IADD R4, R204.reuse, 0x1, R5 ;  /* 0x00000001cc047824 */ /* 0x040fe200078e0205 */
[CC--:B------:R-:W-:Y:S01]  /*6010*/  LEA R10, P0, R5.reuse, R238.reuse, 0x2 ;  /* 0x000000ee050a7211 */ /* 0x0c0fe200078010ff */
[----:B------:R-:W-:Y:S03]  /*6020*/  RED.E.ADD.F32.FTZ.RN.STRONG.GPU [R44.64], R87 ;  /* 0x000000572c00798e */ /* 0x000fe6000c10e784 */
[-C--:B------:R-:W-:Y:S01]  /*6030*/  LEA.HI.X.SX32 R11, R5, R239.reuse, 0x2, P0 ;  /* 0x000000ef050b7211 */ /* 0x080fe200000f16ff */
[----:B------:R-:W-:Y:S01]  /*6040*/  IMAD.IADD R5, R204, 0x1, R4 ;  /* 0x00000001cc057824 */ /* 0x000fe200078e0204 */
[CC--:B-1----:R-:W-:Y:S04]  /*6050*/  LEA R8, P1, R6.reuse, R238.reuse, 0x2 ;  /* 0x000000ee06087211 */ /* 0x0c2fe800078210ff */
[-C--:B------:R-:W-:Y:S02]  /*6060*/  LEA.HI.X.SX32 R9, R6, R239.reuse, 0x2, P1 ;  /* 0x000000ef06097211 */ /* 0x080fe400008f16ff */
[CC--:B------:R-:W-:Y:S03]  /*6070*/  LEA R6, P0, R4.reuse, R238.reuse, 0x2 ;  /* 0x000000ee04067211 */ /* 0x0c0fe600078010ff */
[----:B------:R1:W-:Y:S01]  /*6080*/  RED.E.ADD.F32.FTZ.RN.STRONG.GPU [R8.64], R88 ;  /* 0x000000580800798e */ /* 0x0003e2000c10e784 */
[-C--:B------:R-:W-:Y:S02]  /*6090*/  LEA.HI.X.SX32 R7, R4, R239.reuse, 0x2, P0 ;  /* 0x000000ef04077211 */ /* 0x080fe400000f16ff */
[----:B------:R-:W-:Y:S01]  /*60a0*/  IADD3 R4, R205, 0xe0, RZ ;  /* 0x000000e0cd047810 */ /* 0x000fe20007ffe0ff */
[----:B------:R-:W-:Y:S04]  /*60b0*/  RED.E.ADD.F32.FTZ.RN.STRONG.GPU [R10.64], R89 ;  /* 0x000000590a00798e */ /* 0x000fe8000c10e784 */
[----:B------:R2:W-:Y:S01]  /*60c0*/  RED.E.ADD.F32.FTZ.RN.STRONG.GPU [R6.64], R90 ;  /* 0x0000005a0600798e */ /* 0x0005e2000c10e784 */
[CC--:B-1----:R-:W-:Y:S04]  /*60d0*/  LEA R8, P0, R5.reuse, R238.reuse, 0x2 ;  /* 0x000000ee05087211 */ /* 0x0c2fe800078010ff */
[-C--:B------:R-:W-:Y:S02]  /*60e0*/  LEA.HI.X.SX32 R9, R5, R239.reuse, 0x2, P0 ;  /* 0x000000ef05097211 */ /* 0x080fe400000f16ff */
[-C--:B------:R-:W-:Y:S01]  /*60f0*/  LEA R48, P0, R4, R238.reuse, 0x2 ;  /* 0x000000ee04307211 */ /* 0x080fe200078010ff */
[----:B--2---:R-:W-:Y:S02]  /*6100*/  IMAD.IADD R6, R204, 0x1, R4 ;  /* 0x00000001cc067824 */ /* 0x004fe400078e0204 */
[----:B------:R1:W-:Y:S01]  /*6110*/  RED.E.ADD.F32.FTZ.RN.STRONG.GPU [R8.64], R91 ;  /* 0x0000005b0800798e */ /* 0x0003e2000c10e784 */
[-C--:B------:R-:W-:Y:S03]  /*6120*/  LEA.HI.X.SX32 R49, R4, R239.reuse, 0x2, P0 ;  /* 0x000000ef04317211 */ /* 0x080fe600000f16ff */
[----:B------:R-:W-:Y:S01]  /*6130*/  RED.E.ADD.F32.FTZ.RN.STRONG.GPU [R238.64+0x380], R96 ;  /* 0x00038060ee00798e */ /* 0x000fe2000c10e784 */
[CC--:B------:R-:W-:Y:S03]  /*6140*/  LEA R46, P0, R6.reuse, R238.reuse, 0x2 ;  /* 0x000000ee062e7211 */ /* 0x0c0fe600078010ff */
[----:B------:R-:W-:Y:S01]  /*6150*/  RED.E.ADD.F32.FTZ.RN.STRONG.GPU [R196.64+0x380], R97 ;  /* 0x00038061c400798e */ /* 0x000fe2000c10e784 */
[-C--:B------:R-:W-:Y:S03]  /*6160*/  LEA.HI.X.SX32 R47, R6, R239.reuse, 0x2, P0 ;  /* 0x000000ef062f7211 */ /* 0x080fe600000f16ff */
[----:B------:R-:W-:Y:S04]  /*6170*/  RED.E.ADD.F32.FTZ.RN.STRONG.GPU [R48.64], R98 ;  /* 0x000000623000798e */ /* 0x000fe8000c10e784 */
[----:B------:R-:W-:Y:S04]  /*6180*/  RED.E.ADD.F32.FTZ.RN.STRONG.GPU [R46.64], R99 ;  /* 0x000000632e00798e */ /* 0x000fe8000c10e784 */
[----:B------:R-:W-:Y:S01]  /*6190*/  LDSM.16.MT88.4 R48, [R0+0x4000] ;  /* 0x004000000030783b */ /* 0x000fe20000004200 */
[C---:B-1----:R-:W-:Y:S04]  /*61a0*/  IMAD.IADD R8, R204.reuse, 0x1, R6 ;  /* 0x00000001cc087824 */ /* 0x042fe800078e0206 */
[----:B------:R-:W-:Y:S01]  /*61b0*/  IMAD.IADD R5, R204, 0x1, R8 ;  /* 0x00000001cc057824 */ /* 0x000fe200078e0208 */
[-C--:B------:R-:W-:Y:S03]  /*61c0*/  LEA R44, P1, R8, R238.reuse, 0x2 ;  /* 0x000000ee082c7211 */ /* 0x080fe600078210ff */
[----:B------:R-:W-:Y:S01]  /*61d0*/  IMAD.IADD R4, R204, 0x1, R5 ;  /* 0x00000001cc047824 */ /* 0x000fe200078e0205 */
[CC--:B------:R-:W-:Y:S02]  /*61e0*/  LEA R10, P0, R5.reuse, R238.reuse, 0x2 ;  /* 0x000000ee050a7211 */ /* 0x0c0fe400078010ff */
[-C--:B------:R-:W-:Y:S01]  /*61f0*/  LEA.HI.X.SX32 R45, R8, R239.reuse, 0x2, P1 ;  /* 0x000000ef082d7211 */ /* 0x080fe200008f16ff */
[----:B------:R-:W-:Y:S01]  /*6200*/  IMAD.IADD R7, R204, 0x1, R4 ;  /* 0x00000001cc077824 */ /* 0x000fe200078e0204 */
[-C--:B------:R-:W-:Y:S02]  /*6210*/  LEA.HI.X.SX32 R11, R5, R239.reuse, 0x2, P0 ;  /* 0x000000ef050b7211 */ /* 0x080fe400000f16ff */
[CC--:B------:R-:W-:Y:S01]  /*6220*/  LEA R8, P1, R4.reuse, R238.reuse, 0x2 ;  /* 0x000000ee04087211 */ /* 0x0c0fe200078210ff */
[----:B------:R-:W-:Y:S01]  /*6230*/  RED.E.ADD.F32.FTZ.RN.STRONG.GPU [R44.64], R92 ;  /* 0x0000005c2c00798e */ /* 0x000fe2000c10e784 */
[C---:B------:R-:W-:Y:S02]  /*6240*/  LEA R6, P0, R7.reuse, R238, 0x2 ;  /* 0x000000ee07067211 */ /* 0x040fe400078010ff */
[-C--:B------:R-:W-:Y:S01]  /*6250*/  LEA.HI.X.SX32 R9, R4, R239.reuse, 0x2, P1 ;  /* 0x000000ef04097211 */ /* 0x080fe200008f16ff */
[----:B------:R-:W-:Y:S01]  /*6260*/  RED.E.ADD.F32.FTZ.RN.STRONG.GPU [R10.64], R93 ;  /* 0x0000005d0a00798e */ /* 0x000fe2000c10e784 */
[----:B------:R-:W-:Y:S03]  /*6270*/  LEA.HI.X.SX32 R7, R7, R239, 0x2, P0 ;  /* 0x000000ef07077211 */ /* 0x000fe600000f16ff */
[----:B------:R-:W-:Y:S04]  /*6280*/  RED.E.ADD.F32.FTZ.RN.STRONG.GPU [R8.64], R94 ;  /* 0x0000005e0800798e */ /* 0x000fe8000c10e784 */
[----:B------:R-:W-:Y:S04]  /*6290*/  LDSM.16.MT88.4 R8, [R0] ;  /* 0x000000000008783b */ /* 0x000fe80000004200 */
[----:B------:R-:W-:Y:S04]  /*62a0*/  RED.E.ADD.F32.FTZ.RN.STRONG.GPU [R6.64], R95 ;  /* 0x0000005f0600798e */ /* 0x000fe8000c10e784 */
[----:B------:R-:W1:Y:S04]  /*62b0*/  LDSM.16.MT88.4 R4, [R226+0x14000] ;  /* 0x01400000e204783b */ /* 0x000e680000004200 */
[----:B------:R-:W2:Y:S01]  /*62c0*/  LDSM.16.MT88.4 R44, [R224+0x14000] ;  /* 0x01400000e02c783b */ /* 0x000ea20000004200 */
[-C--:B-1----:R-:W-:Y:S08]  /*62d0*/  HMMA.16816.F32.BF16 R100, R4, R8.reuse, R100 ;  /* 0x000000080464723c */ /* 0x082ff00000041864 */
[C---:B--2---:R-:W-:Y:S08]  /*62e0*/  HMMA.16816.F32.BF16 R104, R44.reuse, R8, R104 ;  /* 0x000000082c68723c */ /* 0x044ff00000041868 */
        /* <DEDUP_REMOVED lines=8> */
[----:B------:R-:W1:Y:S04]  /*6370*/  LDSM.16.MT88.4 R4, [R226+0x14800] ;  /* 0x01480000e204783b */ /* 0x000e680000004200 */
[----:B------:R-:W2:Y:S03]  /*6380*/  LDSM.16.MT88.4 R48, [R0+0x5000] ;  /* 0x005000000030783b */ /* 0x000ea60000004200 */
[-C--:B------:R-:W-:Y:S08]  /*6390*/  HMMA.16816.F32.BF16 R100, R52, R56.reuse, R100 ;  /* 0x000000383464723c */ /* 0x080ff00000041864 */
        /* <DEDUP_REMOVED lines=9> */
[----:B------:R-:W3:Y:S04]  /*6430*/  LDSM.16.MT88.4 R52, [R226+0x14c00] ;  /* 0x014c0000e234783b */ /* 0x000ee80000004200 */
[----:B------:R-:W4:Y:S03]  /*6440*/  LDSM.16.MT88.4 R64, [R0+0x5800] ;  /* 0x005800000040783b */ /* 0x000f260000004200 */
[-C--:B-1----:R-:W-:Y:S08]  /*6450*/  HMMA.16816.F32.BF16 R100, R4, R8.reuse, R100 ;  /* 0x000000080464723c */ /* 0x082ff00000041864 */
        /* <DEDUP_REMOVED lines=16> */
[----:B------:R-:W-:Y:S01]  /*6560*/  BAR.SYNC.DEFER_BLOCKING 0x0 ;  /* 0x0000000000007b1d */ /* 0x000fe20000010000 */
[----:B------:R-:W-:Y:S02]  /*6570*/  IMAD.MOV.U32 R47, RZ, RZ, c[0x0][0x190] ;  /* 0x00006400ff2f7624 */ /* 0x000fe400078e00ff */
[----:B------:R-:W-:Y:S02]  /*6580*/  IMAD.MOV.U32 R4, RZ, RZ, R240 ;  /* 0x000000ffff047224 */ /* 0x000fe400078e00f0 */
[----:B------:R-:W-:Y:S02]  /*6590*/  IMAD.U32 R7, R47, -0x40, RZ ;  /* 0xffffffc02f077824 */ /* 0x000fe400078e00ff */
[----:B------:R-:W-:Y:S02]  /*65a0*/  IMAD.MOV.U32 R5, RZ, RZ, R242 ;  /* 0x000000ffff057224 */ /* 0x000fe400078e00f2 */
[----:B------:R-:W-:Y:S01]  /*65b0*/  IMAD.MOV.U32 R48, RZ, RZ, c[0x0][0x194] ;  /* 0x00006500ff307624 */ /* 0x000fe200078e00ff */
[C---:B------:R-:W-:Y:S02]  /*65c0*/  LEA R4, P0, R7.reuse, R4, 0x1 ;  /* 0x0000000407047211 */ /* 0x040fe400078008ff */
[----:B------:R-:W-:Y:S02]  /*65d0*/  SHF.R.S32.HI R8, RZ, 0x1f, R7 ;  /* 0x0000001fff087819 */ /* 0x000fe40000011407 */
[----:B------:R-:W-:Y:S02]  /*65e0*/  LEA.HI.X.SX32 R5, R7, R5, 0x1, P0 ;  /* 0x0000000507057211 */ /* 0x000fe400000f0eff */
[C---:B------:R-:W-:Y:S04]  /*65f0*/  LEA R6, P1, R47.reuse, R7, 0x5 ;  /* 0x000000072f067211 */ /* 0x040fe800078228ff */
[CC--:B------:R-:W-:Y:S02]  /*6600*/  @!P5 LEA R44, P0, R6.reuse, R240.reuse, 0x1 ;  /* 0x000000f0062cd211 */ /* 0x0c0fe400078008ff */
[C---:B------:R-:W-:Y:S01]  /*6610*/  @!P4 LEA R10, P2, R6.reuse, R240, 0x1 ;  /* 0x000000f0060ac211 */ /* 0x040fe200078408ff */
[----:B------:R1:W-:Y:S01]  /*6620*/  @P3 STS.128 [R237], RZ ;  /* 0x000000ffed003388 */ /* 0x0003e20000000c00 */
[C---:B------:R-:W-:Y:S02]  /*6630*/  LEA.HI.X R7, R47.reuse, R8, R48, 0x5, P1 ;  /* 0x000000082f077211 */ /* 0x040fe400008f2c30 */
[C---:B------:R-:W-:Y:S01]  /*6640*/  @!P6 LEA R8, P1, R6.reuse, R240, 0x1 ;  /* 0x000000f00608e211 */ /* 0x040fe200078208ff */
[----:B------:R-:W-:Y:S01]  /*6650*/  @!PT LDS RZ, [RZ] ;  /* 0x00000000fffff984 */ /* 0x000fe20000000800 */
[----:B------:R-:W-:Y:S01]  /*6660*/  @!PT LDS RZ, [RZ] ;  /* 0x00000000fffff984 */ /* 0x000fe20000000800 */
[----:B------:R-:W-:Y:S01]  /*6670*/  @!PT LDS RZ, [RZ] ;  /* 0x00000000fffff984 */ /* 0x000fe20000000800 */
[----:B------:R1:W-:Y:S01]  /*6680*/  @!P3 LDGSTS.E.BYPASS.LTC128B.128 [R237], [R4.64] ;  /* 0x0000000004edbfae */ /* 0x0003e2000b901d44 */
[C-C-:B------:R-:W-:Y:S01]  /*6690*/  @!P5 LEA.HI.X R45, R6.reuse, R242, R7.reuse, 0x1, P0 ;  /* 0x000000f2062dd211 */ /* 0x140fe200000f0c07 */
[----:B------:R-:W-:Y:S01]  /*66a0*/  IMAD.MOV.U32 R240, RZ, RZ, R4 ;  /* 0x000000fffff07224 */ /* 0x000fe200078e0004 */
[C---:B------:R-:W-:Y:S01]  /*66b0*/  @!P3 LEA R46, P0, R47.reuse, R4, 0x6 ;  /* 0x000000042f2eb211 */ /* 0x040fe200078030ff */
[----:B------:R1:W-:Y:S01]  /*66c0*/  @P5 STS.128 [R237+0x2000], RZ ;  /* 0x002000ffed005388 */ /* 0x0003e20000000c00 */
[CCC-:B------:R-:W-:Y:S02]  /*66d0*/  @!P4 LEA.HI.X R11, R6.reuse, R242.reuse, R7.reuse, 0x1, P2 ;  /* 0x000000f2060bc211 */ /* 0x1c0fe400010f0c07 */
[----:B------:R-:W-:Y:S01]  /*66e0*/  @!P3 LEA.HI.X R47, R47, R5, R48, 0x6, P0 ;  /* 0x000000052f2fb211 */ /* 0x000fe200000f3430 */
[----:B------:R-:W-:Y:S01]  /*66f0*/  @!PT LDS RZ, [RZ] ;  /* 0x00000000fffff984 */ /* 0x000fe20000000800 */
[----:B------:R-:W-:Y:S01]  /*6700*/  @!PT LDS RZ, [RZ] ;  /* 0x00000000fffff984 */ /* 0x000fe20000000800 */
[----:B------:R-:W-:Y:S01]  /*6710*/  @!PT LDS RZ, [RZ] ;  /* 0x00000000fffff984 */ /* 0x000fe20000000800 */
[----:B------:R1:W-:Y:S01]  /*6720*/  @!P5 LDGSTS.E.BYPASS.LTC128B.128 [R237+0x2000], [R4.64+0x80] ;  /* 0x0200008004eddfae */ /* 0x0003e2000b901d44 */
[----:B------:R-:W-:Y:S01]  /*6730*/  @!P6 LEA.HI.X R9, R6, R242, R7, 0x1, P1 ;  /* 0x000000f20609e211 */ /* 0x000fe200008f0c07 */
[----:B------:R-:W-:Y:S02]  /*6740*/  IMAD.MOV.U32 R242, RZ, RZ, R5 ;  /* 0x000000fffff27224 */ /* 0x000fe400078e0005 */
        /* <DEDUP_REMOVED lines=31> */
.L_x_30:
[----:B------:R-:W-:Y:S02]  /*6940*/  UISETP.GT.AND UP0, UPT, UR6, UR12, UPT ;  /* 0x0000000c0600728c */ /* 0x000fe4000bf04270 */
[----:B------:R-:W-:Y:S04]  /*6950*/  UIADD3 UR6, UR6, -0x1, URZ ;  /* 0xffffffff06067890 */ /* 0x000fe8000fffe03f */
[----:B------:R-:W-:Y:S11]  /*6960*/  PLOP3.LUT P0, PT, PT, PT, UP0, 0x80, 0x0 ;  /* 0x000000000000781c */ /* 0x000ff60003f0f008 */
[----:B------:R-:W-:Y:S02]  /*6970*/  @!UPT UIADD3 URZ, URZ, URZ, URZ ;  /* 0x0000003f3f3ff290 */ /* 0x000fe4000fffe03f */
[----:B------:R-:W-:-:S05]  /*6980*/  @P0 BRA `(.L_x_31) ;  /* 0xffffd2e000000947 */ /* 0x000fca000383ffff */
[----:B------:R-:W2:Y:S01]  /*6990*/  LDL R48, [R1] ;  /* 0x0000000001307983 */ /* 0x000ea20000100800 */
[----:B-1----:R-:W-:Y:S01]  /*69a0*/  F2FP.BF16.PACK_AB R47, R13, R12 ;  /* 0x0000000c0d2f723e */ /* 0x002fe200000010ff */
[----:B------:R-:W-:Y:S01]  /*69b0*/  FMUL.FTZ R100, R100, c[0x0][0x2e0] ;  /* 0x0000b80064647a20 */ /* 0x000fe20000410000 */
[----:B------:R-:W-:Y:S01]  /*69c0*/  F2FP.BF16.PACK_AB R46, R15, R14 ;  /* 0x0000000e0f2e723e */ /* 0x000fe200000010ff */
[----:B------:R-:W-:Y:S01]  /*69d0*/  BAR.SYNC.DEFER_BLOCKING 0x0 ;  /* 0x0000000000007b1d */ /* 0x000fe20000010000 */
[----:B------:R-:W-:Y:S01]  /*69e0*/  F2FP.BF16.PACK_AB R24, R25, R24 ;  /* 0x000000181918723e */ /* 0x000fe200000010ff */
[----:B------:R-:W-:Y:S01]  /*69f0*/  FMUL.FTZ R102, R102, c[0x0][0x2e0] ;  /* 0x0000b80066667a20 */ /* 0x000fe20000410000 */
        /* <DEDUP_REMOVED lines=50> */
[----:B------:R-:W-:Y:S01]  /*6d20*/  UISETP.NE.AND UP0, UPT, UR23, -0x1, UPT ;  /* 0xffffffff1700788c */ /* 0x000fe2000bf05270 */
[----:B------:R-:W-:Y:S01]  /*6d30*/  FMUL.FTZ R8, R123, c[0x0][0x2e0] ;  /* 0x0000b8007b087a20 */ /* 0x000fe20000410000 */
[----:B------:R-:W-:Y:S01]  /*6d40*/  F2FP.BF16.PACK_AB R9, R9, R120 ;  /* 0x000000780909723e */ /* 0x000fe200000010ff */
[----:B------:R-:W-:Y:S01]  /*6d50*/  FMUL.FTZ R124, R124, c[0x0][0x2e0] ;  /* 0x0000b8007c7c7a20 */ /* 0x000fe20000410000 */
[----:B------:R-:W-:Y:S01]  /*6d60*/  ULDC.64 UR10, c[0x0][0x3a0] ;  /* 0x0000e800000a7ab9 */ /* 0x000fe20000000a00 */
[----:B------:R-:W-:Y:S01]  /*6d70*/  FMUL.FTZ R5, R125, c[0x0][0x2e0] ;  /* 0x0000b8007d057a20 */ /* 0x000fe20000410000 */
[----:B------:R-:W-:Y:S01]  /*6d80*/  F2FP.BF16.PACK_AB R8, R8, R122 ;  /* 0x0000007a0808723e */ /* 0x000fe200000010ff */
[----:B------:R-:W-:Y:S01]  /*6d90*/  FMUL.FTZ R126, R126, c[0x0][0x2e0] ;  /* 0x0000b8007e7e7a20 */ /* 0x000fe20000410000 */
[----:B------:R-:W-:Y:S01]  /*6da0*/  PLOP3.LUT P0, PT, PT, PT, UP0, 0x80, 0x0 ;  /* 0x000000000000781c */ /* 0x000fe20003f0f008 */
[----:B------:R-:W-:Y:S01]  /*6db0*/  FMUL.FTZ R4, R127, c[0x0][0x2e0] ;  /* 0x0000b8007f047a20 */ /* 0x000fe20000410000 */
[----:B------:R-:W-:Y:S01]  /*6dc0*/  F2FP.BF16.PACK_AB R5, R5, R124 ;  /* 0x0000007c0505723e */ /* 0x000fe200000010ff */
[----:B------:R-:W-:-:S03]  /*6dd0*/  @UP0 UIADD3 UR8, UR18, UR23, URZ ;  /* 0x0000001712080290 */ /* 0x000fc6000fffe03f */
[----:B------:R-:W-:Y:S01]  /*6de0*/  F2FP.BF16.PACK_AB R4, R4, R126 ;  /* 0x0000007e0404723e */ /* 0x000fe200000010ff */
[----:B------:R-:W-:-:S04]  /*6df0*/  @UP0 UIMAD.WIDE.U32 UR6, UR8, UR10, URZ ;  /* 0x0000000a080602a5 */ /* 0x000fc8000f8e003f */
[----:B------:R-:W-:-:S03]  /*6e00*/  @UP0 UIMAD UR13, UR8, UR11, UR7 ;  /* 0x0000000b080d02a4 */ /* 0x000fc6000f8e0207 */
[----:B------:R-:W-:Y:S01]  /*6e10*/  @UP0 UMOV UR12, UR6 ;  /* 0x00000006000c0c82 */ /* 0x000fe20008000000 */
[----:B--2---:R1:W-:Y:S04]  /*6e20*/  STS [R48+0x4000], R47 ;  /* 0x0040002f30007388 */ /* 0x0043e80000000800 */
[----:B------:R1:W-:Y:S04]  /*6e30*/  STS [R48+0x4400], R46 ;  /* 0x0044002e30007388 */ /* 0x0003e80000000800 */
        /* <DEDUP_REMOVED lines=14> */
[----:B------:R1:W-:Y:S04]  /*6f20*/  STS [R48], R19 ;  /* 0x0000001330007388 */ /* 0x0003e80000000800 */
        /* <DEDUP_REMOVED lines=14> */
[----:B------:R1:W-:Y:S01]  /*7010*/  STS [R48+0x3c00], R4 ;  /* 0x003c000430007388 */ /* 0x0003e20000000800 */
[----:B------:R-:W-:Y:S05]  /*7020*/  @P0 BRA `(.L_x_32) ;  /* 0x000000c000000947 */ /* 0x000fea0003800000 */
        /* <DEDUP_REMOVED lines=12> */
.L_x_32:
[----:B------:R-:W-:Y:S02]  /*70f0*/  @UP0 UIADD3 UR8, UR18, UR23, URZ ;  /* 0x0000001712080290 */ /* 0x000fe4000fffe03f */
[----:B------:R-:W-:Y:S02]  /*7100*/  ULDC.64 UR10, c[0x0][0x3a8] ;  /* 0x0000ea00000a7ab9 */ /* 0x000fe40000000a00 */
[----:B------:R-:W-:-:S04]  /*7110*/  @UP0 UIMAD.WIDE.U32 UR6, UR8, UR10, URZ ;  /* 0x0000000a080602a5 */ /* 0x000fc8000f8e003f */
[----:B------:R-:W-:-:S03]  /*7120*/  @UP0 UIMAD UR11, UR8, UR11, UR7 ;  /* 0x0000000b080b02a4 */ /* 0x000fc6000f8e0207 */
[----:B------:R-:W-:Y:S01]  /*7130*/  @UP0 UMOV UR8, UR6 ;  /* 0x0000000600080c82 */ /* 0x000fe20008000000 */
[----:B------:R-:W-:Y:S05]  /*7140*/  @P0 BRA `(.L_x_33) ;  /* 0x000000c000000947 */ /* 0x000fea0003800000 */
        /* <DEDUP_REMOVED lines=12> */
.L_x_33:
[----:B------:R-:W-:Y:S01]  /*7210*/  BAR.SYNC.DEFER_BLOCKING 0x0 ;  /* 0x0000000000007b1d */ /* 0x000fe20000010000 */
[----:B------:R-:W-:Y:S01]  /*7220*/  UIADD3 UR17, -UR16, UR17, URZ ;  /* 0x0000001110117290 */ /* 0x000fe2000fffe13f */
[----:B-1----:R-:W-:Y:S02]  /*7230*/  SHF.R.S32.HI R44, RZ, 0x1f, R244 ;  /* 0x0000001fff2c7819 */ /* 0x002fe400000114f4 */
[C---:B------:R-:W-:Y:S02]  /*7240*/  IADD3 R42, R244.reuse, 0x80, RZ ;  /* 0x00000080f42a7810 */ /* 0x040fe40007ffe0ff */
[----:B------:R-:W1:Y:S01]  /*7250*/  S2R R45, SR_TID.X ;  /* 0x00000000002d7919 */ /* 0x000e620000002100 */
[----:B------:R-:W-:Y:S01]  /*7260*/  BSSY B0, `(.L_x_34) ;  /* 0x000002c000007945 */ /* 0x000fe20003800000 */
[----:B------:R-:W-:-:S02]  /*7270*/  IADD3 R41, R244, 0xc0, RZ ;  /* 0x000000c0f4297810 */ /* 0x000fc40007ffe0ff */
[----:B------:R-:W2:Y:S01]  /*7280*/  S2R R46, SR_TID.X ;  /* 0x00000000002e7919 */ /* 0x000ea20000002100 */
[----:B------:R-:W-:-:S03]  /*7290*/  IADD3 R40, R244, 0x40, RZ ;  /* 0x00000040f4287810 */ /* 0x000fc60007ffe0ff */
[----:B------:R3:W4:Y:S04]  /*72a0*/  LDS.128 R36, [R237+0x14000] ;  /* 0x01400000ed247984 */ /* 0x0007280000000c00 */
[----:B------:R3:W3:Y:S01]  /*72b0*/  LDS.128 R32, [R237+0x15000] ;  /* 0x01500000ed207984 */ /* 0x0006e20000000c00 */
[----:B-1----:R-:W-:-:S03]  /*72c0*/  SHF.R.S32.HI R45, RZ, 0x1f, R45 ;  /* 0x0000001fff2d7819 */ /* 0x002fc6000001142d */
[----:B------:R1:W1:Y:S01]  /*72d0*/  LDS.128 R28, [R237+0x16000] ;  /* 0x01600000ed1c7984 */ /* 0x0002620000000c00 */
[----:B--2---:R-:W-:-:S03]  /*72e0*/  LEA.HI R45, R45, R46, RZ, 0x3 ;  /* 0x0000002e2d2d7211 */ /* 0x004fc600078f18ff */
[----:B------:R2:W1:Y:S01]  /*72f0*/  LDS.128 R24, [R237+0x17000] ;  /* 0x01700000ed187984 */ /* 0x0004620000000c00 */
[----:B------:R-:W-:-:S04]  /*7300*/  SHF.R.S32.HI R45, RZ, 0x3, R45 ;  /* 0x00000003ff2d7819 */ /* 0x000fc8000001142d */
[----:B------:R-:W-:Y:S02]  /*7310*/  ISETP.GE.AND P4, PT, R45, UR17, PT ;  /* 0x000000112d007c0c */ /* 0x000fe4000bf86270 */
[----:B------:R-:W-:-:S11]  /*7320*/  SHF.R.S32.HI R43, RZ, 0x1f, R45 ;  /* 0x0000001fff2b7819 */ /* 0x000fd6000001142d */
[----:B------:R-:W-:Y:S05]  /*7330*/  @P4 BRA `(.L_x_35) ;  /* 0x000001e000004947 */ /* 0x000fea0003800000 */
[----:B------:R-:W-:Y:S01]  /*7340*/  ISETP.GE.AND P3, PT, R244, c[0x0][0x220], PT ;  /* 0x00008800f4007a0c */ /* 0x000fe20003f66270 */
[----:B------:R-:W2:Y:S01]  /*7350*/  LDS.128 R20, [R237+0x11000] ;  /* 0x01100000ed147984 */ /* 0x000ea20000000c00 */
[----:B------:R-:W-:Y:S01]  /*7360*/  IMAD.U32 R4, RZ, RZ, UR16 ;  /* 0x00000010ff047e24 */ /* 0x000fe2000f8e00ff */
[----:B------:R-:W-:Y:S01]  /*7370*/  IADD3 R6, P0, R45, UR16, RZ ;  /* 0x000000102d067c10 */ /* 0x000fe2000ff1e0ff */
[----:B------:R-:W-:Y:S01]  /*7380*/  IMAD.MOV.U32 R5, RZ, RZ, R44 ;  /* 0x000000ffff057224 */ /* 0x000fe200078e002c */
[----:B------:R-:W4:Y:S01]  /*7390*/  LDS.128 R16, [R237+0x12000] ;  /* 0x01200000ed107984 */ /* 0x000f220000000c00 */
[----:B------:R-:W-:Y:S01]  /*73a0*/  ULDC.64 UR6, c[0x0][0x3b8] ;  /* 0x0000ee0000067ab9 */ /* 0x000fe20000000a00 */
[----:B------:R-:W-:Y:S01]  /*73b0*/  LEA.HI.X.SX32 R7, R4, R43, 0x1, P0 ;  /* 0x0000002b04077211 */ /* 0x000fe200000f0eff */
[----:B------:R-:W-:Y:S01]  /*73c0*/  IMAD.MOV.U32 R4, RZ, RZ, R244 ;  /* 0x000000ffff047224 */ /* 0x000fe200078e00f4 */
[----:B------:R-:W-:Y:S01]  /*73d0*/  LDS.128 R12, [R237+0x13000] ;  /* 0x01300000ed0c7984 */ /* 0x000fe20000000c00 */
[----:B------:R-:W-:Y:S01]  /*73e0*/  UIMAD UR6, UR56, UR6, URZ ;  /* 0x00000006380672a4 */ /* 0x000fe2000f8e023f */
[----:B------:R-:W-:Y:S01]  /*73f0*/  ISETP.GE.AND P2, PT, R40, c[0x0][0x220], PT ;  /* 0x0000880028007a0c */ /* 0x000fe20003f46270 */
[----:B------:R-:W-:Y:S01]  /*7400*/  IMAD.WIDE.U32 R4, R6, c[0x0][0x3a0], R4 ;  /* 0x0000e80006047a25 */ /* 0x000fe200078e0004 */
[----:B------:R-:W3:Y:S01]  /*7410*/  @!P3 LDS.128 R8, [R237+0x10000] ;  /* 0x01000000ed08b984 */ /* 0x000ee20000000c00 */
[----:B------:R-:W-:Y:S01]  /*7420*/  UIMAD UR6, UR33, UR7, UR6 ;  /* 0x00000007210672a4 */ /* 0x000fe2000f8e0206 */
[----:B------:R-:W-:Y:S01]  /*7430*/  ISETP.GE.AND P1, PT, R42, c[0x0][0x220], PT ;  /* 0x000088002a007a0c */ /* 0x000fe20003f26270 */
        /* <DEDUP_REMOVED lines=10> */
[----:B--2---:R2:W-:Y:S04]  /*74e0*/  @!P2 STG.E.128 [R4.64+0x80], R20 ;  /* 0x000080140400a986 */ /* 0x0045e8000c101d04 */
[----:B----4-:R2:W-:Y:S04]  /*74f0*/  @!P1 STG.E.128 [R4.64+0x100], R16 ;  /* 0x0001001004009986 */ /* 0x0105e8000c101d04 */
[----:B---3--:R2:W-:Y:S04]  /*7500*/  @!P3 STG.E.128 [R4.64], R8 ;  /* 0x000000080400b986 */ /* 0x0085e8000c101d04 */
[----:B------:R2:W-:Y:S02]  /*7510*/  @!P0 STG.E.128 [R4.64+0x180], R12 ;  /* 0x0001800c04008986 */ /* 0x0005e4000c101d04 */
.L_x_35:
[----:B------:R-:W-:Y:S05]  /*7520*/  BSYNC B0 ;  /* 0x0000000000007941 */ /* 0x000fea0003800000 */
.L_x_34:
[----:B------:R-:W-:Y:S05]  /*7530*/  @P4 BRA `(.L_x_16) ;  /* 0x000001a000004947 */ /* 0x000fea0003800000 */
[----:B--2---:R-:W-:Y:S01]  /*7540*/  IMAD.U32 R4, RZ, RZ, UR16 ;  /* 0x00000010ff047e24 */ /* 0x004fe2000f8e00ff */
[----:B------:R-:W-:Y:S01]  /*7550*/  IADD3 R6, P0, R45, UR16, RZ ;  /* 0x000000102d067c10 */ /* 0x000fe2000ff1e0ff */
[----:B------:R-:W-:Y:S01]  /*7560*/  IMAD.MOV.U32 R5, RZ, RZ, R44 ;  /* 0x000000ffff057224 */ /* 0x000fe200078e002c */
[----:B------:R-:W-:Y:S01]  /*7570*/  ULDC.64 UR6, c[0x0][0x3c0] ;  /* 0x0000f00000067ab9 */ /* 0x000fe20000000a00 */
[----:B------:R-:W-:Y:S01]  /*7580*/  ISETP.GE.AND P2, PT, R40, c[0x0][0x220], PT ;  /* 0x0000880028007a0c */ /* 0x000fe20003f46270 */
[----:B------:R-:W-:Y:S01]  /*7590*/  UIMAD UR6, UR56, UR6, URZ ;  /* 0x00000006380672a4 */ /* 0x000fe2000f8e023f */
[----:B------:R-:W-:Y:S01]  /*75a0*/  LEA.HI.X.SX32 R7, R4, R43, 0x1, P0 ;  /* 0x0000002b04077211 */ /* 0x000fe200000f0eff */
[----:B------:R-:W-:Y:S01]  /*75b0*/  IMAD.MOV.U32 R4, RZ, RZ, R244 ;  /* 0x000000ffff047224 */ /* 0x000fe200078e00f4 */
[----:B------:R-:W-:Y:S01]  /*75c0*/  ISETP.GE.AND P1, PT, R42, c[0x0][0x220], PT ;  /* 0x000088002a007a0c */ /* 0x000fe20003f26270 */
[----:B------:R-:W-:Y:S01]  /*75d0*/  UIMAD UR6, UR33, UR7, UR6 ;  /* 0x00000007210672a4 */ /* 0x000fe2000f8e0206 */
[----:B------:R-:W-:Y:S01]  /*75e0*/  ISETP.GE.AND P3, PT, R244, c[0x0][0x220], PT ;  /* 0x00008800f4007a0c */ /* 0x000fe20003f66270 */
[----:B------:R-:W-:-:S04]  /*75f0*/  IMAD.WIDE.U32 R4, R6, c[0x0][0x3a8], R4 ;  /* 0x0000ea0006047a25 */ /* 0x000fc800078e0004 */
        /* <DEDUP_REMOVED lines=10> */
[----:B----4-:R2:W-:Y:S04]  /*76a0*/  @!P3 STG.E.128 [R4.64], R36 ;  /* 0x000000240400b986 */ /* 0x0105e8000c101d04 */
[----:B---3--:R2:W-:Y:S04]  /*76b0*/  @!P2 STG.E.128 [R4.64+0x80], R32 ;  /* 0x000080200400a986 */ /* 0x0085e8000c101d04 */
[----:B-1----:R2:W-:Y:S04]  /*76c0*/  @!P1 STG.E.128 [R4.64+0x100], R28 ;  /* 0x0001001c04009986 */ /* 0x0025e8000c101d04 */
[----:B------:R2:W-:Y:S02]  /*76d0*/  @!P0 STG.E.128 [R4.64+0x180], R24 ;  /* 0x0001801804008986 */ /* 0x0005e4000c101d04 */
.L_x_16:
[----:B------:R-:W-:Y:S05]  /*76e0*/  BSYNC B1 ;  /* 0x0000000000017941 */ /* 0x000fea0003800000 */
.L_x_6:
[----:B------:R-:W-:Y:S02]  /*76f0*/  UMOV UR7, 0x1f ;  /* 0x0000001f00077882 */ /* 0x000fe40000000000 */
[----:B------:R-:W-:-:S02]  /*7700*/  ULDC UR6, c[0x0][0x218] ;  /* 0x0000860000067ab9 */ /* 0x000fc40000000800 */
[----:B------:R-:W-:-:S04]  /*7710*/  UIADD3 UR6, UR7, UR6, URZ ;  /* 0x0000000607067290 */ /* 0x000fc8000fffe03f */
[----:B------:R-:W-:-:S04]  /*7720*/  USHF.R.S32.HI UR7, URZ, 0x1f, UR6 ;  /* 0x0000001f3f077899 */ /* 0x000fc80008011406 */
[----:B------:R-:W-:-:S03]  /*7730*/  ULEA.HI UR6, UR7, UR6, URZ, 0x5 ;  /* 0x0000000607067291 */ /* 0x000fc6000f8f283f */
[----:B------:R-:W-:Y:S02]  /*7740*/  ULDC UR7, c[0x0][0xc] ;  /* 0x0000030000077ab9 */ /* 0x000fe40000000800 */
[----:B------:R-:W-:Y:S02]  /*7750*/  UIADD3 UR37, UR37, UR7, URZ ;  /* 0x0000000725257290 */ /* 0x000fe4000fffe03f */
[----:B------:R-:W-:-:S04]  /*7760*/  USHF.R.S32.HI UR6, URZ, 0x5, UR6 ;  /* 0x000000053f067899 */ /* 0x000fc80008011406 */
[----:B------:R-:W-:-:S06]  /*7770*/  UISETP.GE.AND UP0, UPT, UR37, UR6, UPT ;  /* 0x000000062500728c */ /* 0x000fcc000bf06270 */
[----:B------:R-:W-:-:S13]  /*7780*/  PLOP3.LUT P0, PT, PT, PT, UP0, 0x80, 0x0 ;  /* 0x000000000000781c */ /* 0x000fda0003f0f008 */
[----:B------:R-:W-:Y:S01]  /*7790*/  @P0 CALL.REL.NOINC `(.L_x_36) ;  /* 0x0000001000000944 */ /* 0x000fe20003c00000 */
[----:B------:R-:W-:Y:S05]  /*77a0*/  BRA `(.L_x_37) ;  /* 0xffff954000007947 */ /* 0x000fea000383ffff */
.L_x_36:
[----:B------:R-:W-:Y:S05]  /*77b0*/  EXIT ;  /* 0x000000000000794d */ /* 0x000fea0003800000 */
.L_x_38:
        /* <DEDUP_REMOVED lines=12> */
.L_x_1016:


//--------------------- .text._ZN5flash44flash_bwd_dq_dk_dv_loop_seqk_parallel_kernelI23Flash_bwd_kernel_traitsILi256ELi64ELi32ELi8ELi4ELi1ELi2ELb1ELb1EN7cutlass10bfloat16_tE19Flash_kernel_traitsILi256ELi64ELi32ELi8ES3_EELb0ELb1ELb0ELb0ELb0ELb0ELb1EEEvNS_16Flash_bwd_paramsE --------------------------
	.section	.text._ZN5flash44flash_bwd_dq_dk_dv_loop_seqk_parallel_kernelI23Flash_bwd_kernel_traitsILi256ELi64ELi32ELi8ELi4ELi1ELi2ELb1ELb1EN7cutlass10bfloat16_tE19Flash_kernel_traitsILi256ELi64ELi32ELi8ES3_EELb0ELb1ELb0ELb0ELb0ELb0ELb1EEEvNS_16Flash_bwd_paramsE,"ax",@progbits
	.sectioninfo	@"SHI_REGISTERS=255"
	.align	128
        .global         _ZN5flash44flash_bwd_dq_dk_dv_loop_seqk_parallel_kernelI23Flash_bwd_kernel_traitsILi256ELi64ELi32ELi8ELi4ELi1ELi2ELb1ELb1EN7cutlass10bfloat16_tE19Flash_kernel_traitsILi256ELi64ELi32ELi8ES3_EELb0ELb1ELb0ELb0ELb0ELb0ELb1EEEvNS_16Flash_bwd_paramsE
        .type           _ZN5flash44flash_bwd_dq_dk_dv_loop_seqk_parallel_kernelI23Flash_bwd_kernel_traitsILi256ELi64ELi32ELi8ELi4ELi1ELi2ELb1ELb1EN7cutlass10bfloat16_tE19Flash_kernel_traitsILi256ELi64ELi32ELi8ES3_EELb0ELb1ELb0ELb0ELb0ELb0ELb1EEEvNS_16Flash_bwd_paramsE,@function
        .size           _ZN5flash44flash_bwd_dq_dk_dv_loop_seqk_parallel_kernelI23Flash_bwd_kernel_traitsILi256ELi64ELi32ELi8ELi4ELi1ELi2ELb1ELb1EN7cutlass10bfloat16_tE19Flash_kernel_traitsILi256ELi64ELi32ELi8ES3_EELb0ELb1ELb0ELb0ELb0ELb0ELb1EEEvNS_16Flash_bwd_paramsE,(.L_x_1017 - _ZN5flash44flash_bwd_dq_dk_dv_loop_seqk_parallel_kernelI23Flash_bwd_kernel_traitsILi256ELi64ELi32ELi8ELi4ELi1ELi2ELb1ELb1EN7cutlass10bfloat16_tE19Flash_kernel_traitsILi256ELi64ELi32ELi8ES3_EELb0ELb1ELb0ELb0ELb0ELb0ELb1EEEvNS_16Flash_bwd_paramsE)
        .other          _ZN5flash44flash_bwd_dq_dk_dv_loop_seqk_parallel_kernelI23Flash_bwd_kernel_traitsILi256ELi64ELi32ELi8ELi4ELi1ELi2ELb1ELb1EN7cutlass10bfloat16_tE19Flash_kernel_traitsILi256ELi64ELi32ELi8ES3_EELb0ELb1ELb0ELb0ELb0ELb0ELb1EEEvNS_16Flash_bwd_paramsE,@"STO_CUDA_ENTRY STV_DEFAULT"
_ZN5flash44flash_bwd_dq_dk_dv_loop_seqk_parallel_kernelI23Flash_bwd_kernel_traitsILi256ELi64ELi32ELi8ELi4ELi1ELi2ELb1ELb1EN7cutlass10bfloat16_tE19Flash_kernel_traitsILi256ELi64ELi32ELi8ES3_EELb0ELb1ELb0ELb0ELb0ELb0ELb1EEEvNS_16Flash_bwd_paramsE:
.text._ZN5flash44flash_bwd_dq_dk_dv_loop_seqk_parallel_kernelI23Flash_bwd_kernel_traitsILi256ELi64ELi32ELi8ELi4ELi1ELi2ELb1ELb1EN7cutlass10bfloat16_tE19Flash_kernel_traitsILi256ELi64ELi32ELi8ES3_EELb0ELb1ELb0ELb0ELb0ELb0ELb1EEEvNS_16Flash_bwd_paramsE:
        /* <DEDUP_REMOVED lines=207> */
.L_x_71:
        /* <DEDUP_REMOVED lines=53> */
.L_x_39:
        /* <DEDUP_REMOVED lines=59> */
.L_x_41:
        /* <DEDUP_REMOVED lines=19> */
.L_x_42:
        /* <DEDUP_REMOVED lines=68> */
.L_x_43:
[----:B------:R-:W-:Y:S02]  /*1960*/  UMOV UR8, UR48 ;  /* 0x0000003000087c82 */ /* 0x000fe40008000000 */
.L_x_44:
        /* <DEDUP_REMOVED lines=118> */
.L_x_46:
        /* <DEDUP_REMOVED lines=17> */
.L_x_47:
        /* <DEDUP_REMOVED lines=28> */
.L_x_49:
[----:B------:R-:W-:Y:S05]  /*23a0*/  BSYNC B0 ;  /* 0x0000000000007941 */ /* 0x000fea0003800000 */
.L_x_48:
        /* <DEDUP_REMOVED lines=27> */
.L_x_45:
        /* <DEDUP_REMOVED lines=62> */
.L_x_52:
[----:B------:R-:W-:Y:S05]  /*2940*/  BSYNC B0 ;  /* 0x0000000000007941 */ /* 0x000fea0003800000 */
.L_x_51:
        /* <DEDUP_REMOVED lines=45> */
.L_x_54:
[----:B------:R-:W-:Y:S05]  /*2c20*/  BSYNC B0 ;  /* 0x0000000000007941 */ /* 0x000fea0003800000 */
.L_x_53:
        /* <DEDUP_REMOVED lines=48> */
.L_x_56:
[----:B------:R-:W-:Y:S05]  /*2f30*/  BSYNC B0 ;  /* 0x0000000000007941 */ /* 0x000fea0003800000 */
.L_x_55:
        /* <DEDUP_REMOVED lines=40> */
.L_x_58:
[----:B------:R-:W-:Y:S05]  /*31c0*/  BSYNC B0 ;  /* 0x0000000000007941 */ /* 0x000fea0003800000 */
.L_x_57:
        /* <DEDUP_REMOVED lines=41> */
.L_x_60:
[----:B------:R-:W-:Y:S05]  /*3460*/  BSYNC B0 ;  /* 0x0000000000007941 */ /* 0x000fea0003800000 */
.L_x_59:
        /* <DEDUP_REMOVED lines=69> */
.L_x_62:
[----:B------:R-:W-:Y:S05]  /*38c0*/  BSYNC B0 ;  /* 0x0000000000007941 */ /* 0x000fea0003800000 */
.L_x_61:
        /* <DEDUP_REMOVED lines=58> */
.L_x_65:
[----:B------:R-:W0:Y:S01]  /*3c70*/  LDGDEPBAR ;  /* 0x00000000000079af */ /* 0x000e220000000000 */
[----:B------:R-:W-:Y:S01]  /*3c80*/  USHF.L.U32 UR11, UR6, 0x6, URZ ;  /* 0x00000006060b7899 */ /* 0x000fe2000800063f */
[----:B-----5:R-:W-:Y:S01]  /*3c90*/  FSETP.NEU.FTZ.AND P1, PT, R245, -INF , PT ;  /* 0xff800000f500780b */ /* 0x020fe20003f3d000 */
[----:B------:R-:W-:Y:S01]  /*3ca0*/  UISETP.GT.AND UP2, UPT, UR6, UR12, UPT ;  /* 0x0000000c0600728c */ /* 0x000fe2000bf44270 */
[----:B------:R-:W-:Y:S01]  /*3cb0*/  MOV R71, c[0x0][0x22c] ;  /* 0x00008b0000477a02 */ /* 0x000fe20000000f00 */
[----:B------:R-:W-:Y:S01]  /*3cc0*/  UISETP.GE.AND UP0, UPT, UR11, UR15, UPT ;  /* 0x0000000f0b00728c */ /* 0x000fe2000bf06270 */
[----:B------:R-:W2:Y:S03]  /*3cd0*/  LDL R69, [R1+0x4] ;  /* 0x0000040001457983 */ /* 0x000ea60000100800 */
[----:B------:R-:W-:Y:S01]  /*3ce0*/  UISETP.LT.AND UP0, UPT, UR14, UR17, UP0 ;  /* 0x000000110e00728c */ /* 0x000fe20008701270 */
[----:B------:R-:W-:Y:S02]  /*3cf0*/  IMAD R71, R71, c[0x0][0x1c0], RZ ;  /* 0x0000700047477a24 */ /* 0x000fe400078e02ff */
[----:B------:R-:W3:Y:S03]  /*3d00*/  LDL R68, [R1+0x8] ;  /* 0x0000080001447983 */ /* 0x000ee60000100800 */
[----:B------:R-:W-:Y:S02]  /*3d10*/  PLOP3.LUT P0, PT, PT, PT, UP0, 0x80, 0x0 ;  /* 0x000000000000781c */ /* 0x000fe40003f0f008 */
[----:B------:R-:W-:Y:S01]  /*3d20*/  LEA R71, -R71, RZ, 0x6 ;  /* 0x000000ff47477211 */ /* 0x000fe200078e31ff */
[----:B------:R-:W-:Y:S04]  /*3d30*/  DEPBAR.LE SB0, 0x0 ;  /* 0x000080000000791a */ /* 0x000fe80000000000 */
[----:B------:R-:W-:Y:S06]  /*3d40*/  BAR.SYNC.DEFER_BLOCKING 0x0 ;  /* 0x0000000000007b1d */ /* 0x000fec0000010000 */
[----:B-1----:R-:W-:Y:S06]  /*3d50*/  LDSM.16.M88.4 R8, [R2] ;  /* 0x000000000208783b */ /* 0x002fec0000000200 */
[----:B------:R-:W4:Y:S06]  /*3d60*/  LDSM.16.M88.4 R44, [R229+0x10000] ;  /* 0x01000000e52c783b */ /* 0x000f2c0000000200 */
[----:B------:R-:W-:Y:S06]  /*3d70*/  LDSM.16.M88.4 R48, [R3] ;  /* 0x000000000330783b */ /* 0x000fec0000000200 */
[----:B------:R-:W1:Y:S06]  /*3d80*/  LDSM.16.M88.4 R52, [R230+0x10000] ;  /* 0x01000000e634783b */ /* 0x000e6c0000000200 */
[----:B------:R-:W-:Y:S06]  /*3d90*/  LDSM.16.M88.4 R56, [R228] ;  /* 0x00000000e438783b */ /* 0x000fec0000000200 */
[----:B------:R-:W1:Y:S06]  /*3da0*/  LDSM.16.M88.4 R60, [R231+0x10000] ;  /* 0x01000000e73c783b */ /* 0x000e6c0000000200 */
[----:B------:R-:W-:Y:S01]  /*3db0*/  LDSM.16.M88.4 R64, [R232+0x10000] ;  /* 0x01000000e840783b */ /* 0x000fe20000000200 */
[C---:B-1--4-:R-:W-:Y:S08]  /*3dc0*/  HMMA.16816.F32.BF16 R4, R8.reuse, R44, RZ ;  /* 0x0000002c0804723c */ /* 0x052ff000000418ff */
[----:B------:R-:W-:Y:S01]  /*3dd0*/  HMMA.16816.F32.BF16 R8, R8, R46, RZ ;  /* 0x0000002e0808723c */ /* 0x000fe200000418ff */
[----:B------:R-:W1:Y:S11]  /*3de0*/  LDSM.16.M88.4 R44, [R227] ;  /* 0x00000000e32c783b */ /* 0x000e760000000200 */
[----:B------:R-:W-:Y:S04]  /*3df0*/  @!UPT UIADD3 URZ, URZ, URZ, URZ ;  /* 0x0000003f3f3ff290 */ /* 0x000fe8000fffe03f */
[C---:B------:R-:W-:Y:S08]  /*3e00*/  HMMA.16816.F32.BF16 R4, R48.reuse, R52, R4 ;  /* 0x000000343004723c */ /* 0x040ff00000041804 */
[----:B------:R-:W-:Y:S01]  /*3e10*/  HMMA.16816.F32.BF16 R8, R48, R54, R8 ;  /* 0x000000363008723c */ /* 0x000fe20000041808 */
[----:B------:R-:W-:Y:S06]  /*3e20*/  LDSM.16.M88.4 R48, [R2+0x2000] ;  /* 0x002000000230783b */ /* 0x000fec0000000200 */
[----:B------:R-:W4:Y:S09]  /*3e30*/  LDSM.16.M88.4 R52, [R229+0x11000] ;  /* 0x01100000e534783b */ /* 0x000f320000000200 */
[C---:B------:R-:W-:Y:S08]  /*3e40*/  HMMA.16816.F32.BF16 R4, R56.reuse, R60, R4 ;  /* 0x0000003c3804723c */ /* 0x040ff00000041804 */
[----:B------:R-:W-:Y:S01]  /*3e50*/  HMMA.16816.F32.BF16 R8, R56, R62, R8 ;  /* 0x0000003e3808723c */ /* 0x000fe20000041808 */
[----:B------:R-:W-:Y:S06]  /*3e60*/  LDSM.16.M88.4 R56, [R3+0x2000] ;  /* 0x002000000338783b */ /* 0x000fec0000000200 */
[----:B------:R-:W4:Y:S09]  /*3e70*/  LDSM.16.M88.4 R60, [R230+0x11000] ;  /* 0x01100000e63c783b */ /* 0x000f320000000200 */
[C---:B-1----:R-:W-:Y:S08]  /*3e80*/  HMMA.16816.F32.BF16 R4, R44.reuse, R64, R4 ;  /* 0x000000402c04723c */ /* 0x042ff00000041804 */
[----:B------:R-:W-:Y:S01]  /*3e90*/  HMMA.16816.F32.BF16 R8, R44, R66, R8 ;  /* 0x000000422c08723c */ /* 0x000fe20000041808 */
[----:B------:R-:W-:Y:S06]  /*3ea0*/  LDSM.16.M88.4 R44, [R228+0x2000] ;  /* 0x00200000e42c783b */ /* 0x000fec0000000200 */
[----:B------:R-:W1:Y:S09]  /*3eb0*/  LDSM.16.M88.4 R64, [R231+0x11000] ;  /* 0x01100000e740783b */ /* 0x000e720000000200 */
[C---:B----4-:R-:W-:Y:S08]  /*3ec0*/  HMMA.16816.F32.BF16 R4, R48.reuse, R52, R4 ;  /* 0x000000343004723c */ /* 0x050ff00000041804 */
        /* <DEDUP_REMOVED lines=18> */
[----:B------:R-:W2:Y:S09]  /*3ff0*/  LDSM.16.M88.4 R60, [R232+0x12000] ;  /* 0x01200000e83c783b */ /* 0x000eb20000000200 */
        /* <DEDUP_REMOVED lines=8> */
[C---:B--2---:R-:W-:Y:S08]  /*4080*/  HMMA.16816.F32.BF16 R4, R56.reuse, R60, R4 ;  /* 0x0000003c3804723c */ /* 0x044ff00000041804 */
        /* <DEDUP_REMOVED lines=8> */
[----:B------:R-:W-:Y:S11]  /*4110*/  HMMA.16816.F32.BF16 R8, R48, R54, R8 ;  /* 0x000000363008723c */ /* 0x000ff60000041808 */
[----:B------:R-:W-:Y:S05]  /*4120*/  @!UPT UIADD3 URZ, URZ, URZ, URZ ;  /* 0x0000003f3f3ff290 */ /* 0x000fea000fffe03f */
[C---:B--2---:R-:W-:Y:S08]  /*4130*/  HMMA.16816.F32.BF16 R4, R56.reuse, R60, R4 ;  /* 0x0000003c3804723c */ /* 0x044ff00000041804 */
[----:B------:R-:W-:Y:S11]  /*4140*/  HMMA.16816.F32.BF16 R8, R56, R62, R8 ;  /* 0x0000003e3808723c */ /* 0x000ff60000041808 */
[----:B------:R-:W-:Y:S05]  /*4150*/  @!UPT UIADD3 URZ, URZ, URZ, URZ ;  /* 0x0000003f3f3ff290 */ /* 0x000fea000fffe03f */
[C---:B-1----:R-:W-:Y:S08]  /*4160*/  HMMA.16816.F32.BF16 R4, R44.reuse, R64, R4 ;  /* 0x000000402c04723c */ /* 0x042ff00000041804 */
[----:B------:R-:W-:Y:S11]  /*4170*/  HMMA.16816.F32.BF16 R8, R44, R66, R8 ;  /* 0x000000422c08723c */ /* 0x000ff60000041808 */
[----:B------:R-:W-:Y:S05]  /*4180*/  @!UPT UIADD3 URZ, URZ, URZ, URZ ;  /* 0x0000003f3f3ff290 */ /* 0x000fea000fffe03f */
[----:B------:R-:W-:Y:S02]  /*4190*/  FMUL.FTZ R7, R7, c[0x0][0x2ec] ;  /* 0x0000bb0007077a20 */ /* 0x000fe40000410000 */
[----:B------:R-:W-:Y:S02]  /*41a0*/  FMUL.FTZ R4, R4, c[0x0][0x2ec] ;  /* 0x0000bb0004047a20 */ /* 0x000fe40000410000 */
[----:B------:R1:W-:Y:S01]  /*41b0*/  MUFU.TANH R61, R7 ;  /* 0x00000007003d7308 */ /* 0x0003e20000002400 */
[----:B------:R-:W-:Y:S02]  /*41c0*/  FMUL.FTZ R6, R6, c[0x0][0x2ec] ;  /* 0x0000bb0006067a20 */ /* 0x000fe40000410000 */
[----:B------:R-:W-:Y:S02]  /*41d0*/  FMUL.FTZ R5, R5, c[0x0][0x2ec] ;  /* 0x0000bb0005057a20 */ /* 0x000fe40000410000 */
[----:B------:R-:W-:Y:S02]  /*41e0*/  FMUL.FTZ R8, R8, c[0x0][0x2ec] ;  /* 0x0000bb0008087a20 */ /* 0x000fe40000410000 */
[----:B------:R-:W-:Y:S02]  /*41f0*/  FMUL.FTZ R9, R9, c[0x0][0x2ec] ;  /* 0x0000bb0009097a20 */ /* 0x000fe40000410000 */
[----:B------:R-:W-:Y:S01]  /*4200*/  FMUL.FTZ R10, R10, c[0x0][0x2ec] ;  /* 0x0000bb000a0a7a20 */ /* 0x000fe20000410000 */
[----:B------:R3:W2:Y:S01]  /*4210*/  MUFU.TANH R60, R4 ;  /* 0x00000004003c7308 */ /* 0x0006a20000002400 */
[----:B------:R-:W-:Y:S09]  /*4220*/  FMUL.FTZ R11, R11, c[0x0][0x2ec] ;  /* 0x0000bb000b0b7a20 */ /* 0x000ff20000410000 */
[----:B------:R4:W-:Y:S01]  /*4230*/  MUFU.TANH R56, R8 ;  /* 0x0000000800387308 */ /* 0x0009e20000002400 */
[----:B-1----:R-:W-:Y:S09]  /*4240*/  @!P0 IADD3 R7, R69, UR11, RZ ;  /* 0x0000000b45078c10 */ /* 0x002ff2000fffe0ff */
[----:B------:R1:W-:Y:S01]  /*4250*/  MUFU.TANH R62, R6 ;  /* 0x00000006003e7308 */ /* 0x0003e20000002400 */
[----:B---3--:R-:W-:Y:S09]  /*4260*/  @!P0 IADD3 R4, R68, UR16, RZ ;  /* 0x0000001044048c10 */ /* 0x008ff2000fffe0ff */
[----:B------:R2:W3:Y:S01]  /*4270*/  MUFU.TANH R57, R5 ;  /* 0x0000000500397308 */ /* 0x0004e20000002400 */
[C---:B----4-:R-:W-:Y:S02]  /*4280*/  @!P0 IMNMX R8, R7.reuse, UR17, PT ;  /* 0x0000001107088c17 */ /* 0x050fe4000b800200 */
[----:B------:R-:W-:Y:S02]  /*4290*/  @!P0 IADD3 R7, R7, 0x8, RZ ;  /* 0x0000000807078810 */ /* 0x000fe40007ffe0ff */
[----:B------:R-:W-:Y:S05]  /*42a0*/  @!P0 ISETP.GE.AND P2, PT, R4, R8, PT ;  /* 0x000000080400820c */ /* 0x000fea0003f46270 */
[----:B------:R4:W3:Y:S01]  /*42b0*/  MUFU.TANH R55, R9 ;  /* 0x0000000900377308 */ /* 0x0008e20000002400 */
[----:B------:R-:W-:Y:S01]  /*42c0*/  @!P0 IMNMX R7, R7, UR17, PT ;  /* 0x0000001107078c17 */ /* 0x000fe2000b800200 */
[----:B-1----:R-:W-:Y:S05]  /*42d0*/  FMUL.FTZ R6, R245, 1.4426950216293334961 ;  /* 0x3fb8aa3bf5067820 */ /* 0x002fea0000410000 */
[----:B------:R-:W-:Y:S03]  /*42e0*/  FSEL R6, R6, RZ, P1 ;  /* 0x000000ff06067208 */ /* 0x000fe60000800000 */
[----:B------:R1:W1:Y:S01]  /*42f0*/  MUFU.TANH R59, R10 ;  /* 0x0000000a003b7308 */ /* 0x0002620000002400 */
[----:B--2---:R-:W-:Y:S02]  /*4300*/  MOV R5, R60 ;  /* 0x0000003c00057202 */ /* 0x004fe40000000f00 */
[----:B------:R-:W-:Y:S02]  /*4310*/  @!P0 FSEL R5, R60, -INF , !P2 ;  /* 0xff8000003c058808 */ /* 0x000fe40005000000 */
[C---:B------:R-:W-:Y:S05]  /*4320*/  @!P0 ISETP.GE.AND P2, PT, R4.reuse, R7, PT ;  /* 0x000000070400820c */ /* 0x040fea0003f46270 */
[----:B------:R2:W-:Y:S01]  /*4330*/  MUFU.TANH R58, R11 ;  /* 0x0000000b003a7308 */ /* 0x0005e20000002400 */
[--C-:B----4-:R-:W-:Y:S01]  /*4340*/  FFMA.FTZ R9, R5, c[0x0][0x23c], -R6.reuse ;  /* 0x00008f0005097a23 */ /* 0x110fe20000010806 */
[----:B---3--:R-:W-:Y:S08]  /*4350*/  MOV R5, R57 ;  /* 0x0000003900057202 */ /* 0x008ff00000000f00 */
[----:B------:R3:W-:Y:S01]  /*4360*/  MUFU.EX2 R67, R9 ;  /* 0x0000000900437308 */ /* 0x0007e20000000800 */
[----:B-1----:R-:W-:Y:S04]  /*4370*/  @!P0 IADD3 R10, R4, 0x1, RZ ;  /* 0x00000001040a8810 */ /* 0x002fe80007ffe0ff */
[----:B------:R-:W-:Y:S04]  /*4380*/  @!P0 ISETP.GE.AND P1, PT, R10, R8, PT ;  /* 0x000000080a00820c */ /* 0x000fe80003f26270 */
[----:B------:R-:W-:Y:S01]  /*4390*/  @!P0 FSEL R5, R57, -INF , !P1 ;  /* 0xff80000039058808 */ /* 0x000fe20004800000 */
[C---:B--2---:R-:W-:Y:S01]  /*43a0*/  FMUL.FTZ R11, R246.reuse, 1.4426950216293334961 ;  /* 0x3fb8aa3bf60b7820 */ /* 0x044fe20000410000 */
[----:B------:R-:W-:Y:S03]  /*43b0*/  FSETP.NEU.FTZ.AND P1, PT, R246, -INF , PT ;  /* 0xff800000f600780b */ /* 0x000fe60003f3d000 */
[--C-:B------:R-:W-:Y:S01]  /*43c0*/  FFMA.FTZ R44, R5, c[0x0][0x23c], -R6.reuse ;  /* 0x00008f00052c7a23 */ /* 0x100fe20000010806 */
[----:B------:R-:W-:Y:S02]  /*43d0*/  FSEL R5, R11, RZ, P1 ;  /* 0x000000ff0b057208 */ /* 0x000fe40000800000 */
[----:B------:R-:W-:Y:S01]  /*43e0*/  @!P0 ISETP.GE.AND P1, PT, R10, R7, PT ;  /* 0x000000070a00820c */ /* 0x000fe20003f26270 */
[----:B------:R1:W2:Y:S01]  /*43f0*/  MUFU.EX2 R65, R44 ;  /* 0x0000002c00417308 */ /* 0x0002a20000000800 */
[----:B------:R-:W-:Y:S02]  /*4400*/  @!P0 IADD3 R11, R4, 0x8, RZ ;  /* 0x00000008040b8810 */ /* 0x000fe40007ffe0ff */
[----:B---3--:R-:W-:Y:S02]  /*4410*/  MOV R9, R62 ;  /* 0x0000003e00097202 */ /* 0x008fe40000000f00 */
[----:B------:R-:W-:Y:S02]  /*4420*/  @!P0 FSEL R9, R62, -INF , !P2 ;  /* 0xff8000003e098808 */ /* 0x000fe40005000000 */
[----:B------:R-:W-:Y:S03]  /*4430*/  PLOP3.LUT P2, PT, PT, PT, UP2, 0x80, 0x0 ;  /* 0x000000000000781c */ /* 0x000fe60003f4f028 */
[--C-:B------:R-:W-:Y:S01]  /*4440*/  FFMA.FTZ R10, R9, c[0x0][0x23c], -R5.reuse ;  /* 0x00008f00090a7a23 */ /* 0x100fe20000010805 */
[----:B------:R-:W-:Y:S02]  /*4450*/  MOV R9, R61 ;  /* 0x0000003d00097202 */ /* 0x000fe40000000f00 */
[----:B------:R-:W-:Y:S01]  /*4460*/  @!P0 FSEL R9, R61, -INF , !P1 ;  /* 0xff8000003d098808 */ /* 0x000fe20004800000 */
[----:B------:R3:W-:Y:S01]  /*4470*/  MUFU.EX2 R70, R10 ;  /* 0x0000000a00467308 */ /* 0x0007e20000000800 */
[----:B------:R-:W-:Y:S03]  /*4480*/  @!P0 ISETP.GE.AND P1, PT, R11, R8, PT ;  /* 0x000000080b00820c */ /* 0x000fe60003f26270 */
[--C-:B-1----:R-:W-:Y:S01]  /*4490*/  FFMA.FTZ R44, R9, c[0x0][0x23c], -R5.reuse ;  /* 0x00008f00092c7a23 */ /* 0x102fe20000010805 */
[----:B------:R-:W-:Y:S02]  /*44a0*/  MOV R9, R56 ;  /* 0x0000003800097202 */ /* 0x000fe40000000f00 */
[----:B------:R-:W-:Y:S03]  /*44b0*/  @!P0 FSEL R9, R56, -INF , !P1 ;  /* 0xff80000038098808 */ /* 0x000fe60004800000 */
[----:B------:R-:W1:Y:S01]  /*44c0*/  MUFU.EX2 R69, R44 ;  /* 0x0000002c00457308 */ /* 0x000e620000000800 */
[----:B---3--:R-:W-:Y:S02]  /*44d0*/  @!P0 IADD3 R10, R4, 0x9, RZ ;  /* 0x00000009040a8810 */ /* 0x008fe40007ffe0ff */
[----:B------:R-:W-:Y:S02]  /*44e0*/  MOV R4, R55 ;  /* 0x0000003700047202 */ /* 0x000fe40000000f00 */
[----:B------:R-:W-:Y:S01]  /*44f0*/  @!P0 ISETP.GE.AND P1, PT, R10, R8, PT ;  /* 0x000000080a00820c */ /* 0x000fe20003f26270 */
[--C-:B------:R-:W-:Y:S03]  /*4500*/  FFMA.FTZ R8, R9, c[0x0][0x23c], -R6.reuse ;  /* 0x00008f0009087a23 */ /* 0x100fe60000010806 */
[----:B------:R-:W-:Y:S01]  /*4510*/  @!P0 FSEL R4, R55, -INF , !P1 ;  /* 0xff80000037048808 */ /* 0x000fe20004800000 */
[----:B------:R-:W-:Y:S01]  /*4520*/  MUFU.EX2 R64, R8 ;  /* 0x0000000800407308 */ /* 0x000fe20000000800 */
[----:B------:R-:W-:Y:S03]  /*4530*/  @!P0 ISETP.GE.AND P1, PT, R11, R7, PT ;  /* 0x000000070b00820c */ /* 0x000fe60003f26270 */
[----:B------:R-:W-:Y:S01]  /*4540*/  FFMA.FTZ R6, R4, c[0x0][0x23c], -R6 ;  /* 0x00008f0004067a23 */ /* 0x000fe20000010806 */
[----:B------:R-:W-:Y:S02]  /*4550*/  MOV R4, R59 ;  /* 0x0000003b00047202 */ /* 0x000fe40000000f00 */
[----:B------:R-:W-:Y:S02]  /*4560*/  @!P0 FSEL R4, R59, -INF , !P1 ;  /* 0xff8000003b048808 */ /* 0x000fe40004800000 */
[----:B------:R-:W-:Y:S01]  /*4570*/  @!P0 ISETP.GE.AND P1, PT, R10, R7, PT ;  /* 0x000000070a00820c */ /* 0x000fe20003f26270 */
[----:B------:R3:W4:Y:S01]  /*4580*/  MUFU.EX2 R63, R6 ;  /* 0x00000006003f7308 */ /* 0x0007220000000800 */
[----:B--2---:R-:W-:Y:S05]  /*4590*/  F2FP.BF16.PACK_AB R7, R65, R67 ;  /* 0x000000434107723e */ /* 0x004fea00000010ff */
[----:B------:R-:W-:Y:S01]  /*45a0*/  STS [R249+0x15000], R7 ;  /* 0x01500007f9007388 */ /* 0x000fe20000000800 */
[--C-:B---3--:R-:W-:Y:S01]  /*45b0*/  FFMA.FTZ R6, R4, c[0x0][0x23c], -R5.reuse ;  /* 0x00008f0004067a23 */ /* 0x108fe20000010805 */
[----:B------:R-:W-:Y:S02]  /*45c0*/  MOV R4, R58 ;  /* 0x0000003a00047202 */ /* 0x000fe40000000f00 */
[----:B------:R-:W-:Y:S01]  /*45d0*/  @!P0 FSEL R4, R58, -INF , !P1 ;  /* 0xff8000003a048808 */ /* 0x000fe20004800000 */
[----:B------:R1:W-:Y:S01]  /*45e0*/  MUFU.EX2 R68, R6 ;  /* 0x0000000600447308 */ /* 0x0003e20000000800 */
[----:B------:R-:W-:Y:S03]  /*45f0*/  IADD3 R52, P0, R248, UR10, RZ ;  /* 0x0000000af8347c10 */ /* 0x000fe6000ff1e0ff */
[----:B------:R-:W-:Y:S01]  /*4600*/  FFMA.FTZ R5, R4, c[0x0][0x23c], -R5 ;  /* 0x00008f0004057a23 */ /* 0x000fe20000010805 */
[----:B------:R-:W-:Y:S02]  /*4610*/  IADD3.X R53, R247, UR9, RZ, P0, !PT ;  /* 0x00000009f7357c10 */ /* 0x000fe400087fe4ff */
[C---:B------:R-:W-:Y:S03]  /*4620*/  LEA R238, P0, R71.reuse, R238, 0x2 ;  /* 0x000000ee47ee7211 */ /* 0x040fe600078010ff */
[----:B------:R4:W2:Y:S01]  /*4630*/  MUFU.EX2 R66, R5 ;  /* 0x0000000500427308 */ /* 0x0008a20000000800 */
[----:B------:R2:W3:Y:S01]  /*4640*/  LDG.E R54, [R52.64] ;  /* 0x0000000434367981 */ /* 0x0004e2000c1e1900 */
[----:B------:R-:W-:Y:S02]  /*4650*/  LEA.HI.X.SX32 R239, R71, R239, 0x2, P0 ;  /* 0x000000ef47ef7211 */ /* 0x000fe400000f16ff */
[----:B-1----:R-:W-:Y:S05]  /*4660*/  F2FP.BF16.PACK_AB R6, R69, R70 ;  /* 0x000000464506723e */ /* 0x002fea00000010ff */
[----:B------:R-:W-:Y:S01]  /*4670*/  STS [R252+0x15000], R6 ;  /* 0x01500006fc007388 */ /* 0x000fe20000000800 */
[----:B----4-:R-:W-:Y:S02]  /*4680*/  F2FP.BF16.PACK_AB R5, R63, R64 ;  /* 0x000000403f05723e */ /* 0x010fe400000010ff */
[----:B--2---:R-:W-:Y:S03]  /*4690*/  F2FP.BF16.PACK_AB R4, R66, R68 ;  /* 0x000000444204723e */ /* 0x004fe600000010ff */
[----:B------:R-:W2:Y:S06]  /*46a0*/  LDG.E R52, [R52.64+0x20] ;  /* 0x0000200434347981 */ /* 0x000eac000c1e1900 */
[----:B------:R-:W-:Y:S06]  /*46b0*/  STS [R250+0x15000], R5 ;  /* 0x01500005fa007388 */ /* 0x000fec0000000800 */
[----:B------:R-:W-:Y:S06]  /*46c0*/  STS [R251+0x15000], R4 ;  /* 0x01500004fb007388 */ /* 0x000fec0000000800 */
[----:B------:R-:W1:Y:S06]  /*46d0*/  LDSM.16.M88.4 R8, [R2+0x8000] ;  /* 0x008000000208783b */ /* 0x000e6c0000000200 */
[----:B------:R-:W4:Y:S06]  /*46e0*/  LDSM.16.M88.4 R44, [R3+0x8000] ;  /* 0x00800000032c783b */ /* 0x000f2c0000000200 */
[----:B------:R-:W4:Y:S01]  /*46f0*/  LDSM.16.M88.4 R48, [R228+0x8000] ;  /* 0x00800000e430783b */ /* 0x000f220000000200 */
[C---:B-1----:R-:W-:Y:S08]  /*4700*/  HMMA.16816.F32.BF16 R4, R8.reuse, R132, RZ ;  /* 0x000000840804723c */ /* 0x042ff000000418ff */
[----:B------:R-:W-:Y:S11]  /*4710*/  HMMA.16816.F32.BF16 R8, R8, R134, RZ ;  /* 0x000000860808723c */ /* 0x000ff600000418ff */
[----:B------:R-:W-:Y:S05]  /*4720*/  @!UPT UIADD3 URZ, URZ, URZ, URZ ;  /* 0x0000003f3f3ff290 */ /* 0x000fea000fffe03f */
[C---:B----4-:R-:W-:Y:S08]  /*4730*/  HMMA.16816.F32.BF16 R4, R44.reuse, R136, R4 ;  /* 0x000000882c04723c */ /* 0x050ff00000041804 */
[----:B------:R-:W-:Y:S01]  /*4740*/  HMMA.16816.F32.BF16 R8, R44, R138, R8 ;  /* 0x0000008a2c08723c */ /* 0x000fe20000041808 */
[----:B------:R-:W1:Y:S11]  /*4750*/  LDSM.16.M88.4 R44, [R227+0x8000] ;  /* 0x00800000e32c783b */ /* 0x000e760000000200 */
[----:B------:R-:W-:Y:S04]  /*4760*/  @!UPT UIADD3 URZ, URZ, URZ, URZ ;  /* 0x0000003f3f3ff290 */ /* 0x000fe8000fffe03f */
[C---:B------:R-:W-:Y:S08]  /*4770*/  HMMA.16816.F32.BF16 R4, R48.reuse, R140, R4 ;  /* 0x0000008c3004723c */ /* 0x040ff00000041804 */
[----:B------:R-:W-:Y:S01]  /*4780*/  HMMA.16816.F32.BF16 R8, R48, R142, R8 ;  /* 0x0000008e3008723c */ /* 0x000fe20000041808 */
[----:B------:R-:W4:Y:S11]  /*4790*/  LDSM.16.M88.4 R48, [R2+0xa000] ;  /* 0x00a000000230783b */ /* 0x000f360000000200 */
[----:B------:R-:W-:Y:S04]  /*47a0*/  @!UPT UIADD3 URZ, URZ, URZ, URZ ;  /* 0x0000003f3f3ff290 */ /* 0x000fe8000fffe03f */
[C---:B-1----:R-:W-:Y:S08]  /*47b0*/  HMMA.16816.F32.BF16 R4, R44.reuse, R144, R4 ;  /* 0x000000902c04723c */ /* 0x042ff00000041804 */
[----:B------:R-:W-:Y:S01]  /*47c0*/  HMMA.16816.F32.BF16 R8, R44, R146, R8 ;  /* 0x000000922c08723c */ /* 0x000fe20000041808 */
[----:B------:R-:W1:Y:S11]  /*47d0*/  LDSM.16.M88.4 R44, [R3+0xa000] ;  /* 0x00a00000032c783b */ /* 0x000e760000000200 */
[----:B------:R-:W-:Y:S04]  /*47e0*/  @!UPT UIADD3 URZ, URZ, URZ, URZ ;  /* 0x0000003f3f3ff290 */ /* 0x000fe8000fffe03f */
[C---:B----4-:R-:W-:Y:S08]  /*47f0*/  HMMA.16816.F32.BF16 R4, R48.reuse, R148, R4 ;  /* 0x000000943004723c */ /* 0x050ff00000041804 */
        /* <DEDUP_REMOVED lines=40> */
[----:B------:R-:W-:Y:S11]  /*4a80*/  HMMA.16816.F32.BF16 R8, R48, R190, R8 ;  /* 0x000000be3008723c */ /* 0x000ff60000041808 */
[----:B------:R-:W-:Y:S05]  /*4a90*/  @!UPT UIADD3 URZ, URZ, URZ, URZ ;  /* 0x0000003f3f3ff290 */ /* 0x000fea000fffe03f */
[C---:B-1----:R-:W-:Y:S08]  /*4aa0*/  HMMA.16816.F32.BF16 R4, R44.reuse, R192, R4 ;  /* 0x000000c02c04723c */ /* 0x042ff00000041804 */
[----:B------:R-:W-:Y:S07]  /*4ab0*/  HMMA.16816.F32.BF16 R8, R44, R194, R8 ;  /* 0x000000c22c08723c */ /* 0x000fee0000041808 */
[----:B------:R-:W-:Y:S02]  /*4ac0*/  FFMA.FTZ R45, -R55, R55, 1 ;  /* 0x3f800000372d7423 */ /* 0x000fe40000010137 */
[----:B------:R-:W-:Y:S03]  /*4ad0*/  FFMA.FTZ R46, -R56, R56, 1 ;  /* 0x3f800000382e7423 */ /* 0x000fe60000010138 */
[----:B------:R-:W-:Y:S02]  /*4ae0*/  FMUL.FTZ R45, R45, c[0x0][0x2ec] ;  /* 0x0000bb002d2d7a20 */ /* 0x000fe40000410000 */
[----:B------:R-:W-:Y:S02]  /*4af0*/  FMUL.FTZ R46, R46, c[0x0][0x2ec] ;  /* 0x0000bb002e2e7a20 */ /* 0x000fe40000410000 */
[C---:B---3--:R-:W-:Y:S02]  /*4b00*/  FADD.FTZ R44, -R54.reuse, R5 ;  /* 0x00000005362c7221 */ /* 0x048fe40000010100 */
[C---:B------:R-:W-:Y:S04]  /*4b10*/  FADD.FTZ R4, -R54.reuse, R4 ;  /* 0x0000000436047221 */ /* 0x040fe80000010100 */
[----:B------:R-:W-:Y:S02]  /*4b20*/  FMUL.FTZ R4, R67, R4 ;  /* 0x0000000443047220 */ /* 0x000fe40000410000 */
[----:B------:R-:W-:Y:S02]  /*4b30*/  FADD.FTZ R5, -R54, R8 ;  /* 0x0000000836057221 */ /* 0x000fe40000010100 */
[----:B------:R-:W-:Y:S02]  /*4b40*/  FMUL.FTZ R8, R65, R44 ;  /* 0x0000002c41087220 */ /* 0x000fe40000410000 */
[----:B------:R-:W-:Y:S02]  /*4b50*/  FFMA.FTZ R44, -R60, R60, 1 ;  /* 0x3f8000003c2c7423 */ /* 0x000fe4000001013c */
[----:B------:R-:W-:Y:S02]  /*4b60*/  FADD.FTZ R47, -R54, R9 ;  /* 0x00000009362f7221 */ /* 0x000fe40000010100 */
[----:B------:R-:W-:Y:S02]  /*4b70*/  FMUL.FTZ R9, R64, R5 ;  /* 0x0000000540097220 */ /* 0x000fe40000410000 */
[----:B------:R-:W-:Y:S02]  /*4b80*/  FFMA.FTZ R5, -R57, R57, 1 ;  /* 0x3f80000039057423 */ /* 0x000fe40000010139 */
[----:B------:R-:W-:Y:S02]  /*4b90*/  FMUL.FTZ R44, R44, c[0x0][0x2ec] ;  /* 0x0000bb002c2c7a20 */ /* 0x000fe40000410000 */
[----:B------:R-:W-:Y:S02]  /*4ba0*/  FMUL.FTZ R5, R5, c[0x0][0x2ec] ;  /* 0x0000bb0005057a20 */ /* 0x000fe40000410000 */
[----:B------:R-:W-:Y:S02]  /*4bb0*/  FMUL.FTZ R47, R63, R47 ;  /* 0x0000002f3f2f7220 */ /* 0x000fe40000410000 */
[----:B------:R-:W-:Y:S02]  /*4bc0*/  FMUL.FTZ R44, R4, R44 ;  /* 0x0000002c042c7220 */ /* 0x000fe40000410000 */
[----:B--2---:R-:W-:Y:S02]  /*4bd0*/  FADD.FTZ R4, -R52, R10 ;  /* 0x0000000a34047221 */ /* 0x004fe40000010100 */
[----:B------:R-:W-:Y:S02]  /*4be0*/  FMUL.FTZ R5, R8, R5 ;  /* 0x0000000508057220 */ /* 0x000fe40000410000 */
[C---:B------:R-:W-:Y:S02]  /*4bf0*/  FADD.FTZ R8, -R52.reuse, R6 ;  /* 0x0000000634087221 */ /* 0x040fe40000010100 */
[C---:B------:R-:W-:Y:S02]  /*4c00*/  FADD.FTZ R6, -R52.reuse, R7 ;  /* 0x0000000734067221 */ /* 0x040fe40000010100 */
[----:B------:R-:W-:Y:S02]  /*4c10*/  FMUL.FTZ R45, R47, R45 ;  /* 0x0000002d2f2d7220 */ /* 0x000fe40000410000 */
[----:B------:R-:W-:Y:S02]  /*4c20*/  FADD.FTZ R47, -R52, R11 ;  /* 0x0000000b342f7221 */ /* 0x000fe40000010100 */
[----:B------:R-:W-:Y:S02]  /*4c30*/  FMUL.FTZ R11, R68, R4 ;  /* 0x00000004440b7220 */ /* 0x000fe40000410000 */
[----:B------:R-:W-:Y:S02]  /*4c40*/  FFMA.FTZ R4, -R62, R62, 1 ;  /* 0x3f8000003e047423 */ /* 0x000fe4000001013e */
[----:B------:R-:W-:Y:S02]  /*4c50*/  FMUL.FTZ R10, R69, R6 ;  /* 0x00000006450a7220 */ /* 0x000fe40000410000 */
[----:B------:R-:W-:Y:S02]  /*4c60*/  FFMA.FTZ R6, -R61, R61, 1 ;  /* 0x3f8000003d067423 */ /* 0x000fe4000001013d */
[----:B------:R-:W-:Y:S02]  /*4c70*/  FMUL.FTZ R7, R70, R8 ;  /* 0x0000000846077220 */ /* 0x000fe40000410000 */
[----:B------:R-:W-:Y:S02]  /*4c80*/  FMUL.FTZ R4, R4, c[0x0][0x2ec] ;  /* 0x0000bb0004047a20 */ /* 0x000fe40000410000 */
[----:B------:R-:W-:Y:S02]  /*4c90*/  FMUL.FTZ R6, R6, c[0x0][0x2ec] ;  /* 0x0000bb0006067a20 */ /* 0x000fe40000410000 */
[----:B------:R-:W-:Y:S01]  /*4ca0*/  FMUL.FTZ R4, R7, R4 ;  /* 0x0000000407047220 */ /* 0x000fe20000410000 */
[----:B------:R-:W-:Y:S01]  /*4cb0*/  F2FP.BF16.PACK_AB R7, R5, R44 ;  /* 0x0000002c0507723e */ /* 0x000fe200000010ff */
[----:B------:R-:W-:Y:S02]  /*4cc0*/  FMUL.FTZ R6, R10, R6 ;  /* 0x000000060a067220 */ /* 0x000fe40000410000 */
[----:B------:R-:W-:Y:S02]  /*4cd0*/  FMUL.FTZ R46, R9, R46 ;  /* 0x0000002e092e7220 */ /* 0x000fe40000410000 */
[----:B------:R-:W-:Y:S01]  /*4ce0*/  STS [R249+0x14000], R7 ;  /* 0x01400007f9007388 */ /* 0x000fe20000000800 */
[----:B------:R-:W-:Y:S01]  /*4cf0*/  FFMA.FTZ R9, -R59, R59, 1 ;  /* 0x3f8000003b097423 */ /* 0x000fe2000001013b */
[----:B------:R-:W-:Y:S01]  /*4d00*/  F2FP.BF16.PACK_AB R6, R6, R4 ;  /* 0x000000040606723e */ /* 0x000fe200000010ff */
[----:B------:R-:W-:Y:S01]  /*4d10*/  FFMA.FTZ R8, -R58, R58, 1 ;  /* 0x3f8000003a087423 */ /* 0x000fe2000001013a */
[----:B------:R-:W-:Y:S01]  /*4d20*/  F2FP.BF16.PACK_AB R5, R45, R46 ;  /* 0x0000002e2d05723e */ /* 0x000fe200000010ff */
[----:B------:R-:W-:Y:S02]  /*4d30*/  FMUL.FTZ R47, R66, R47 ;  /* 0x0000002f422f7220 */ /* 0x000fe40000410000 */
[----:B------:R-:W-:Y:S01]  /*4d40*/  FMUL.FTZ R9, R9, c[0x0][0x2ec] ;  /* 0x0000bb0009097a20 */ /* 0x000fe20000410000 */
[----:B------:R-:W-:Y:S01]  /*4d50*/  STS [R252+0x14000], R6 ;  /* 0x01400006fc007388 */ /* 0x000fe20000000800 */
[----:B------:R-:W-:Y:S02]  /*4d60*/  FMUL.FTZ R8, R8, c[0x0][0x2ec] ;  /* 0x0000bb0008087a20 */ /* 0x000fe40000410000 */
[----:B------:R-:W-:Y:S02]  /*4d70*/  FMUL.FTZ R9, R11, R9 ;  /* 0x000000090b097220 */ /* 0x000fe40000410000 */
[----:B------:R-:W-:Y:S01]  /*4d80*/  FMUL.FTZ R8, R47, R8 ;  /* 0x000000082f087220 */ /* 0x000fe20000410000 */
[----:B------:R-:W-:Y:S04]  /*4d90*/  STS [R250+0x14000], R5 ;  /* 0x01400005fa007388 */ /* 0x000fe80000000800 */
[----:B------:R-:W-:Y:S05]  /*4da0*/  F2FP.BF16.PACK_AB R4, R8, R9 ;  /* 0x000000090804723e */ /* 0x000fea00000010ff */
[----:B------:R-:W-:Y:S06]  /*4db0*/  STS [R251+0x14000], R4 ;  /* 0x01400004fb007388 */ /* 0x000fec0000000800 */
[----:B------:R-:W-:Y:S06]  /*4dc0*/  BAR.SYNC.DEFER_BLOCKING 0x0 ;  /* 0x0000000000007b1d */ /* 0x000fec0000010000 */
[----:B------:R-:W-:Y:S06]  /*4dd0*/  LDSM.16.MT88.4 R4, [R226+0x15000] ;  /* 0x01500000e204783b */ /* 0x000fec0000004200 */
[----:B------:R-:W1:Y:S06]  /*4de0*/  LDSM.16.MT88.4 R8, [R0+0x8000] ;  /* 0x008000000008783b */ /* 0x000e6c0000004200 */
[----:B------:R-:W2:Y:S06]  /*4df0*/  LDSM.16.MT88.4 R44, [R224+0x15000] ;  /* 0x01500000e02c783b */ /* 0x000eac0000004200 */
[----:B------:R-:W3:Y:S06]  /*4e00*/  LDSM.16.MT88.4 R48, [R0+0xc000] ;  /* 0x00c000000030783b */ /* 0x000eec0000004200 */
[----:B------:R-:W-:Y:S06]  /*4e10*/  LDSM.16.MT88.4 R52, [R226+0x15400] ;  /* 0x01540000e234783b */ /* 0x000fec0000004200 */
[----:B------:R-:W4:Y:S06]  /*4e20*/  LDSM.16.MT88.4 R56, [R0+0x8800] ;  /* 0x008800000038783b */ /* 0x000f2c0000004200 */
[----:B------:R-:W3:Y:S06]  /*4e30*/  LDSM.16.MT88.4 R60, [R224+0x15400] ;  /* 0x01540000e03c783b */ /* 0x000eec0000004200 */
[----:B------:R-:W4:Y:S01]  /*4e40*/  LDSM.16.MT88.4 R64, [R0+0xc800] ;  /* 0x00c800000040783b */ /* 0x000f220000004200 */
        /* <DEDUP_REMOVED lines=10> */
[----:B------:R-:W1:Y:S06]  /*4ef0*/  LDSM.16.MT88.4 R4, [R226+0x15800] ;  /* 0x01580000e204783b */ /* 0x000e6c0000004200 */
[----:B------:R-:W2:Y:S01]  /*4f00*/  LDSM.16.MT88.4 R48, [R0+0xd000] ;  /* 0x00d000000030783b */ /* 0x000ea20000004200 */
        /* <DEDUP_REMOVED lines=10> */
[----:B------:R-:W3:Y:S06]  /*4fb0*/  LDSM.16.MT88.4 R52, [R226+0x15c00] ;  /* 0x015c0000e234783b */ /* 0x000eec0000004200 */
[----:B------:R-:W4:Y:S01]  /*4fc0*/  LDSM.16.MT88.4 R64, [R0+0xd800] ;  /* 0x00d800000040783b */ /* 0x000f220000004200 */
[-C--:B-1----:R-:W-:Y:S05]  /*4fd0*/  HMMA.16816.F32.BF16 R12, R4, R8.reuse, R12 ;  /* 0x00000008040c723c */ /* 0x082fea000004180c */
[----:B------:R-:W-:Y:S03]  /*4fe0*/  BAR.SYNC.DEFER_BLOCKING 0x0 ;  /* 0x0000000000007b1d */ /* 0x000fe60000010000 */
        /* <DEDUP_REMOVED lines=77> */
.L_x_63:
        /* <DEDUP_REMOVED lines=378> */
.L_x_64:
        /* <DEDUP_REMOVED lines=123> */
.L_x_66:
        /* <DEDUP_REMOVED lines=18> */
.L_x_67:
        /* <DEDUP_REMOVED lines=49> */
.L_x_69:
[----:B------:R-:W-:Y:S05]  /*7840*/  BSYNC B0 ;  /* 0x0000000000007941 */ /* 0x000fea0003800000 */
.L_x_68:
        /* <DEDUP_REMOVED lines=27> */
.L_x_50:
[----:B------:R-:W-:Y:S05]  /*7a00*/  BSYNC B1 ;  /* 0x0000000000017941 */ /* 0x000fea0003800000 */
.L_x_40:
        /* <DEDUP_REMOVED lines=12> */
.L_x_70:
[----:B------:R-:W-:Y:S05]  /*7ad0*/  EXIT ;  /* 0x000000000000794d */ /* 0x000fea0003800000 */
.L_x_72:
        /* <DEDUP_REMOVED lines=10> */
.L_x_1017:


//--------------------- .text._ZN5flash44flash_bwd_dq_dk_dv_loop_seqk_parallel_kernelI23Flash_bwd_kernel_traitsILi256ELi64ELi32ELi8ELi4ELi1ELi2ELb1ELb1EN7cutlass10bfloat16_tE19Flash_kernel_traitsILi256ELi64ELi32ELi8ES3_EELb0ELb1ELb0ELb0ELb0ELb1ELb0EEEvNS_16Flash_bwd_paramsE --------------------------
	.section	.text._ZN5flash44flash_bwd_dq_dk_dv_loop_seqk_parallel_kernelI23Flash_bwd_kernel_traitsILi256ELi64ELi32ELi8ELi4ELi1ELi2ELb1ELb1EN7cutlass10bfloat16_tE19Flash_kernel_traitsILi256ELi64ELi32ELi8ES3_EELb0ELb1ELb0ELb0ELb0ELb1ELb0EEEvNS_16Flash_bwd_paramsE,"ax",@progbits
	.sectioninfo	@"SHI_REGISTERS=255"
	.align	128
        .global         _ZN5flash44flash_bwd_dq_dk_dv_loop_seqk_parallel_kernelI23Flash_bwd_kernel_traitsILi256ELi64ELi32ELi8ELi4ELi1ELi2ELb1ELb1EN7cutlass10bfloat16_tE19Flash_kernel_traitsILi256ELi64ELi32ELi8ES3_EELb0ELb1ELb0ELb0ELb0ELb1ELb0EEEvNS_16Flash_bwd_paramsE
        .type           _ZN5flash44flash_bwd_dq_dk_dv_loop_seqk_parallel_kernelI23Flash_bwd_kernel_traitsILi256ELi64ELi32ELi8ELi4ELi1ELi2ELb1ELb1EN7cutlass10bfloat16_tE19Flash_kernel_traitsILi256ELi64ELi32ELi8ES3_EELb0ELb1ELb0ELb0ELb0ELb1ELb0EEEvNS_16Flash_bwd_paramsE,@function
        .size           _ZN5flash44flash_bwd_dq_dk_dv_loop_seqk_parallel_kernelI23Flash_bwd_kernel_traitsILi256ELi64ELi32ELi8ELi4ELi1ELi2ELb1ELb1EN7cutlass10bfloat16_tE19Flash_kernel_traitsILi256ELi64ELi32ELi8ES3_EELb0ELb1ELb0ELb0ELb0ELb1ELb0EEEvNS_16Flash_bwd_paramsE,(.L_x_1018 - _ZN5flash44flash_bwd_dq_dk_dv_loop_seqk_parallel_kernelI23Flash_bwd_kernel_traitsILi256ELi64ELi32ELi8ELi4ELi1ELi2ELb1ELb1EN7cutlass10bfloat16_tE19Flash_kernel_traitsILi256ELi64ELi32ELi8ES3_EELb0ELb1ELb0ELb0ELb0ELb1ELb0EEEvNS_16Flash_bwd_paramsE)
        .other          _ZN5flash44flash_bwd_dq_dk_dv_loop_seqk_parallel_kernelI23Flash_bwd_kernel_traitsILi256ELi64ELi32ELi8ELi4ELi1ELi2ELb1ELb1EN7cutlass10bfloat16_tE19Flash_kernel_traitsILi256ELi64ELi32ELi8ES3_EELb0ELb1ELb0ELb0ELb0ELb1ELb0EEEvNS_16Flash_bwd_paramsE,@"STO_CUDA_ENTRY STV_DEFAULT"
_ZN5flash44flash_bwd_dq_dk_dv_loop_seqk_parallel_kernelI23Flash_bwd_kernel_traitsILi256ELi64ELi32ELi8ELi4ELi1ELi2ELb1ELb1EN7cutlass10bfloat16_tE19Flash_kernel_traitsILi256ELi64ELi32ELi8ES3_EELb0ELb1ELb0ELb0ELb0ELb1ELb0EEEvNS_16Flash_bwd_paramsE:
.text._ZN5flash44flash_bwd_dq_dk_dv_loop_seqk_parallel_kernelI23Flash_bwd_kernel_traitsILi256ELi64ELi32ELi8ELi4ELi1ELi2ELb1ELb1EN7cutlass10bfloat16_tE19Flash_kernel_traitsILi256ELi64ELi32ELi8ES3_EELb0ELb1ELb0ELb0ELb0ELb1ELb0EEEvNS_16Flash_bwd_paramsE:
        /* <DEDUP_REMOVED lines=33> */
[CC--:B------:R-:W-:Y:S01]  /*0210*/  LEA.HI R10, R233.reuse, R11.reuse, RZ, 0x4 ;  /* 0x0000000be90a7211 */ /* 0x0c0fe200078f20ff */
[----:B------:R-:W-:Y:S01]  /*0220*/  ULDC UR13, c[0x0][0x1c0] ;  /* 0x00007000000d7ab9 */ /* 0x000fe20000000800 */
[----:B------:R-:W-:Y:S01]  /*0230*/  LEA.HI R12, R233, R11, RZ, 0x2 ;  /* 0x0000000be90c7211 */ /* 0x000fe200078f10ff */
[----:B------:R-:W-:Y:S01]  /*0240*/  ULDC UR11, c[0x0][0x1c0] ;  /* 0x00007000000b7ab9 */ /* 0x000fe20000000800 */
[----:B------:R-:W-:Y:S01]  /*0250*/  SHF.R.S32.HI R5, RZ, 0x3, R13 ;  /* 0x00000003ff057819 */ /* 0x000fe2000001140d */
[----:B------:R-:W-:Y:S01]  /*0260*/  UIMAD UR52, UR8, UR6, UR52 ;  /* 0x00000006083472a4 */ /* 0x000fe2000f8e0234 */
[----:B------:R-:W-:Y:S01]  /*0270*/  SHF.R.S32.HI R6, RZ, 0x4, R10 ;  /* 0x00000004ff067819 */ /* 0x000fe2000001140a */
[----:B---3--:R-:W-:Y:S01]  /*0280*/  UIMAD UR49, UR7, UR28, URZ ;  /* 0x0000001c073172a4 */ /* 0x008fe2000f8e023f */
[--C-:B------:R-:W-:Y:S01]  /*0290*/  SHF.R.S32.HI R8, RZ, 0x2, R12.reuse ;  /* 0x00000002ff087819 */ /* 0x100fe2000001140c */
[----:B------:R-:W-:Y:S01]  /*02a0*/  IMAD.SHL.U32 R5, R5, 0x40, RZ ;  /* 0x0000004005057824 */ /* 0x000fe200078e00ff */
[----:B------:R-:W-:Y:S01]  /*02b0*/  SHF.R.S32.HI R0, RZ, 0x1f, R12 ;  /* 0x0000001fff007819 */ /* 0x000fe2000001140c */
[----:B------:R-:W-:Y:S01]  /*02c0*/  UIMAD.WIDE.U32 UR40, UR28, UR14, URZ ;  /* 0x0000000e1c2872a5 */ /* 0x000fe2000f8e003f */
[----:B------:R-:W-:Y:S01]  /*02d0*/  LOP3.LUT R3, R13, 0xfffffff8, RZ, 0xc0, !PT ;  /* 0xfffffff80d037812 */ /* 0x000fe200078ec0ff */
[----:B------:R-:W-:Y:S01]  /*02e0*/  UIMAD UR6, UR28, UR11, UR31 ;  /* 0x0000000b1c0672a4 */ /* 0x000fe2000f8e021f */
[----:B------:R-:W-:Y:S01]  /*02f0*/  LEA.HI R4, R10, R6, RZ, 0x1 ;  /* 0x000000060a047211 */ /* 0x000fe200078f08ff */
[----:B------:R-:W-:Y:S01]  /*0300*/  @!UP5 UIMAD UR7, UR28, UR13, UR31 ;  /* 0x0000000d1c07d2a4 */ /* 0x000fe2000f8e021f */
[----:B------:R-:W-:Y:S01]  /*0310*/  LEA.HI R2, R0, R8, RZ, 0x3 ;  /* 0x0000000800027211 */ /* 0x000fe200078f18ff */
[----:B------:R-:W-:Y:S01]  /*0320*/  IMAD.IADD R0, R11, 0x1, -R3 ;  /* 0x000000010b007824 */ /* 0x000fe200078e0a03 */
[----:B------:R-:W-:Y:S01]  /*0330*/  LOP3.LUT R4, R4, 0xfffffffe, RZ, 0xc0, !PT ;  /* 0xfffffffe04047812 */ /* 0x000fe200078ec0ff */
[----:B------:R-:W-:Y:S01]  /*0340*/  USHF.L.U32 UR42, UR43, 0x6, URZ ;  /* 0x000000062b2a7899 */ /* 0x000fe2000800063f */
[----:B------:R-:W-:Y:S01]  /*0350*/  LOP3.LUT R3, R2, 0xfffffff8, RZ, 0xc0, !PT ;  /* 0xfffffff802037812 */ /* 0x000fe200078ec0ff */
[C---:B------:R-:W-:Y:S01]  /*0360*/  IMAD.SHL.U32 R14, R0.reuse, 0x8, RZ ;  /* 0x00000008000e7824 */ /* 0x040fe200078e00ff */
[----:B------:R-:W-:Y:S01]  /*0370*/  LOP3.LUT R2, R5, 0x1c0, RZ, 0xc0, !PT ;  /* 0x000001c005027812 */ /* 0x000fe200078ec0ff */
[C---:B------:R-:W-:Y:S01]  /*0380*/  IMAD.SHL.U32 R5, R0.reuse, 0x40, RZ ;  /* 0x0000004000057824 */ /* 0x040fe200078e00ff */
[----:B------:R-:W-:Y:S01]  /*0390*/  LOP3.LUT P4, RZ, R0, 0x2, RZ, 0xc0, !PT ;  /* 0x0000000200ff7812 */ /* 0x000fe2000788c0ff */
[----:B------:R-:W-:Y:S01]  /*03a0*/  IMAD.IADD R9, R6, 0x1, -R4 ;  /* 0x0000000106097824 */ /* 0x000fe200078e0a04 */
[----:B------:R-:W-:Y:S01]  /*03b0*/  SHF.R.U32.HI R4, RZ, 0x3, R2 ;  /* 0x00000003ff047819 */ /* 0x000fe20000011602 */
[----:B------:R-:W-:Y:S01]  /*03c0*/  IMAD.IADD R8, R8, 0x1, -R3 ;  /* 0x0000000108087824 */ /* 0x000fe200078e0a03 */
[----:B------:R-:W-:Y:S01]  /*03d0*/  LOP3.LUT R3, R2, 0x38, R14, 0xf8, !PT ;  /* 0x0000003802037812 */ /* 0x000fe200078ef80e */
[----:B------:R1:W-:Y:S01]  /*03e0*/  STL [R1+0x8], R14 ;  /* 0x0000080e01007387 */ /* 0x0003e20000100800 */
[----:B------:R-:W-:Y:S01]  /*03f0*/  LOP3.LUT R2, R5, 0x1c0, RZ, 0xc0, !PT ;  /* 0x000001c005027812 */ /* 0x000fe200078ec0ff */
[----:B------:R-:W-:Y:S01]  /*0400*/  ULDC UR46, c[0x0][0x214] ;  /* 0x00008500002e7ab9 */ /* 0x000fe20000000800 */
[----:B------:R-:W-:Y:S01]  /*0410*/  LOP3.LUT R7, R3, R4, RZ, 0x3c, !PT ;  /* 0x0000000403077212 */ /* 0x000fe200078e3cff */
[----:B------:R-:W-:Y:S01]  /*0420*/  ULDC UR53, c[0x0][0x1c8] ;  /* 0x0000720000357ab9 */ /* 0x000fe20000000800 */
[----:B------:R-:W-:Y:S01]  /*0430*/  LOP3.LUT R4, R2, 0x8, R13, 0xf8, !PT ;  /* 0x0000000802047812 */ /* 0x000fe200078ef80d */
[----:B------:R-:W-:Y:S01]  /*0440*/  ULDC.U8 UR10, c[0x0][0x3d0] ;  /* 0x0000f400000a7ab9 */ /* 0x000fe20000000000 */
[----:B------:R-:W-:Y:S01]  /*0450*/  SHF.R.U32.HI R3, RZ, 0x3, R2 ;  /* 0x00000003ff037819 */ /* 0x000fe20000011602 */
[----:B------:R-:W-:Y:S01]  /*0460*/  ULDC UR47, c[0x0][0x224] ;  /* 0x00008900002f7ab9 */ /* 0x000fe20000000800 */
[----:B------:R-:W-:Y:S01]  /*0470*/  LOP3.LUT R2, R8, 0x1, RZ, 0xc0, !PT ;  /* 0x0000000108027812 */ /* 0x000fe200078ec0ff */
[----:B------:R-:W-:Y:S01]  /*0480*/  @UP5 UIMAD UR51, UR28, UR46, URZ ;  /* 0x0000002e1c3352a4 */ /* 0x000fe2000f8e023f */
[----:B------:R-:W-:Y:S01]  /*0490*/  LOP3.LUT R6, R4, R3, RZ, 0x3c, !PT ;  /* 0x0000000304067212 */ /* 0x000fe200078e3cff */
[----:B------:R-:W-:Y:S01]  /*04a0*/  IMAD.SHL.U32 R3, R0, 0x20, RZ ;  /* 0x0000002000037824 */ /* 0x000fe200078e00ff */
[----:B------:R-:W-:Y:S01]  /*04b0*/  ISETP.NE.U32.AND P1, PT, R2, 0x1, PT ;  /* 0x000000010200780c */ /* 0x000fe20003f25070 */
[----:B------:R-:W-:Y:S01]  /*04c0*/  IMAD.SHL.U32 R2, R9, 0x100, RZ ;  /* 0x0000010009027824 */ /* 0x000fe200078e00ff */
[----:B------:R-:W-:Y:S01]  /*04d0*/  LOP3.LUT P3, RZ, R0, 0x4, RZ, 0xc0, !PT ;  /* 0x0000000400ff7812 */ /* 0x000fe2000786c0ff */
[----:B------:R-:W-:Y:S01]  /*04e0*/  ULDC.64 UR4, c[0x0][0x118] ;  /* 0x0000460000047ab9 */ /* 0x000fe20000000a00 */
[CC--:B------:R-:W-:Y:S01]  /*04f0*/  LEA.HI R4, R233.reuse, R11.reuse, RZ, 0x6 ;  /* 0x0000000be9047211 */ /* 0x0c0fe200078f30ff */
[----:B------:R-:W-:Y:S01]  /*0500*/  UMOV UR58, 0x4 ;  /* 0x00000004003a7882 */ /* 0x000fe20000000000 */
[----:B------:R-:W-:Y:S01]  /*0510*/  LOP3.LUT R0, R2, 0x100, RZ, 0xc0, !PT ;  /* 0x0000010002007812 */ /* 0x000fe200078ec0ff */
[----:B------:R-:W-:Y:S01]  /*0520*/  ULDC.64 UR60, c[0x0][0x3c8] ;  /* 0x0000f200003c7ab9 */ /* 0x000fe20000000a00 */
[-C--:B------:R-:W-:Y:S01]  /*0530*/  LEA.HI R2, R233, R11.reuse, RZ, 0x7 ;  /* 0x0000000be9027211 */ /* 0x080fe200078f38ff */
[----:B------:R-:W-:Y:S01]  /*0540*/  ULOP3.LUT UR53, UR31, UR53, URZ, 0x3c, !UPT ;  /* 0x000000351f357292 */ /* 0x000fe2000f8e3c3f */
[----:B------:R-:W-:Y:S01]  /*0550*/  LOP3.LUT R226, R0, 0xe0, R3, 0xf8, !PT ;  /* 0x000000e000e27812 */ /* 0x000fe200078ef803 */
[----:B------:R-:W-:Y:S01]  /*0560*/  USHF.R.S32.HI UR54, URZ, 0x1f, UR31 ;  /* 0x0000001f3f367899 */ /* 0x000fe2000801141f */
[----:B------:R-:W-:Y:S01]  /*0570*/  SHF.R.S32.HI R5, RZ, 0x7, R2 ;  /* 0x00000007ff057819 */ /* 0x000fe20000011402 */
[----:B------:R-:W-:Y:S01]  /*0580*/  IMAD.SHL.U32 R2, R9, 0x20, RZ ;  /* 0x0000002009027824 */ /* 0x000fe200078e00ff */
[----:B------:R-:W-:Y:S01]  /*0590*/  SHF.R.S32.HI R0, RZ, 0x6, R4 ;  /* 0x00000006ff007819 */ /* 0x000fe20000011404 */
[----:B------:R-:W-:Y:S01]  /*05a0*/  USHF.L.U32 UR59, UR28, 0x7, URZ ;  /* 0x000000071c3b7899 */ /* 0x000fe2000800063f */
[----:B------:R-:W-:Y:S01]  /*05b0*/  LEA.HI R233, R233, R11, RZ, 0x5 ;  /* 0x0000000be9e97211 */ /* 0x000fe200078f28ff */
[----:B------:R-:W-:Y:S01]  /*05c0*/  IMAD R3, R5, 0x2, R9 ;  /* 0x0000000205037824 */ /* 0x000fe200078e0209 */
[----:B------:R-:W-:Y:S01]  /*05d0*/  LOP3.LUT R2, R2, 0x20, RZ, 0xc0, !PT ;  /* 0x0000002002027812 */ /* 0x000fe200078ec0ff */
[C---:B------:R-:W-:Y:S01]  /*05e0*/  IMAD.SHL.U32 R4, R0.reuse, 0x8, RZ ;  /* 0x0000000800047824 */ /* 0x040fe200078e00ff */
[----:B------:R-:W-:Y:S01]  /*05f0*/  SHF.R.S32.HI R16, RZ, 0x5, R233 ;  /* 0x00000005ff107819 */ /* 0x000fe200000114e9 */
[----:B------:R-:W-:Y:S01]  /*0600*/  IMAD R237, R0, 0x200, R7 ;  /* 0x0000020000ed7824 */ /* 0x000fe200078e0207 */
[----:B------:R-:W-:Y:S01]  /*0610*/  LOP3.LUT P2, RZ, R8, 0x2, RZ, 0xc0, !PT ;  /* 0x0000000208ff7812 */ /* 0x000fe2000784c0ff */
[----:B------:R-:W-:Y:S01]  /*0620*/  IMAD.U32 R0, R3, 0x200, R6 ;  /* 0x0000020003007824 */ /* 0x000fe200078e0006 */
[----:B-1----:R-:W-:Y:S01]  /*0630*/  LOP3.LUT R14, R2, 0x18, R4, 0xf8, !PT ;  /* 0x00000018020e7812 */ /* 0x002fe200078ef804 */
[----:B------:R-:W-:Y:S01]  /*0640*/  IMAD.SHL.U32 R237, R237, 0x2, RZ ;  /* 0x00000002eded7824 */ /* 0x000fe200078e00ff */
[----:B------:R-:W-:Y:S01]  /*0650*/  LOP3.LUT R2, R10, 0xfffffff0, RZ, 0xc0, !PT ;  /* 0xfffffff00a027812 */ /* 0x000fe200078ec0ff */
[----:B------:R-:W-:Y:S01]  /*0660*/  IMAD.SHL.U32 R10, R11, 0x2, RZ ;  /* 0x000000020b0a7824 */ /* 0x000fe200078e00ff */
[----:B------:R-:W-:Y:S01]  /*0670*/  LOP3.LUT R3, R12, 0x7ffffffc, RZ, 0xc0, !PT ;  /* 0x7ffffffc0c037812 */ /* 0x000fe200078ec0ff */
[----:B------:R-:W-:Y:S01]  /*0680*/  IMAD.SHL.U32 R229, R0, 0x2, RZ ;  /* 0x0000000200e57824 */ /* 0x000fe200078e00ff */
[----:B------:R-:W-:Y:S01]  /*0690*/  LOP3.LUT R6, R233, 0xffffffe0, RZ, 0xc0, !PT ;  /* 0xffffffe0e9067812 */ /* 0x000fe200078ec0ff */
[----:B------:R-:W-:Y:S01]  /*06a0*/  IMAD.IADD R2, R11, 0x1, -R2 ;  /* 0x000000010b027824 */ /* 0x000fe200078e0a02 */
[----:B------:R-:W-:Y:S01]  /*06b0*/  SEL R232, R227, 0xffffffc0, !P3 ;  /* 0xffffffc0e3e87807 */ /* 0x000fe20005800000 */
[----:B------:R-:W-:Y:S01]  /*06c0*/  IMAD.IADD R12, R11, 0x1, -R3 ;  /* 0x000000010b0c7824 */ /* 0x000fe200078e0a03 */
[----:B------:R-:W-:Y:S01]  /*06d0*/  SEL R250, R250, 0x240, !P1 ;  /* 0x00000240fafa7807 */ /* 0x000fe20004800000 */
[----:B------:R-:W-:Y:S01]  /*06e0*/  IMAD.SHL.U32 R3, R5, 0x10, RZ ;  /* 0x0000001005037824 */ /* 0x000fe200078e00ff */
[----:B------:R-:W-:Y:S01]  /*06f0*/  SHF.R.S32.HI R4, RZ, 0x1f, R2 ;  /* 0x0000001fff047819 */ /* 0x000fe20000011402 */
[----:B------:R-:W-:Y:S01]  /*0700*/  IMAD.SHL.U32 R5, R9, 0x8, RZ ;  /* 0x0000000809057824 */ /* 0x000fe200078e00ff */
[----:B------:R-:W-:Y:S01]  /*0710*/  LOP3.LUT P0, RZ, R2, 0x4, RZ, 0xc0, !PT ;  /* 0x0000000402ff7812 */ /* 0x000fe2000780c0ff */
[----:B------:R-:W-:Y:S01]  /*0720*/  IMAD.IADD R15, R11, 0x1, -R6 ;  /* 0x000000010b0f7824 */ /* 0x000fe200078e0a06 */
[----:B------:R-:W-:Y:S01]  /*0730*/  LEA.HI R225, R4, R2, RZ, 0x3 ;  /* 0x0000000204e17211 */ /* 0x000fe200078f18ff */
[----:B------:R-:W-:Y:S01]  /*0740*/  IMAD.SHL.U32 R4, R8, 0x20, RZ ;  /* 0x0000002008047824 */ /* 0x000fe200078e00ff */
[----:B------:R-:W-:Y:S01]  /*0750*/  LOP3.LUT R11, R5, 0x8, RZ, 0xc0, !PT ;  /* 0x00000008050b7812 */ /* 0x000fe200078ec0ff */
[----:B------:R-:W-:Y:S01]  /*0760*/  IMAD.SHL.U32 R7, R2, 0x20, RZ ;  /* 0x0000002002077824 */ /* 0x000fe200078e00ff */
[----:B------:R-:W-:Y:S01]  /*0770*/  LOP3.LUT R6, R225, 0xfffffff8, RZ, 0xc0, !PT ;  /* 0xfffffff8e1067812 */ /* 0x000fe200078ec0ff */
[----:B------:R-:W-:Y:S01]  /*0780*/  STL [R1+0x14], R15 ;  /* 0x0000140f01007387 */ /* 0x000fe20000100800 */
[----:B------:R-:W-:Y:S01]  /*0790*/  LOP3.LUT R5, R4, 0xe0, RZ, 0xc0, !PT ;  /* 0x000000e004057812 */ /* 0x000fe200078ec0ff */
[----:B------:R-:W-:Y:S01]  /*07a0*/  IMAD.SHL.U32 R4, R2, 0x4, RZ ;  /* 0x0000000402047824 */ /* 0x000fe200078e00ff */
[----:B------:R-:W-:Y:S01]  /*07b0*/  IADD3 R236, R232, 0x14000, R229 ;  /* 0x00014000e8ec7810 */ /* 0x000fe20007ffe0e5 */
[----:B------:R-:W-:Y:S01]  /*07c0*/  IMAD.IADD R6, R2, 0x1, -R6 ;  /* 0x0000000102067824 */ /* 0x000fe200078e0a06 */
[----:B------:R-:W-:Y:S01]  /*07d0*/  LOP3.LUT R2, R11, 0x1e0, R7, 0xf8, !PT ;  /* 0x000001e00b027812 */ /* 0x000fe200078ef807 */
[----:B------:R-:W-:Y:S01]  /*07e0*/  IMAD.SHL.U32 R225, R225, 0x40, RZ ;  /* 0x00000040e1e17824 */ /* 0x000fe200078e00ff */
[----:B------:R-:W-:Y:S01]  /*07f0*/  LOP3.LUT R7, R3, 0x6, R10, 0xf8, !PT ;  /* 0x0000000603077812 */ /* 0x000fe200078ef80a */
[----:B------:R-:W-:Y:S01]  /*0800*/  IMAD.IADD R231, R229, 0x1, R232 ;  /* 0x00000001e5e77824 */ /* 0x000fe200078e02e8 */
[----:B------:R-:W-:Y:S01]  /*0810*/  LOP3.LUT R10, R2, 0x38, R4, 0x78, !PT ;  /* 0x00000038020a7812 */ /* 0x000fe200078e7804 */
[C---:B------:R-:W-:Y:S01]  /*0820*/  IMAD.SHL.U32 R2, R8.reuse, 0x40, RZ ;  /* 0x0000004008027824 */ /* 0x040fe200078e00ff */
[----:B------:R-:W-:Y:S01]  /*0830*/  LOP3.LUT R5, R5, 0x10, R3, 0xf8, !PT ;  /* 0x0000001005057812 */ /* 0x000fe200078ef803 */
[----:B------:R1:W-:Y:S01]  /*0840*/  STL [R1+0x4], R7 ;  /* 0x0000040701007387 */ /* 0x0003e20000100800 */
[----:B------:R-:W-:Y:S01]  /*0850*/  IMAD.SHL.U32 R4, R8, 0x4, RZ ;  /* 0x0000000408047824 */ /* 0x000fe200078e00ff */
[----:B------:R-:W-:Y:S01]  /*0860*/  LOP3.LUT P6, RZ, R6, 0x2, RZ, 0xc0, !PT ;  /* 0x0000000206ff7812 */ /* 0x000fe200078cc0ff */
[----:B------:R-:W-:Y:S01]  /*0870*/  UISETP.NE.AND UP6, UPT, UR10, URZ, UPT ;  /* 0x0000003f0a00728c */ /* 0x000fe2000bfc5270 */
[----:B------:R-:W-:Y:S01]  /*0880*/  LOP3.LUT R2, R2, 0x1c0, RZ, 0xc0, !PT ;  /* 0x000001c002027812 */ /* 0x000fe200078ec0ff */
[----:B------:R-:W-:Y:S01]  /*0890*/  USHF.R.S32.HI UR56, URZ, 0x1f, UR28 ;  /* 0x0000001f3f387899 */ /* 0x000fe2000801141c */
[----:B------:R-:W-:Y:S01]  /*08a0*/  LOP3.LUT R8, R5, 0x18, R4, 0x78, !PT ;  /* 0x0000001805087812 */ /* 0x000fe200078e7804 */
[----:B------:R-:W-:Y:S01]  /*08b0*/  USHF.R.S32.HI UR55, URZ, 0x1f, UR31 ;  /* 0x0000001f3f377899 */ /* 0x000fe2000801141f */
[----:B------:R-:W-:Y:S01]  /*08c0*/  SHF.R.U32.HI R3, RZ, 0x3, R2 ;  /* 0x00000003ff037819 */ /* 0x000fe20000011602 */
[----:B------:R-:W-:Y:S01]  /*08d0*/  UIMAD.WIDE.U32 UR38, UR32, UR40, URZ ;  /* 0x00000028202672a5 */ /* 0x000fe2000f8e003f */
[----:B------:R-:W-:Y:S01]  /*08e0*/  LOP3.LUT P5, RZ, R6, 0x4, RZ, 0xc0, !PT ;  /* 0x0000000406ff7812 */ /* 0x000fe200078ac0ff */
[----:B------:R-:W-:Y:S01]  /*08f0*/  UIMAD UR48, UR33, UR40, URZ ;  /* 0x00000028213072a4 */ /* 0x000fe2000f8e023f */
[----:B------:R-:W-:Y:S01]  /*0900*/  LOP3.LUT R225, R225, 0xfffffe00, RZ, 0xc0, !PT ;  /* 0xfffffe00e1e17812 */ /* 0x000fe200078ec0ff */
[----:B------:R-:W-:Y:S01]  /*0910*/  USHF.R.S32.HI UR50, URZ, 0x1f, UR44 ;  /* 0x0000001f3f327899 */ /* 0x000fe2000801142c */
[----:B------:R-:W-:Y:S01]  /*0920*/  SEL R227, R227, 0xffffffc0, !P5 ;  /* 0xffffffc0e3e37807 */ /* 0x000fe20006800000 */
[----:B------:R-:W-:-:S02]  /*0930*/  UIMAD UR47, UR6, UR47, URZ ;  /* 0x0000002f062f72a4 */ /* 0x000fc4000f8e023f */
[----:B------:R-:W-:Y:S02]  /*0940*/  @!UP5 UIMAD UR46, UR7, UR46, URZ ;  /* 0x0000002e072ed2a4 */ /* 0x000fe4000f8e023f */
[----:B------:R-:W-:Y:S01]  /*0950*/  USHF.R.S32.HI UR45, URZ, 0x1f, UR42 ;  /* 0x0000001f3f2d7899 */ /* 0x000fe2000801142a */
[----:B-1----:R-:W-:-:S05]  /*0960*/  IMAD.SHL.U32 R7, R16, 0x8, RZ ;  /* 0x0000000810077824 */ /* 0x002fca00078e00ff */
[----:B------:R-:W-:-:S04]  /*0970*/  LOP3.LUT R7, R7, 0x38, RZ, 0xc0, !PT ;  /* 0x0000003807077812 */ /* 0x000fc800078ec0ff */
[----:B------:R-:W-:Y:S02]  /*0980*/  LOP3.LUT R4, R3, R2, R7, 0x1e, !PT ;  /* 0x0000000203047212 */ /* 0x000fe400078e1e07 */
[----:B------:R-:W-:Y:S02]  /*0990*/  LOP3.LUT R2, R226, 0x8, R13, 0xf8, !PT ;  /* 0x00000008e2027812 */ /* 0x000fe400078ef80d */
[----:B------:R-:W-:Y:S02]  /*09a0*/  SHF.R.U32.HI R226, RZ, 0x3, R226 ;  /* 0x00000003ffe27819 */ /* 0x000fe400000116e2 */
[----:B------:R-:W-:Y:S02]  /*09b0*/  SHF.R.S32.HI R3, RZ, 0x1f, R233 ;  /* 0x0000001fff037819 */ /* 0x000fe400000114e9 */
[----:B------:R-:W-:Y:S02]  /*09c0*/  LOP3.LUT R226, R2, 0x38, R226, 0x78, !PT ;  /* 0x0000003802e27812 */ /* 0x000fe400078e78e2 */
[----:B------:R-:W-:-:S02]  /*09d0*/  LEA.HI R2, R3, R16, RZ, 0x2 ;  /* 0x0000001003027211 */ /* 0x000fc400078f10ff */
[----:B------:R-:W-:Y:S02]  /*09e0*/  LEA.HI R233, R233, R16, RZ, 0x1 ;  /* 0x00000010e9e97211 */ /* 0x000fe400078f08ff */
[----:B------:R-:W-:Y:S01]  /*09f0*/  LOP3.LUT R3, R2, 0xfffffffc, RZ, 0xc0, !PT ;  /* 0xfffffffc02037812 */ /* 0x000fe200078ec0ff */
[----:B------:R-:W-:Y:S01]  /*0a00*/  IMAD.SHL.U32 R2, R12, 0x2, RZ ;  /* 0x000000020c027824 */ /* 0x000fe200078e00ff */
[----:B------:R-:W-:-:S03]  /*0a10*/  LOP3.LUT R233, R233, 0x3ffffe, RZ, 0xc0, !PT ;  /* 0x003ffffee9e97812 */ /* 0x000fc600078ec0ff */
[----:B------:R-:W-:Y:S02]  /*0a20*/  IMAD.IADD R5, R16, 0x1, -R3 ;  /* 0x0000000110057824 */ /* 0x000fe400078e0a03 */
[----:B------:R-:W-:Y:S01]  /*0a30*/  IMAD.IADD R252, R2, 0x1, R4 ;  /* 0x0000000102fc7824 */ /* 0x000fe200078e0204 */
[----:B------:R-:W-:Y:S01]  /*0a40*/  SHF.R.S32.HI R4, RZ, 0x1f, R15 ;  /* 0x0000001fff047819 */ /* 0x000fe2000001140f */
[----:B------:R-:W-:Y:S02]  /*0a50*/  IMAD R3, R5, 0x200, R2 ;  /* 0x0000020005037824 */ /* 0x000fe400078e0202 */
[----:B------:R-:W-:Y:S01]  /*0a60*/  IMAD.SHL.U32 R2, R6, 0x40, RZ ;  /* 0x0000004006027824 */ /* 0x000fe200078e00ff */
[----:B------:R-:W-:Y:S01]  /*0a70*/  LEA.HI R4, R4, R15, RZ, 0x2 ;  /* 0x0000000f04047211 */ /* 0x000fe200078f10ff */
[----:B------:R-:W-:Y:S01]  /*0a80*/  IMAD.IADD R248, R3, 0x1, R8 ;  /* 0x0000000103f87824 */ /* 0x000fe200078e0208 */
[----:B------:R-:W-:Y:S01]  /*0a90*/  LEA R252, R252, 0x10000, 0x1 ;  /* 0x00010000fcfc7811 */ /* 0x000fe200078e08ff */
[----:B------:R-:W-:Y:S01]  /*0aa0*/  IMAD.IADD R233, R16, 0x1, -R233 ;  /* 0x0000000110e97824 */ /* 0x000fe200078e0ae9 */
[----:B------:R-:W-:Y:S01]  /*0ab0*/  SHF.R.S32.HI R6, RZ, 0x2, R4 ;  /* 0x00000002ff067819 */ /* 0x000fe20000011404 */
[----:B------:R-:W-:Y:S01]  /*0ac0*/  IMAD R4, R9, 0x1000, R225 ;  /* 0x0000100009047824 */ /* 0x000fe200078e02e1 */
[----:B------:R-:W-:Y:S01]  /*0ad0*/  LOP3.LUT R2, R2, 0x1c0, RZ, 0xc0, !PT ;  /* 0x000001c002027812 */ /* 0x000fe200078ec0ff */
[----:B------:R-:W-:-:S02]  /*0ae0*/  IMAD R233, R233, 0x200, R10 ;  /* 0x00000200e9e97824 */ /* 0x000fc400078e020a */
[----:B------:R-:W-:Y:S01]  /*0af0*/  IMAD R6, R5, 0x10, R6 ;  /* 0x0000001005067824 */ /* 0x000fe200078e0206 */
[----:B------:R-:W-:Y:S01]  /*0b00*/  SHF.R.U32.HI R3, RZ, 0x3, R2 ;  /* 0x00000003ff037819 */ /* 0x000fe20000011602 */
[----:B------:R-:W-:Y:S01]  /*0b10*/  IMAD.SHL.U32 R248, R248, 0x2, RZ ;  /* 0x00000002f8f87824 */ /* 0x000fe200078e00ff */
[----:B------:R-:W-:Y:S02]  /*0b20*/  LEA R233, R233, 0x14000, 0x1 ;  /* 0x00014000e9e97811 */ /* 0x000fe400078e08ff */
[CC--:B------:R-:W-:Y:S01]  /*0b30*/  LOP3.LUT R7, R3.reuse, R2.reuse, R7, 0x1e, !PT ;  /* 0x0000000203077212 */ /* 0x0c0fe200078e1e07 */
[----:B------:R1:W-:Y:S01]  /*0b40*/  STL [R1+0x10], R6 ;  /* 0x0000100601007387 */ /* 0x0003e20000100800 */
[C---:B------:R-:W-:Y:S01]  /*0b50*/  LOP3.LUT R8, R3.reuse, R2, R11, 0x1e, !PT ;  /* 0x0000000203087212 */ /* 0x040fe200078e1e0b */
[C---:B------:R-:W-:Y:S01]  /*0b60*/  IMAD.IADD R251, R248.reuse, 0x1, R250 ;  /* 0x00000001f8fb7824 */ /* 0x040fe200078e02fa */
[----:B------:R-:W-:Y:S01]  /*0b70*/  LOP3.LUT R3, R3, R14, R2, 0x1e, !PT ;  /* 0x0000000e03037212 */ /* 0x000fe200078e1e02 */
[----:B------:R-:W-:Y:S01]  /*0b80*/  IMAD R2, R5, 0x400, R225 ;  /* 0x0000040005027824 */ /* 0x000fe200078e02e1 */
[----:B------:R-:W-:Y:S01]  /*0b90*/  IADD3 R249, R248, 0x10, RZ ;  /* 0x00000010f8f97810 */ /* 0x000fe20007ffe0ff */
[----:B------:R-:W-:Y:S01]  /*0ba0*/  IMAD.IADD R4, R4, 0x1, R7 ;  /* 0x0000000104047824 */ /* 0x000fe200078e0207 */
[----:B------:R-:W-:Y:S01]  /*0bb0*/  LOP3.LUT R225, R3, R225, RZ, 0xfc, !PT ;  /* 0x000000e103e17212 */ /* 0x000fe200078efcff */
[----:B------:R-:W-:Y:S01]  /*0bc0*/  IMAD.MOV.U32 R3, RZ, RZ, 0x20 ;  /* 0x00000020ff037424 */ /* 0x000fe200078e00ff */
[----:B------:R-:W-:Y:S01]  /*0bd0*/  IADD3 R234, R233, 0x20, RZ ;  /* 0x00000020e9ea7810 */ /* 0x000fe20007ffe0ff */
[----:B------:R-:W-:Y:S01]  /*0be0*/  IMAD.IADD R2, R2, 0x1, R8 ;  /* 0x0000000102027824 */ /* 0x000fe200078e0208 */
[----:B------:R-:W-:-:S02]  /*0bf0*/  @P2 IADD3 R249, R248, -0x10, RZ ;  /* 0xfffffff0f8f92810 */ /* 0x000fc40007ffe0ff */
[C---:B------:R-:W-:Y:S01]  /*0c00*/  SEL R0, R3.reuse, 0xffffffe0, !P4 ;  /* 0xffffffe003007807 */ /* 0x040fe20006000000 */
[----:B------:R-:W-:Y:S01]  /*0c10*/  IMAD.SHL.U32 R2, R2, 0x2, RZ ;  /* 0x0000000202027824 */ /* 0x000fe200078e00ff */
[C---:B------:R-:W-:Y:S01]  /*0c20*/  SEL R224, R3.reuse, 0xffffffe0, !P3 ;  /* 0xffffffe003e07807 */ /* 0x040fe20005800000 */
[----:B------:R-:W-:Y:S01]  /*0c30*/  IMAD.IADD R250, R250, 0x1, R249 ;  /* 0x00000001fafa7824 */ /* 0x000fe200078e02f9 */
[----:B------:R-:W-:Y:S01]  /*0c40*/  SEL R3, R3, 0xffffffe0, !P6 ;  /* 0xffffffe003037807 */ /* 0x000fe20007000000 */
[----:B------:R-:W-:Y:S01]  /*0c50*/  IMAD.IADD R230, R229, 0x1, R0 ;  /* 0x00000001e5e67824 */ /* 0x000fe200078e0200 */
[----:B------:R-:W-:Y:S01]  /*0c60*/  @P0 IADD3 R234, R233, -0x20, RZ ;  /* 0xffffffe0e9ea0810 */ /* 0x000fe20007ffe0ff */
[----:B------:R-:W-:Y:S01]  /*0c70*/  IMAD.IADD R236, R0, 0x1, R236 ;  /* 0x0000000100ec7824 */ /* 0x000fe200078e02ec */
[----:B------:R-:W-:Y:S01]  /*0c80*/  LEA R225, R225, 0x10000, 0x1 ;  /* 0x00010000e1e17811 */ /* 0x000fe200078e08ff */
[----:B------:R-:W-:Y:S01]  /*0c90*/  IMAD.IADD R3, R2, 0x1, R3 ;  /* 0x0000000102037824 */ /* 0x000fe200078e0203 */
[----:B------:R-:W-:Y:S01]  /*0ca0*/  IADD3 R235, R234, 0x800, RZ ;  /* 0x00000800eaeb7810 */ /* 0x000fe20007ffe0ff */
[----:B------:R-:W-:-:S02]  /*0cb0*/  IMAD R224, R226, 0x2, R224 ;  /* 0x00000002e2e07824 */ /* 0x000fc400078e02e0 */
[--C-:B------:R-:W-:Y:S02]  /*0cc0*/  IMAD.IADD R228, R2, 0x1, R227.reuse ;  /* 0x0000000102e47824 */ /* 0x100fe400078e02e3 */
[----:B------:R-:W-:Y:S02]  /*0cd0*/  IMAD.IADD R232, R232, 0x1, R230 ;  /* 0x00000001e8e87824 */ /* 0x000fe400078e02e6 */
[----:B------:R-:W-:Y:S02]  /*0ce0*/  IMAD.SHL.U32 R226, R226, 0x2, RZ ;  /* 0x00000002e2e27824 */ /* 0x000fe400078e00ff */
[----:B------:R-:W-:Y:S02]  /*0cf0*/  IMAD.IADD R227, R3, 0x1, R227 ;  /* 0x0000000103e37824 */ /* 0x000fe400078e02e3 */
[----:B-1--4-:R-:W-:Y:S02]  /*0d00*/  IMAD.SHL.U32 R0, R4, 0x2, RZ ;  /* 0x0000000204007824 */ /* 0x012fe400078e00ff */
.L_x_89:
[----:B------:R-:W-:Y:S02]  /*0d10*/  ULDC.64 UR6, c[0x0][0x240] ;  /* 0x0000900000067ab9 */ /* 0x000fe40000000a00 */
[----:B------:R-:W-:-:S02]  /*0d20*/  UISETP.NE.U32.AND UP1, UPT, URZ, UR6, UPT ;  /* 0x000000063f00728c */ /* 0x000fc4000bf25070 */
[----:B------:R-:W-:Y:S02]  /*0d30*/  USHF.L.U32 UR13, UR28, 0x2, URZ ;  /* 0x000000021c0d7899 */ /* 0x000fe4000800063f */
[----:B------:R-:W-:Y:S02]  /*0d40*/  USHF.R.S32.HI UR37, URZ, 0x1f, UR28 ;  /* 0x0000001f3f257899 */ /* 0x000fe4000801141c */
[----:B------:R-:W-:Y:S02]  /*0d50*/  UISETP.NE.AND.EX UP1, UPT, URZ, UR7, UPT, UP1 ;  /* 0x000000073f00728c */ /* 0x000fe4000bf25310 */
[----:B------:R-:W-:Y:S02]  /*0d60*/  ULDC.64 UR10, c[0x0][0x250] ;  /* 0x00009400000a7ab9 */ /* 0x000fe40000000a00 */
[----:B------:R-:W-:Y:S02]  /*0d70*/  UISETP.NE.U32.AND UP3, UPT, URZ, UR10, UPT ;  /* 0x0000000a3f00728c */ /* 0x000fe4000bf65070 */
[----:B------:R-:W-:Y:S01]  /*0d80*/  USHF.L.U64.HI UR12, UR28, 0x2, UR37 ;  /* 0x000000021c0c7899 */ /* 0x000fe20008010225 */
[----:B------:R-:W-:Y:S01]  /*0d90*/  PLOP3.LUT P2, PT, PT, PT, UP1, 0x80, 0x0 ;  /* 0x000000000000781c */ /* 0x000fe20003f4f018 */
[----:B------:R-:W-:-:S02]  /*0da0*/  UIADD3 UR6, UP0, UR13, UR6, URZ ;  /* 0x000000060d067290 */ /* 0x000fc4000ff1e03f */
[----:B------:R-:W-:Y:S02]  /*0db0*/  UISETP.NE.AND.EX UP3, UPT, URZ, UR11, UPT, UP3 ;  /* 0x0000000b3f00728c */ /* 0x000fe4000bf65330 */
[----:B------:R-:W-:Y:S02]  /*0dc0*/  UIADD3.X UR7, UR12, UR7, URZ, UP0, !UPT ;  /* 0x000000070c077290 */ /* 0x000fe400087fe43f */
[----:B-1----:R-:W-:Y:S01]  /*0dd0*/  IMAD.U32 R4, RZ, RZ, UR6 ;  /* 0x00000006ff047e24 */ /* 0x002fe2000f8e00ff */
[----:B------:R-:W-:Y:S01]  /*0de0*/  ULDC.U8 UR14, c[0x0][0x312] ;  /* 0x0000c480000e7ab9 */ /* 0x000fe20000000000 */
[----:B------:R-:W-:Y:S01]  /*0df0*/  PLOP3.LUT P0, PT, PT, PT, UP3, 0x80, 0x0 ;  /* 0x000000000000781c */ /* 0x000fe20003f0f038 */
[----:B------:R-:W-:Y:S01]  /*0e00*/  ULDC.64 UR8, c[0x0][0x248] ;  /* 0x0000920000087ab9 */ /* 0x000fe20000000a00 */
[----:B------:R-:W-:Y:S01]  /*0e10*/  IMAD.U32 R5, RZ, RZ, UR7 ;  /* 0x00000007ff057e24 */ /* 0x000fe2000f8e00ff */
[----:B------:R-:W-:Y:S02]  /*0e20*/  UISETP.NE.AND UP4, UPT, UR14, URZ, UPT ;  /* 0x0000003f0e00728c */ /* 0x000fe4000bf85270 */
[----:B------:R-:W-:-:S02]  /*0e30*/  @UP3 UIADD3 UR6, UP0, UR13, UR10, URZ ;  /* 0x0000000a0d063290 */ /* 0x000fc4000ff1e03f */
[----:B--2---:R1:W2:Y:S01]  /*0e40*/  @P2 LDG.E R9, [R4.64] ;  /* 0x0000000404092981 */ /* 0x0042a2000c1e1900 */
[----:B------:R-:W-:Y:S02]  /*0e50*/  UISETP.EQ.U32.AND UP2, UPT, URZ, UR8, UPT ;  /* 0x000000083f00728c */ /* 0x000fe4000bf42070 */
[----:B------:R-:W-:Y:S01]  /*0e60*/  @UP3 UIADD3.X UR7, UR12, UR11, URZ, UP0, !UPT ;  /* 0x0000000b0c073290 */ /* 0x000fe200087fe43f */
[----:B------:R1:W3:Y:S01]  /*0e70*/  @P2 LDG.E R8, [R4.64+0x4] ;  /* 0x0000040404082981 */ /* 0x0002e2000c1e1900 */
[----:B------:R-:W-:Y:S01]  /*0e80*/  MOV R6, UR6 ;  /* 0x0000000600067c02 */ /* 0x000fe20008000f00 */
[----:B------:R-:W-:-:S03]  /*0e90*/  UISETP.EQ.OR.EX UP2, UPT, URZ, UR9, !UP4, UP2 ;  /* 0x000000093f00728c */ /* 0x000fc6000e742720 */
[----:B------:R-:W-:Y:S01]  /*0ea0*/  IMAD.U32 R7, RZ, RZ, UR7 ;  /* 0x00000007ff077e24 */ /* 0x000fe2000f8e00ff */
[----:B------:R-:W-:-:S04]  /*0eb0*/  UIADD3 UR8, UP0, UR13, UR8, URZ ;  /* 0x000000080d087290 */ /* 0x000fc8000ff1e03f */
[----:B-----5:R4:W5:Y:S01]  /*0ec0*/  @P0 LDG.E R6, [R6.64] ;  /* 0x0000000406060981 */ /* 0x020962000c1e1900 */
[----:B------:R-:W-:Y:S01]  /*0ed0*/  PLOP3.LUT P1, PT, PT, PT, UP2, 0x80, 0x0 ;  /* 0x000000000000781c */ /* 0x000fe20003f2f028 */
[----:B------:R-:W-:Y:S01]  /*0ee0*/  UIADD3.X UR9, UR12, UR9, URZ, UP0, !UPT ;  /* 0x000000090c097290 */ /* 0x000fe200087fe43f */
[----:B-1----:R-:W-:-:S05]  /*0ef0*/  IMAD.U32 R4, RZ, RZ, UR8 ;  /* 0x00000008ff047e24 */ /* 0x002fca000f8e00ff */
[----:B------:R-:W-:-:S06]  /*0f00*/  MOV R5, UR9 ;  /* 0x0000000900057c02 */ /* 0x000fcc0008000f00 */
[----:B----4-:R-:W4:Y:S01]  /*0f10*/  @!P1 LDG.E R7, [R4.64] ;  /* 0x0000000404079981 */ /* 0x010f22000c1e1900 */
[----:B------:R-:W-:Y:S02]  /*0f20*/  UMOV UR18, 0xffffffff ;  /* 0xffffffff00127882 */ /* 0x000fe40000000000 */
[----:B------:R-:W-:Y:S02]  /*0f30*/  UMOV UR17, URZ ;  /* 0x0000003f00117c82 */ /* 0x000fe40008000000 */
[----:B------:R-:W-:Y:S02]  /*0f40*/  UMOV UR24, 0xffffffff ;  /* 0xffffffff00187882 */ /* 0x000fe40000000000 */
[----:B------:R-:W-:Y:S01]  /*0f50*/  ULDC UR8, c[0x0][0x218] ;  /* 0x0000860000087ab9 */ /* 0x000fe20000000800 */
[----:B--2---:R-:W1:Y:S08]  /*0f60*/  @P2 R2UR UR18, R9 ;  /* 0x00000000091223c2 */ /* 0x004e7000000e0000 */
[----:B---3--:R-:W1:Y:S08]  /*0f70*/  @P2 R2UR UR6, R8 ;  /* 0x00000000080623c2 */ /* 0x008e7000000e0000 */
[----:B-----5:R2:W3:Y:S01]  /*0f80*/  @P0 R2UR UR17, R6 ;  /* 0x00000000061103c2 */ /* 0x0204e200000e0000 */
[----:B------:R-:W-:-:S04]  /*0f90*/  ISETP.NE.U32.AND P0, PT, RZ, c[0x0][0x248], PT ;  /* 0x00009200ff007a0c */ /* 0x000fc80003f05070 */
[----:B------:R-:W-:Y:S01]  /*0fa0*/  ISETP.NE.AND.EX P0, PT, RZ, c[0x0][0x24c], PT, P0 ;  /* 0x00009300ff007a0c */ /* 0x000fe20003f05300 */
[----:B-1----:R-:W-:Y:S02]  /*0fb0*/  @UP1 UIADD3 UR25, UR6, -UR18, URZ ;  /* 0x8000001206191290 */ /* 0x002fe4000fffe03f */
[----:B----4-:R2:W1:Y:S05]  /*0fc0*/  @!P1 R2UR UR24, R7 ;  /* 0x00000000071893c2 */ /* 0x01046a00000e0000 */
[----:B------:R-:W-:-:S05]  /*0fd0*/  @!UP1 ULDC UR25, c[0x0][0x214] ;  /* 0x0000850000199ab9 */ /* 0x000fca0000000800 */
        /* <DEDUP_REMOVED lines=8> */
.L_x_73:
        /* <DEDUP_REMOVED lines=21> */
[----:B-1----:R-:W-:Y:S02]  /*11b0*/  UISETP.NE.AND UP0, UPT, UR24, -0x1, UPT ;  /* 0xffffffff1800788c */ /* 0x002fe4000bf05270 */
[----:B------:R-:W-:Y:S02]  /*11c0*/  ULDC.64 UR12, c[0x0][0x178] ;  /* 0x00005e00000c7ab9 */ /* 0x000fe40000000a00 */
[----:B------:R-:W-:Y:S02]  /*11d0*/  UIMAD UR14, UR37, UR12, URZ ;  /* 0x0000000c250e72a4 */ /* 0x000fe4000f8e023f */
[----:B------:R-:W-:Y:S01]  /*11e0*/  UIMAD.WIDE.U32 UR10, UR28, UR12, URZ ;  /* 0x0000000c1c0a72a5 */ /* 0x000fe2000f8e003f */
[----:B------:R-:W-:Y:S01]  /*11f0*/  PLOP3.LUT P1, PT, PT, PT, UP0, 0x80, 0x0 ;  /* 0x000000000000781c */ /* 0x000fe20003f2f008 */
[----:B------:R-:W-:Y:S02]  /*1200*/  UIADD3 UR12, UR25, 0x3f, URZ ;  /* 0x0000003f190c7890 */ /* 0x000fe4000fffe03f */
[----:B------:R-:W-:-:S02]  /*1210*/  UIMAD UR21, UR28, UR13, UR14 ;  /* 0x0000000d1c1572a4 */ /* 0x000fc4000f8e020e */
[----:B------:R-:W-:Y:S02]  /*1220*/  USHF.R.S32.HI UR19, URZ, 0x1f, UR12 ;  /* 0x0000001f3f137899 */ /* 0x000fe4000801140c */
[----:B------:R-:W-:Y:S02]  /*1230*/  @UP0 UIADD3 UR13, UR17, UR24, URZ ;  /* 0x00000018110d0290 */ /* 0x000fe4000fffe03f */
[----:B------:R-:W-:Y:S02]  /*1240*/  ULEA.HI UR12, UR19, UR12, URZ, 0x6 ;  /* 0x0000000c130c7291 */ /* 0x000fe4000f8f303f */
[----:B------:R-:W-:Y:S02]  /*1250*/  ULDC.64 UR6, c[0x0][0x190] ;  /* 0x0000640000067ab9 */ /* 0x000fe40000000a00 */
[----:B------:R-:W-:Y:S02]  /*1260*/  UISETP.NE.AND UP2, UPT, UR18, -0x1, UPT ;  /* 0xffffffff1200788c */ /* 0x000fe4000bf45270 */
[----:B------:R-:W-:-:S02]  /*1270*/  ULDC.64 UR14, c[0x0][0x198] ;  /* 0x00006600000e7ab9 */ /* 0x000fc40000000a00 */
[----:B------:R-:W-:Y:S02]  /*1280*/  UIMAD.WIDE.U32 UR8, UR18, UR6, URZ ;  /* 0x00000006120872a5 */ /* 0x000fe4000f8e003f */
[----:B------:R-:W-:Y:S02]  /*1290*/  UIMAD UR22, UR18, UR7, URZ ;  /* 0x00000007121672a4 */ /* 0x000fe4000f8e023f */
[----:B------:R-:W-:Y:S02]  /*12a0*/  @UP0 UIMAD.WIDE.U32 UR6, UR13, UR14, URZ ;  /* 0x0000000e0d0602a5 */ /* 0x000fe4000f8e003f */
[----:B------:R-:W-:Y:S02]  /*12b0*/  USHF.R.S32.HI UR35, URZ, 0x6, UR12 ;  /* 0x000000063f237899 */ /* 0x000fe4000801140c */
[----:B------:R-:W-:Y:S02]  /*12c0*/  ULOP3.LUT UR12, UR12, 0xffffffc0, URZ, 0xc0, !UPT ;  /* 0xffffffc00c0c7892 */ /* 0x000fe4000f8ec03f */
[----:B------:R-:W-:-:S02]  /*12d0*/  @UP0 UIMAD UR34, UR13, UR15, UR7 ;  /* 0x0000000f0d2202a4 */ /* 0x000fc4000f8e0207 */
[----:B------:R-:W-:Y:S02]  /*12e0*/  UIADD3 UR13, UR12, -0x40, URZ ;  /* 0xffffffc00c0d7890 */ /* 0x000fe4000fffe03f */
[----:B------:R-:W-:Y:S02]  /*12f0*/  UIADD3 UR30, UR11, UR21, URZ ;  /* 0x000000150b1e7290 */ /* 0x000fe4000fffe03f */
[----:B------:R-:W-:Y:S02]  /*1300*/  @UP2 UIADD3 UR30, UR9, UR22, URZ ;  /* 0x00000016091e2290 */ /* 0x000fe4000fffe03f */
[----:B------:R-:W-:Y:S02]  /*1310*/  USEL UR36, UR10, UR8, !UP2 ;  /* 0x000000080a247287 */ /* 0x000fe4000d000000 */
[----:B------:R-:W-:Y:S02]  /*1320*/  USHF.R.S32.HI UR22, URZ, 0x1f, UR13 ;  /* 0x0000001f3f167899 */ /* 0x000fe4000801140d */
[----:B------:R-:W-:Y:S01]  /*1330*/  @UP0 UMOV UR29, UR6 ;  /* 0x00000006001d0c82 */ /* 0x000fe20008000000 */
        /* <DEDUP_REMOVED lines=13> */
.L_x_75:
        /* <DEDUP_REMOVED lines=18> */
.L_x_76:
[----:B------:R-:W-:Y:S01]  /*1530*/  IABS R8, c[0x0][0x1c8] ;  /* 0x0000720000087a13 */ /* 0x000fe20000000000 */
[----:B------:R-:W-:Y:S01]  /*1540*/  ULDC.64 UR8, c[0x0][0x370] ;  /* 0x0000dc0000087ab9 */ /* 0x000fe20000000a00 */
[----:B--2---:R-:W-:Y:S01]  /*1550*/  IABS R7, UR31 ;  /* 0x0000001f00077c13 */ /* 0x004fe20008000000 */
[----:B------:R-:W-:Y:S01]  /*1560*/  @UP2 UIMAD.WIDE.U32 UR6, UR18, UR8, URZ ;  /* 0x00000008120622a5 */ /* 0x000fe2000f8e003f */
[----:B------:R-:W1:Y:S01]  /*1570*/  I2F.RP R4, R8 ;  /* 0x0000000800047306 */ /* 0x000e620000209400 */
[----:B------:R-:W-:Y:S01]  /*1580*/  ULDC UR10, c[0x0][0x224] ;  /* 0x00008900000a7ab9 */ /* 0x000fe20000000800 */
[----:B------:R-:W-:Y:S01]  /*1590*/  ISETP.NE.AND P3, PT, RZ, c[0x0][0x1c8], PT ;  /* 0x00007200ff007a0c */ /* 0x000fe20003f65270 */
[----:B------:R-:W-:Y:S02]  /*15a0*/  @UP2 UIMAD UR21, UR18, UR9, UR7 ;  /* 0x00000009121522a4 */ /* 0x000fe4000f8e0207 */
[----:B------:R-:W-:-:S02]  /*15b0*/  ULDC UR11, c[0x0][0x234] ;  /* 0x00008d00000b7ab9 */ /* 0x000fc40000000800 */
        /* <DEDUP_REMOVED lines=23> */
[----:B------:R-:W-:Y:S01]  /*1730*/  UIMAD UR10, UR57, UR9, UR7 ;  /* 0x00000009390a72a4 */ /* 0x000fe2000f8e0207 */
[----:B------:R-:W-:Y:S01]  /*1740*/  IMAD.MOV.U32 R4, RZ, RZ, RZ ;  /* 0x000000ffff047224 */ /* 0x000fe200078e00ff */
[----:B------:R-:W-:Y:S02]  /*1750*/  USHF.L.U64.HI UR6, UR28, 0x7, UR37 ;  /* 0x000000071c067899 */ /* 0x000fe40008010225 */
[----:B------:R-:W-:Y:S01]  /*1760*/  USEL UR7, UR59, URZ, UP1 ;  /* 0x0000003f3b077287 */ /* 0x000fe20008800000 */
[----:B------:R-:W-:Y:S01]  /*1770*/  IMAD.HI.U32 R4, R5, R6, R4 ;  /* 0x0000000605047227 */ /* 0x000fe200078e0004 */
[----:B------:R-:W-:Y:S02]  /*1780*/  USEL UR6, UR6, URZ, UP1 ;  /* 0x0000003f06067287 */ /* 0x000fe40008800000 */
[----:B------:R-:W-:Y:S01]  /*1790*/  UIADD3 UR8, UP1, UR13, UR7, URZ ;  /* 0x000000070d087290 */ /* 0x000fe2000ff3e03f */
[----:B------:R-:W-:Y:S01]  /*17a0*/  IMAD.MOV.U32 R5, RZ, RZ, R7 ;  /* 0x000000ffff057224 */ /* 0x000fe200078e0007 */
[----:B------:R-:W-:-:S02]  /*17b0*/  USEL UR10, UR10, URZ, UP6 ;  /* 0x0000003f0a0a7287 */ /* 0x000fc4000b000000 */
[----:B------:R-:W-:Y:S01]  /*17c0*/  UIADD3.X UR7, UR22, UR6, URZ, UP1, !UPT ;  /* 0x0000000616077290 */ /* 0x000fe20008ffe43f */
[----:B------:R-:W-:Y:S01]  /*17d0*/  IMAD.HI.U32 R4, R4, R5, RZ ;  /* 0x0000000504047227 */ /* 0x000fe200078e00ff */
[----:B------:R-:W-:-:S03]  /*17e0*/  UIMAD UR6, UR33, UR8, URZ ;  /* 0x00000008210672a4 */ /* 0x000fc6000f8e023f */
[----:B------:R-:W-:Y:S01]  /*17f0*/  IMAD.MOV R6, RZ, RZ, -R4 ;  /* 0x000000ffff067224 */ /* 0x000fe200078e0a04 */
[----:B------:R-:W-:Y:S02]  /*1800*/  UIMAD UR9, UR32, UR7, UR6 ;  /* 0x00000007200972a4 */ /* 0x000fe4000f8e0206 */
[----:B------:R-:W-:Y:S01]  /*1810*/  @UP5 USEL UR6, UR51, UR18, !UP2 ;  /* 0x0000001233065287 */ /* 0x000fe2000d000000 */
[----:B------:R-:W-:-:S03]  /*1820*/  IMAD R5, R8, R6, R5 ;  /* 0x0000000608057224 */ /* 0x000fc600078e0205 */
[----:B------:R-:W-:Y:S02]  /*1830*/  @UP5 UIMAD UR11, UR31, UR11, UR6 ;  /* 0x0000000b1f0b52a4 */ /* 0x000fe4000f8e0206 */
[----:B------:R-:W-:Y:S01]  /*1840*/  ISETP.GT.U32.AND P2, PT, R8, R5, PT ;  /* 0x000000050800720c */ /* 0x000fe20003f44070 */
[----:B------:R-:W-:-:S04]  /*1850*/  UIMAD.WIDE.U32 UR6, UR32, UR8, URZ ;  /* 0x00000008200672a5 */ /* 0x000fc8000f8e003f */
[----:B------:R-:W-:Y:S02]  /*1860*/  UIADD3 UR9, UR7, UR9, URZ ;  /* 0x0000000907097290 */ /* 0x000fe4000fffe03f */
[----:B------:R-:W-:-:S06]  /*1870*/  @!UP5 UMOV UR11, UR46 ;  /* 0x0000002e000bdc82 */ /* 0x000fcc0008000000 */
[----:B------:R-:W-:Y:S01]  /*1880*/  @!P2 IMAD.IADD R5, R5, 0x1, -R8 ;  /* 0x000000010505a824 */ /* 0x000fe200078e0a08 */
[----:B------:R-:W-:Y:S02]  /*1890*/  @!P2 IADD3 R4, R4, 0x1, RZ ;  /* 0x000000010404a810 */ /* 0x000fe40007ffe0ff */
[----:B------:R-:W-:Y:S02]  /*18a0*/  ISETP.LE.AND P2, PT, RZ, UR53, PT ;  /* 0x00000035ff007c0c */ /* 0x000fe4000bf43270 */
[----:B------:R-:W-:-:S13]  /*18b0*/  ISETP.GE.U32.AND P0, PT, R5, R8, PT ;  /* 0x000000080500720c */ /* 0x000fda0003f06070 */
[----:B------:R-:W-:Y:S02]  /*18c0*/  @P0 IADD3 R4, R4, 0x1, RZ ;  /* 0x0000000104040810 */ /* 0x000fe40007ffe0ff */
[----:B------:R-:W-:-:S03]  /*18d0*/  PLOP3.LUT P0, PT, PT, PT, UP5, 0x80, 0x0 ;  /* 0x000000000000781c */ /* 0x000fc60003f0f058 */
[----:B------:R-:W-:Y:S01]  /*18e0*/  @!P2 IMAD.MOV R4, RZ, RZ, -R4 ;  /* 0x000000ffff04a224 */ /* 0x000fe200078e0a04 */
[----:B------:R-:W-:-:S04]  /*18f0*/  @!P3 LOP3.LUT R4, RZ, c[0x0][0x1c8], RZ, 0x33, !PT ;  /* 0x00007200ff04ba12 */ /* 0x000fc800078e33ff */
[----:B------:R-:W-:-:S05]  /*1900*/  SHF.R.S32.HI R16, RZ, 0x1f, R4 ;  /* 0x0000001fff107819 */ /* 0x000fca0000011404 */
[----:B------:R-:W-:Y:S05]  /*1910*/  @!P0 BRA `(.L_x_77) ;  /* 0x0000005000008947 */ /* 0x000fea0003800000 */
[----:B------:R-:W-:Y:S02]  /*1920*/  ULDC UR8, c[0x0][0x224] ;  /* 0x0000890000087ab9 */ /* 0x000fe40000000800 */
[----:B------:R-:W-:-:S04]  /*1930*/  @!UP2 UIMAD UR18, UR28, UR8, URZ ;  /* 0x000000081c12a2a4 */ /* 0x000fc8000f8e023f */
[----:B------:R-:W-:-:S04]  /*1940*/  ULEA UR8, UR28, UR18, 0x7 ;  /* 0x000000121c087291 */ /* 0x000fc8000f8e383f */
[----:B------:R-:W-:Y:S01]  /*1950*/  UIMAD UR8, UR52, UR31, UR8 ;  /* 0x0000001f340872a4 */ /* 0x000fe2000f8e0208 */
[----:B------:R-:W-:Y:S05]  /*1960*/  BRA `(.L_x_78) ;  /* 0x0000001000007947 */ /* 0x000fea0003800000 */
.L_x_77:
[----:B------:R-:W-:Y:S02]  /*1970*/  UMOV UR8, UR47 ;  /* 0x0000002f00087c82 */ /* 0x000fe40008000000 */
.L_x_78:
[----:B------:R-:W2:Y:S04]  /*1980*/  LDL.64 R6, [R1+0x8] ;  /* 0x0000080001067983 */ /* 0x000ea80000100a00 */
[----:B------:R1:W2:Y:S01]  /*1990*/  LDL.64 R24, [R1+0x8] ;  /* 0x0000080001187983 */ /* 0x0002a20000100a00 */
[----:B------:R-:W-:Y:S01]  /*19a0*/  UIADD3 UR6, UP4, UP3, UR6, UR42, UR44 ;  /* 0x0000002a06067290 */ /* 0x000fe2000fb9e02c */
[----:B------:R-:W-:Y:S02]  /*19b0*/  IMAD.U32 R13, RZ, RZ, UR5 ;  /* 0x00000005ff0d7e24 */ /* 0x000fe4000f8e00ff */
[----:B------:R-:W3:Y:S01]  /*19c0*/  LDL R18, [R1+0x14] ;  /* 0x0000140001127983 */ /* 0x000ee20000100800 */
[----:B------:R-:W-:Y:S01]  /*19d0*/  UIADD3 UR18, UP2, UP1, UR14, UR6, UR15 ;  /* 0x000000060e127290 */ /* 0x000fe2000f95e00f */
[----:B------:R-:W-:Y:S01]  /*19e0*/  IMAD.U32 R12, RZ, RZ, UR4 ;  /* 0x00000004ff0c7e24 */ /* 0x000fe2000f8e00ff */
[----:B------:R-:W-:Y:S01]  /*19f0*/  UIADD3.X UR6, UR9, UR45, UR50, UP4, UP3 ;  /* 0x0000002d09067290 */ /* 0x000fe2000a7e6432 */
[----:B------:R-:W4:Y:S03]  /*1a00*/  S2R R22, SR_TID.X ;  /* 0x0000000000167919 */ /* 0x000f260000002100 */
[----:B------:R-:W-:Y:S01]  /*1a10*/  UIADD3.X UR15, UR10, UR6, UR12, UP2, UP1 ;  /* 0x000000060a0f7290 */ /* 0x000fe200097e240c */
[----:B------:R-:W5:Y:S02]  /*1a20*/  S2R R23, SR_TID.X ;  /* 0x0000000000177919 */ /* 0x000f640000002100 */
[----:B------:R-:W-:-:S02]  /*1a30*/  ULDC.64 UR6, c[0x0][0x1a8] ;  /* 0x00006a0000067ab9 */ /* 0x000fc40000000a00 */
[----:B------:R-:W-:Y:S01]  /*1a40*/  UIMAD UR6, UR54, UR6, URZ ;  /* 0x00000006360672a4 */ /* 0x000fe2000f8e023f */
[----:B------:R-:W1:Y:S03]  /*1a50*/  S2R R15, SR_TID.X ;  /* 0x00000000000f7919 */ /* 0x000e660000002100 */
[----:B------:R-:W-:Y:S01]  /*1a60*/  UIMAD UR14, UR31, UR7, UR6 ;  /* 0x000000071f0e72a4 */ /* 0x000fe2000f8e0206 */
[----:B------:R-:W1:Y:S02]  /*1a70*/  S2R R17, SR_TID.X ;  /* 0x0000000000117919 */ /* 0x000e640000002100 */
[----:B------:R-:W-:Y:S02]  /*1a80*/  ULDC.64 UR6, c[0x0][0x378] ;  /* 0x0000de0000067ab9 */ /* 0x000fe40000000a00 */
[----:B------:R-:W-:-:S04]  /*1a90*/  UIMAD UR6, UR54, UR6, URZ ;  /* 0x00000006360672a4 */ /* 0x000fc8000f8e023f */
[----:B------:R-:W-:Y:S01]  /*1aa0*/  UIMAD UR9, UR31, UR7, UR6 ;  /* 0x000000071f0972a4 */ /* 0x000fe2000f8e0206 */
[----:B----4-:R-:W-:Y:S02]  /*1ab0*/  SHF.R.S32.HI R22, RZ, 0x1f, R22 ;  /* 0x0000001fff167819 */ /* 0x010fe40000011416 */
[----:B------:R-:W-:Y:S02]  /*1ac0*/  ULDC.64 UR6, c[0x0][0x370] ;  /* 0x0000dc0000067ab9 */ /* 0x000fe40000000a00 */
[----:B------:R-:W-:Y:S01]  /*1ad0*/  UIMAD UR6, UR22, UR6, URZ ;  /* 0x00000006160672a4 */ /* 0x000fe2000f8e023f */
[----:B-----5:R-:W-:-:S03]  /*1ae0*/  LEA.HI R22, R22, R23, RZ, 0x3 ;  /* 0x0000001716167211 */ /* 0x020fc600078f18ff */
[----:B------:R-:W-:Y:S01]  /*1af0*/  UIMAD UR7, UR13, UR7, UR6 ;  /* 0x000000070d0772a4 */ /* 0x000fe2000f8e0206 */
[----:B------:R-:W-:Y:S01]  /*1b00*/  SHF.R.S32.HI R22, RZ, 0x3, R22 ;  /* 0x00000003ff167819 */ /* 0x000fe20000011416 */
[----:B------:R-:W-:-:S03]  /*1b10*/  UIADD3 UR6, -UR16, UR25, UR23 ;  /* 0x0000001910067290 */ /* 0x000fc6000fffe117 */
[----:B------:R-:W-:Y:S02]  /*1b20*/  IADD3 R5, P2, R22, UR13, RZ ;  /* 0x0000000d16057c10 */ /* 0x000fe4000ff5e0ff */
[----:B------:R-:W-:Y:S01]  /*1b30*/  SHF.R.S32.HI R14, RZ, 0x1f, R22 ;  /* 0x0000001fff0e7819 */ /* 0x000fe20000011416 */
[----:B------:R-:W-:Y:S01]  /*1b40*/  ULDC UR5, c[0x0][0x2e8] ;  /* 0x0000ba0000057ab9 */ /* 0x000fe20000000800 */
[----:B------:R-:W-:Y:S01]  /*1b50*/  IMAD.U32 R10, RZ, RZ, UR13 ;  /* 0x0000000dff0a7e24 */ /* 0x000fe2000f8e00ff */
[----:B------:R-:W-:Y:S01]  /*1b60*/  UIADD3 UR6, UR6, -UR5, URZ ;  /* 0x8000000506067290 */ /* 0x000fe2000fffe03f */
[----:B------:R-:W-:Y:S02]  /*1b70*/  IADD3.X R11, R14, UR22, RZ, P2, !PT ;  /* 0x000000160e0b7c10 */ /* 0x000fe400097fe4ff */
[----:B-1----:R-:W-:Y:S01]  /*1b80*/  SHF.R.S32.HI R15, RZ, 0x1f, R15 ;  /* 0x0000001fff0f7819 */ /* 0x002fe2000001140f */
[----:B------:R-:W-:Y:S02]  /*1b90*/  USHF.R.S32.HI UR12, URZ, 0x1f, UR6 ;  /* 0x0000001f3f0c7899 */ /* 0x000fe40008011406 */
[----:B------:R-:W-:Y:S01]  /*1ba0*/  IMAD R11, R11, c[0x0][0x190], RZ ;  /* 0x000064000b0b7a24 */ /* 0x000fe200078e02ff */
[----:B------:R-:W-:Y:S01]  /*1bb0*/  LEA.HI R15, R15, R17, RZ, 0x5 ;  /* 0x000000110f0f7211 */ /* 0x000fe200078f28ff */
[----:B------:R-:W-:-:S03]  /*1bc0*/  ULEA.HI UR12, UR12, UR6, URZ, 0x6 ;  /* 0x000000060c0c7291 */ /* 0x000fc6000f8f303f */
[----:B------:R-:W-:Y:S01]  /*1bd0*/  SHF.R.S32.HI R15, RZ, 0x5, R15 ;  /* 0x00000005ff0f7819 */ /* 0x000fe2000001140f */
[----:B------:R-:W-:-:S04]  /*1be0*/  USHF.R.S32.HI UR12, URZ, 0x6, UR12 ;  /* 0x000000063f0c7899 */ /* 0x000fc8000801140c */
[----:B------:R-:W-:-:S04]  /*1bf0*/  UISETP.LT.AND UP1, UPT, URZ, UR12, UPT ;  /* 0x0000000c3f00728c */ /* 0x000fc8000bf21270 */
[----:B------:R-:W-:-:S04]  /*1c00*/  USEL UR12, URZ, UR12, !UP1 ;  /* 0x0000000c3f0c7287 */ /* 0x000fc8000c800000 */
[----:B------:R-:W-:Y:S02]  /*1c10*/  UISETP.GT.AND UP1, UPT, UR35, UR12, UPT ;  /* 0x0000000c2300728c */ /* 0x000fe4000bf24270 */
[----:B------:R-:W-:Y:S02]  /*1c20*/  UIADD3 UR10, UR13, UR8, URZ ;  /* 0x000000080d0a7290 */ /* 0x000fe4000fffe03f */
[----:B------:R-:W-:Y:S02]  /*1c30*/  UIADD3 UR8, UR13, UR11, URZ ;  /* 0x0000000b0d087290 */ /* 0x000fe4000fffe03f */
[----:B------:R-:W-:Y:S02]  /*1c40*/  ULDC.64 UR4, c[0x0][0x200] ;  /* 0x0000800000047ab9 */ /* 0x000fe40000000a00 */
[----:B------:R-:W-:Y:S01]  /*1c50*/  UIMAD.WIDE UR10, UR10, UR58, UR60 ;  /* 0x0000003a0a0a72a5 */ /* 0x000fe2000f8e023c */
[----:B------:R-:W-:Y:S01]  /*1c60*/  BSSY B0, `(.L_x_74) ;  /* 0x000046f000007945 */ /* 0x000fe20003800000 */
[----:B------:R-:W-:Y:S01]  /*1c70*/  UIADD3 UR6, UR35, -0x1, URZ ;  /* 0xffffffff23067890 */ /* 0x000fe2000fffe03f */
[----:B--2---:R-:W-:-:S05]  /*1c80*/  IMAD.MOV.U32 R24, RZ, RZ, R6 ;  /* 0x000000ffff187224 */ /* 0x004fca00078e0006 */
[----:B------:R-:W-:Y:S02]  /*1c90*/  IADD3 R6, P0, R24, UR19, RZ ;  /* 0x0000001318067c10 */ /* 0x000fe4000ff1e0ff */
[----:B------:R-:W-:-:S04]  /*1ca0*/  SHF.R.S32.HI R25, RZ, 0x1f, R24 ;  /* 0x0000001fff197819 */ /* 0x000fc80000011418 */
[----:B------:R-:W-:Y:S01]  /*1cb0*/  IADD3.X R7, R25, UR21, RZ, P0, !PT ;  /* 0x0000001519077c10 */ /* 0x000fe200087fe4ff */
[----:B------:R-:W-:-:S04]  /*1cc0*/  IMAD.WIDE.U32 R8, R5, c[0x0][0x190], R24 ;  /* 0x0000640005087a25 */ /* 0x000fc800078e0018 */
[----:B------:R-:W-:Y:S01]  /*1cd0*/  IMAD.WIDE.U32 R6, R10, c[0x0][0x370], R6 ;  /* 0x0000dc000a067a25 */ /* 0x000fe200078e0006 */
[----:B------:R-:W-:-:S03]  /*1ce0*/  IADD3 R8, P0, R8, UR36, RZ ;  /* 0x0000002408087c10 */ /* 0x000fc6000ff1e0ff */
[----:B------:R-:W-:Y:S01]  /*1cf0*/  IMAD R5, R5, c[0x0][0x194], R11 ;  /* 0x0000650005057a24 */ /* 0x000fe200078e020b */
[----:B------:R-:W-:Y:S01]  /*1d00*/  IADD3 R7, R7, UR7, RZ ;  /* 0x0000000707077c10 */ /* 0x000fe2000fffe0ff */
[----:B------:R-:W-:-:S03]  /*1d10*/  IMAD.U32 R10, RZ, RZ, UR31 ;  /* 0x0000001fff0a7e24 */ /* 0x000fc6000f8e00ff */
[----:B------:R-:W-:Y:S01]  /*1d20*/  IADD3.X R9, R9, UR30, R5, P0, !PT ;  /* 0x0000001e09097c10 */ /* 0x000fe200087fe405 */
[----:B------:R-:W-:-:S04]  /*1d30*/  IMAD.WIDE.U32 R6, R10, c[0x0][0x378], R6 ;  /* 0x0000de000a067a25 */ /* 0x000fc800078e0006 */
[----:B------:R-:W-:Y:S02]  /*1d40*/  IMAD.U32 R5, RZ, RZ, UR31 ;  /* 0x0000001fff057e24 */ /* 0x000fe4000f8e00ff */
[----:B---3--:R-:W-:Y:S02]  /*1d50*/  IMAD R10, R15, UR43, R18 ;  /* 0x0000002b0f0a7c24 */ /* 0x008fe4000f8e0212 */
[----:B------:R-:W-:-:S03]  /*1d60*/  IMAD.WIDE.U32 R8, R5, c[0x0][0x1a8], R8 ;  /* 0x00006a0005087a25 */ /* 0x000fc600078e0008 */
[C---:B------:R-:W-:Y:S01]  /*1d70*/  IADD3 R5, P0, R10.reuse, UR18, RZ ;  /* 0x000000120a057c10 */ /* 0x040fe2000ff1e0ff */
[----:B------:R1:W-:Y:S03]  /*1d80*/  STL [R1+0xc], R25 ;  /* 0x00000c1901007387 */ /* 0x0003e60000100800 */
[----:B------:R-:W-:Y:S02]  /*1d90*/  LEA.HI.X.SX32 R10, R10, UR15, 0x1, P0 ;  /* 0x0000000f0a0a7c11 */ /* 0x000fe400080f0eff */
[----:B------:R-:W-:Y:S01]  /*1da0*/  LEA R238, P0, R5, c[0x0][0x350], 0x2 ;  /* 0x0000d40005ee7a11 */ /* 0x000fe200078010ff */
[----:B------:R-:W-:Y:S01]  /*1db0*/  IMAD R11, R14, c[0x0][0x370], RZ ;  /* 0x0000dc000e0b7a24 */ /* 0x000fe200078e02ff */
[----:B------:R-:W-:Y:S02]  /*1dc0*/  IADD3 R7, R7, UR9, RZ ;  /* 0x0000000907077c10 */ /* 0x000fe4000fffe0ff */
[----:B------:R-:W-:-:S02]  /*1dd0*/  LEA.HI.X R239, R5, c[0x0][0x354], R10, 0x2, P0 ;  /* 0x0000d50005ef7a11 */ /* 0x000fc400000f140a */
[----:B------:R-:W-:Y:S01]  /*1de0*/  PLOP3.LUT P0, PT, PT, PT, UP1, 0x80, 0x0 ;  /* 0x000000000000781c */ /* 0x000fe20003f0f018 */
[----:B------:R-:W-:Y:S01]  /*1df0*/  UIMAD.WIDE UR8, UR8, UR58, UR4 ;  /* 0x0000003a080872a5 */ /* 0x000fe2000f8e0204 */
[C---:B------:R-:W-:Y:S02]  /*1e00*/  IMAD R11, R22.reuse, c[0x0][0x374], R11 ;  /* 0x0000dd00160b7a24 */ /* 0x040fe400078e020b */
[----:B------:R-:W-:Y:S01]  /*1e10*/  IMAD.WIDE.U32 R6, R22, c[0x0][0x370], R6 ;  /* 0x0000dc0016067a25 */ /* 0x000fe200078e0006 */
[----:B------:R-:W-:Y:S01]  /*1e20*/  IADD3 R9, R9, UR14, RZ ;  /* 0x0000000e09097c10 */ /* 0x000fe2000fffe0ff */
[----:B------:R1:W2:Y:S01]  /*1e30*/  R2UR UR5, R13 ;  /* 0x000000000d0573c2 */ /* 0x0002a200000e0000 */
[----:B------:R-:W-:Y:S01]  /*1e40*/  LEA R242, P3, R8, c[0x0][0x160], 0x1 ;  /* 0x0000580008f27a11 */ /* 0x000fe200078608ff */
[----:B------:R-:W-:Y:S01]  /*1e50*/  IMAD.IADD R5, R7, 0x1, R11 ;  /* 0x0000000107057824 */ /* 0x000fe200078e020b */
[----:B------:R-:W-:Y:S01]  /*1e60*/  LEA R240, P2, R6, c[0x0][0x330], 0x1 ;  /* 0x0000cc0006f07a11 */ /* 0x000fe200078408ff */
[----:B------:R-:W-:-:S02]  /*1e70*/  UMOV UR7, UR9 ;  /* 0x0000000900077c82 */ /* 0x000fc40008000000 */
[----:B------:R-:W-:Y:S02]  /*1e80*/  UMOV UR9, UR11 ;  /* 0x0000000b00097c82 */ /* 0x000fe40008000000 */
[----:B------:R1:W3:Y:S01]  /*1e90*/  R2UR UR4, R12 ;  /* 0x000000000c0473c2 */ /* 0x0002e200000e0000 */
[----:B------:R-:W-:Y:S02]  /*1ea0*/  LEA.HI.X R243, R8, c[0x0][0x164], R9, 0x1, P3 ;  /* 0x0000590008f37a11 */ /* 0x000fe400018f0c09 */
[----:B------:R-:W-:Y:S01]  /*1eb0*/  LEA.HI.X R241, R6, c[0x0][0x334], R5, 0x1, P2 ;  /* 0x0000cd0006f17a11 */ /* 0x000fe200010f0c05 */
[----:B-123--:R-:W-:Y:S05]  /*1ec0*/  @P0 BRA `(.L_x_79) ;  /* 0x000004d000000947 */ /* 0x00efea0003800000 */
        /* <DEDUP_REMOVED lines=18> */
.L_x_80:
        /* <DEDUP_REMOVED lines=18> */
.L_x_81:
[----:B------:R-:W-:-:S06]  /*2110*/  UIMAD UR6, UR20, -0x20, UR16 ;  /* 0xffffffe0140678a4 */ /* 0x000fcc000f8e0210 */
[----:B------:R-:W-:-:S13]  /*2120*/  ISETP.GE.AND P0, PT, R22, UR6, PT ;  /* 0x0000000616007c0c */ /* 0x000fda000bf06270 */
[----:B------:R-:W-:Y:S05]  /*2130*/  @P0 BRA `(.L_x_82) ;  /* 0x0000421000000947 */ /* 0x000fea0003800000 */
[----:B------:R-:W-:Y:S01]  /*2140*/  IMAD.U32 R5, RZ, RZ, UR23 ;  /* 0x00000017ff057e24 */ /* 0x000fe2000f8e00ff */
[----:B------:R-:W-:Y:S01]  /*2150*/  IADD3 R4, P0, R22, UR23, RZ ;  /* 0x0000001716047c10 */ /* 0x000fe2000ff1e0ff */
[----:B------:R-:W-:Y:S02]  /*2160*/  ULDC.64 UR6, c[0x0][0x3b8] ;  /* 0x0000ee0000067ab9 */ /* 0x000fe40000000a00 */
[----:B------:R-:W-:Y:S01]  /*2170*/  UIMAD UR6, UR54, UR6, URZ ;  /* 0x00000006360672a4 */ /* 0x000fe2000f8e023f */
[----:B------:R-:W-:Y:S01]  /*2180*/  LEA.HI.X.SX32 R5, R5, R14, 0x1, P0 ;  /* 0x0000000e05057211 */ /* 0x000fe200000f0eff */
[C-C-:B------:R-:W-:Y:S02]  /*2190*/  IMAD.WIDE.U32 R8, R4.reuse, c[0x0][0x3a0], R24.reuse ;  /* 0x0000e80004087a25 */ /* 0x140fe400078e0018 */
[----:B------:R-:W-:Y:S02]  /*21a0*/  UIMAD UR9, UR31, UR7, UR6 ;  /* 0x000000071f0972a4 */ /* 0x000fe4000f8e0206 */
[----:B------:R-:W-:Y:S01]  /*21b0*/  IMAD R10, R5, c[0x0][0x3a0], RZ ;  /* 0x0000e800050a7a24 */ /* 0x000fe200078e02ff */
[----:B------:R-:W-:Y:S01]  /*21c0*/  ULDC.64 UR6, c[0x0][0x3c0] ;  /* 0x0000f00000067ab9 */ /* 0x000fe20000000a00 */
[----:B------:R-:W-:Y:S01]  /*21d0*/  IMAD.WIDE.U32 R6, R4, c[0x0][0x3a8], R24 ;  /* 0x0000ea0004067a25 */ /* 0x000fe200078e0018 */
[----:B------:R-:W-:-:S03]  /*21e0*/  UIMAD UR6, UR54, UR6, URZ ;  /* 0x00000006360672a4 */ /* 0x000fc6000f8e023f */
[----:B------:R-:W-:Y:S01]  /*21f0*/  IMAD R11, R4, c[0x0][0x3a4], R10 ;  /* 0x0000e900040b7a24 */ /* 0x000fe200078e020a */
[----:B------:R-:W-:Y:S01]  /*2200*/  IADD3 R10, P0, R8, UR12, RZ ;  /* 0x0000000c080a7c10 */ /* 0x000fe2000ff1e0ff */
[----:B------:R-:W-:Y:S01]  /*2210*/  IMAD R5, R5, c[0x0][0x3a8], RZ ;  /* 0x0000ea0005057a24 */ /* 0x000fe200078e02ff */
[----:B------:R-:W-:Y:S02]  /*2220*/  UIMAD UR6, UR31, UR7, UR6 ;  /* 0x000000071f0672a4 */ /* 0x000fe4000f8e0206 */
[----:B------:R-:W-:Y:S01]  /*2230*/  IADD3.X R11, R9, UR13, R11, P0, !PT ;  /* 0x0000000d090b7c10 */ /* 0x000fe200087fe40b */
[----:B------:R-:W-:Y:S01]  /*2240*/  IMAD R4, R4, c[0x0][0x3ac], R5 ;  /* 0x0000eb0004047a24 */ /* 0x000fe200078e0205 */
[----:B------:R-:W-:Y:S01]  /*2250*/  IADD3 R8, P0, R6, UR8, RZ ;  /* 0x0000000806087c10 */ /* 0x000fe2000ff1e0ff */
[----:B------:R-:W-:-:S03]  /*2260*/  IMAD.U32 R5, RZ, RZ, UR31 ;  /* 0x0000001fff057e24 */ /* 0x000fc6000f8e00ff */
[----:B------:R-:W-:Y:S01]  /*2270*/  IADD3.X R9, R7, UR11, R4, P0, !PT ;  /* 0x0000000b07097c10 */ /* 0x000fe200087fe404 */
[----:B------:R-:W-:Y:S02]  /*2280*/  IMAD.U32 R4, RZ, RZ, UR31 ;  /* 0x0000001fff047e24 */ /* 0x000fe4000f8e00ff */
[----:B------:R-:W-:-:S04]  /*2290*/  IMAD.WIDE.U32 R10, R5, c[0x0][0x3b8], R10 ;  /* 0x0000ee00050a7a25 */ /* 0x000fc800078e000a */
[----:B------:R-:W-:Y:S01]  /*22a0*/  IMAD.WIDE.U32 R8, R4, c[0x0][0x3c0], R8 ;  /* 0x0000f00004087a25 */ /* 0x000fe200078e0008 */
[----:B------:R-:W-:Y:S02]  /*22b0*/  IADD3 R5, R11, UR9, RZ ;  /* 0x000000090b057c10 */ /* 0x000fe4000fffe0ff */
[----:B------:R-:W-:Y:S02]  /*22c0*/  LEA R6, P1, R10, c[0x0][0x340], 0x1 ;  /* 0x0000d0000a067a11 */ /* 0x000fe400078208ff */
[----:B------:R-:W-:Y:S02]  /*22d0*/  IADD3 R9, R9, UR6, RZ ;  /* 0x0000000609097c10 */ /* 0x000fe4000fffe0ff */
[----:B------:R-:W-:Y:S02]  /*22e0*/  LEA R4, P0, R8, c[0x0][0x348], 0x1 ;  /* 0x0000d20008047a11 */ /* 0x000fe400078008ff */
[----:B------:R-:W-:Y:S02]  /*22f0*/  LEA.HI.X R7, R10, c[0x0][0x344], R5, 0x1, P1 ;  /* 0x0000d1000a077a11 */ /* 0x000fe400008f0c05 */
[----:B------:R-:W-:-:S03]  /*2300*/  LEA.HI.X R5, R8, c[0x0][0x34c], R9, 0x1, P0 ;  /* 0x0000d30008057a11 */ /* 0x000fc600000f0c09 */
[----:B------:R1:W-:Y:S04]  /*2310*/  STG.E.128 [R6.64], RZ ;  /* 0x000000ff06007986 */ /* 0x0003e8000c101d04 */
[----:B------:R1:W-:Y:S04]  /*2320*/  STG.E.128 [R6.64+0x80], RZ ;  /* 0x000080ff06007986 */ /* 0x0003e8000c101d04 */
[----:B------:R1:W-:Y:S04]  /*2330*/  STG.E.128 [R6.64+0x100], RZ ;  /* 0x000100ff06007986 */ /* 0x0003e8000c101d04 */
[----:B------:R1:W-:Y:S04]  /*2340*/  STG.E.128 [R6.64+0x180], RZ ;  /* 0x000180ff06007986 */ /* 0x0003e8000c101d04 */
[----:B------:R1:W-:Y:S04]  /*2350*/  STG.E.128 [R4.64], RZ ;  /* 0x000000ff04007986 */ /* 0x0003e8000c101d04 */
[----:B------:R1:W-:Y:S04]  /*2360*/  STG.E.128 [R4.64+0x80], RZ ;  /* 0x000080ff04007986 */ /* 0x0003e8000c101d04 */
[----:B------:R1:W-:Y:S04]  /*2370*/  STG.E.128 [R4.64+0x100], RZ ;  /* 0x000100ff04007986 */ /* 0x0003e8000c101d04 */
[----:B------:R1:W-:Y:S01]  /*2380*/  STG.E.128 [R4.64+0x180], RZ ;  /* 0x000180ff04007986 */ /* 0x0003e2000c101d04 */
[----:B------:R-:W-:Y:S05]  /*2390*/  BRA `(.L_x_82) ;  /* 0x00003fb000007947 */ /* 0x000fea0003800000 */
.L_x_79:
[----:B------:R-:W2:Y:S01]  /*23a0*/  LDL R21, [R1+0x10] ;  /* 0x0000100001157983 */ /* 0x000ea20000100800 */
[----:B------:R-:W-:Y:S01]  /*23b0*/  UIMAD UR11, UR20, -0x20, UR16 ;  /* 0xffffffe0140b78a4 */ /* 0x000fe2000f8e0210 */
[----:B------:R-:W-:Y:S01]  /*23c0*/  IADD3 R5, R22, 0x20, RZ ;  /* 0x0000002016057810 */ /* 0x000fe20007ffe0ff */
[----:B------:R-:W-:-:S02]  /*23d0*/  IMAD.MOV.U32 R20, RZ, RZ, 0x40 ;  /* 0x00000040ff147424 */ /* 0x000fc400078e00ff */
[----:B------:R-:W-:Y:S02]  /*23e0*/  IMAD.MOV.U32 R244, RZ, RZ, 0x7f800000 ;  /* 0x7f800000fff47424 */ /* 0x000fe400078e00ff */
[----:B------:R-:W-:Y:S01]  /*23f0*/  ISETP.GE.AND P2, PT, R22, UR11, PT ;  /* 0x0000000b16007c0c */ /* 0x000fe2000bf46270 */
[----:B------:R-:W-:Y:S01]  /*2400*/  UIMAD UR11, UR6, -0x40, UR25 ;  /* 0xffffffc0060b78a4 */ /* 0x000fe2000f8e0219 */
[----:B------:R-:W-:-:S04]  /*2410*/  IMAD.WIDE.U32 R18, R20, c[0x0][0x370], RZ ;  /* 0x0000dc0014127a25 */ /* 0x000fc800078e00ff */
[----:B------:R-:W-:Y:S01]  /*2420*/  IMAD R15, R20, c[0x0][0x374], RZ ;  /* 0x0000dd00140f7a24 */ /* 0x000fe200078e02ff */
[----:B------:R-:W-:Y:S01]  /*2430*/  ISETP.GE.AND P1, PT, R5, UR11, PT ;  /* 0x0000000b05007c0c */ /* 0x000fe2000bf26270 */
[----:B------:R-:W-:Y:S02]  /*2440*/  IMAD.U32 R5, RZ, RZ, UR23 ;  /* 0x00000017ff057e24 */ /* 0x000fe4000f8e00ff */
[----:B------:R-:W-:-:S03]  /*2450*/  IMAD.MOV.U32 R245, RZ, RZ, 0x7f800000 ;  /* 0x7f800000fff57424 */ /* 0x000fc600078e00ff */
[C---:B------:R-:W-:Y:S02]  /*2460*/  @!P2 IADD3 R11, P3, R22.reuse, UR23, RZ ;  /* 0x00000017160bac10 */ /* 0x040fe4000ff7e0ff */
[----:B------:R-:W-:Y:S02]  /*2470*/  @!P2 IADD3 R12, P0, R22, UR23, RZ ;  /* 0x00000017160cac10 */ /* 0x000fe4000ff1e0ff */
[-C--:B------:R-:W-:Y:S01]  /*2480*/  @!P2 LEA.HI.X.SX32 R6, R5, R14.reuse, 0x1, P3 ;  /* 0x0000000e0506a211 */ /* 0x080fe200018f0eff */
[--C-:B------:R-:W-:Y:S01]  /*2490*/  @!P2 IMAD.WIDE.U32 R8, R11, c[0x0][0x1a0], R24.reuse ;  /* 0x000068000b08aa25 */ /* 0x100fe200078e0018 */
[----:B------:R-:W-:Y:S02]  /*24a0*/  @!P2 LEA.HI.X.SX32 R13, R5, R14, 0x1, P0 ;  /* 0x0000000e050da211 */ /* 0x000fe400000f0eff */
[----:B------:R-:W-:Y:S01]  /*24b0*/  @!P1 IADD3 R10, P0, R240, R18, RZ ;  /* 0x00000012f00a9210 */ /* 0x000fe20007f1e0ff */
[----:B------:R-:W-:Y:S01]  /*24c0*/  @!P2 IMAD R5, R6, c[0x0][0x1a0], RZ ;  /* 0x000068000605aa24 */ /* 0x000fe200078e02ff */
[----:B------:R-:W-:Y:S01]  /*24d0*/  @!P2 IADD3 R14, P3, R8, UR26, RZ ;  /* 0x0000001a080eac10 */ /* 0x000fe2000ff7e0ff */
[----:B------:R-:W-:-:S04]  /*24e0*/  @!P2 IMAD.WIDE.U32 R6, R12, c[0x0][0x198], R24 ;  /* 0x000066000c06aa25 */ /* 0x000fc800078e0018 */
[----:B------:R-:W-:Y:S02]  /*24f0*/  @!P2 IMAD R13, R13, c[0x0][0x198], RZ ;  /* 0x000066000d0daa24 */ /* 0x000fe400078e02ff */
[----:B------:R-:W-:Y:S01]  /*2500*/  @!P2 IMAD R5, R11, c[0x0][0x1a4], R5 ;  /* 0x000069000b05aa24 */ /* 0x000fe200078e0205 */
[----:B------:R-:W-:Y:S01]  /*2510*/  @!P1 IADD3.X R11, R241, R19, R15, P0, !PT ;  /* 0x00000013f10b9210 */ /* 0x000fe200007fe40f */
[----:B------:R-:W-:Y:S01]  /*2520*/  @!P2 IMAD R13, R12, c[0x0][0x19c], R13 ;  /* 0x000067000c0daa24 */ /* 0x000fe200078e020d */
[----:B------:R-:W-:Y:S01]  /*2530*/  @!P2 IADD3 R12, P0, R6, UR29, RZ ;  /* 0x0000001d060cac10 */ /* 0x000fe2000ff1e0ff */
[C---:B------:R-:W-:Y:S01]  /*2540*/  @!P2 IMAD R6, R16.reuse, c[0x0][0x1b8], RZ ;  /* 0x00006e001006aa24 */ /* 0x040fe200078e02ff */
[----:B------:R-:W-:Y:S01]  /*2550*/  @!P2 IADD3.X R15, R9, UR27, R5, P3, !PT ;  /* 0x0000001b090fac10 */ /* 0x000fe20009ffe405 */
[----:B------:R-:W-:Y:S01]  /*2560*/  @!P2 IMAD R5, R16, c[0x0][0x1b0], RZ ;  /* 0x00006c001005aa24 */ /* 0x000fe200078e02ff */
[----:B------:R-:W-:Y:S01]  /*2570*/  @!P2 IADD3.X R13, R7, UR34, R13, P0, !PT ;  /* 0x00000022070dac10 */ /* 0x000fe200087fe40d */
[C---:B------:R-:W-:Y:S01]  /*2580*/  @!P2 IMAD R9, R4.reuse, c[0x0][0x1bc], R6 ;  /* 0x00006f000409aa24 */ /* 0x040fe200078e0206 */
[----:B------:R-:W-:Y:S01]  /*2590*/  PLOP3.LUT P0, PT, PT, PT, UP6, 0x80, 0x0 ;  /* 0x000000000000781c */ /* 0x000fe20003f0f068 */
[----:B------:R-:W-:-:S02]  /*25a0*/  @!P2 IMAD R7, R4, c[0x0][0x1b4], R5 ;  /* 0x00006d000407aa24 */ /* 0x000fc400078e0205 */
[----:B------:R-:W-:-:S04]  /*25b0*/  @!P2 IMAD.WIDE.U32 R12, R4, c[0x0][0x1b0], R12 ;  /* 0x00006c00040caa25 */ /* 0x000fc800078e000c */
[----:B------:R-:W-:Y:S01]  /*25c0*/  @!P2 IMAD.WIDE.U32 R14, R4, c[0x0][0x1b8], R14 ;  /* 0x00006e00040eaa25 */ /* 0x000fe200078e000e */
[----:B------:R-:W-:-:S03]  /*25d0*/  @!P2 LEA R4, P3, R12, c[0x0][0x168], 0x1 ;  /* 0x00005a000c04aa11 */ /* 0x000fc600078608ff */
[----:B------:R-:W-:Y:S01]  /*25e0*/  @!P2 IMAD.IADD R13, R13, 0x1, R7 ;  /* 0x000000010d0da824 */ /* 0x000fe200078e0207 */
[----:B------:R-:W-:Y:S01]  /*25f0*/  @!P2 LEA R8, P5, R14, c[0x0][0x170], 0x1 ;  /* 0x00005c000e08aa11 */ /* 0x000fe200078a08ff */
[----:B------:R-:W-:Y:S01]  /*2600*/  @P0 BAR.SYNC.DEFER_BLOCKING 0x0 ;  /* 0x0000000000000b1d */ /* 0x000fe20000010000 */
[----:B------:R-:W-:Y:S02]  /*2610*/  @!P2 IMAD.IADD R9, R15, 0x1, R9 ;  /* 0x000000010f09a824 */ /* 0x000fe400078e0209 */
[----:B------:R-:W-:-:S03]  /*2620*/  IMAD.WIDE.U32 R16, R20, c[0x0][0x190], RZ ;  /* 0x0000640014107a25 */ /* 0x000fc600078e00ff */
[----:B------:R-:W-:Y:S01]  /*2630*/  @!P2 LEA.HI.X R9, R14, c[0x0][0x174], R9, 0x1, P5 ;  /* 0x00005d000e09aa11 */ /* 0x000fe200028f0c09 */
[----:B------:R-:W-:Y:S01]  /*2640*/  IMAD R20, R20, c[0x0][0x194], RZ ;  /* 0x0000650014147a24 */ /* 0x000fe200078e02ff */
[----:B------:R-:W-:-:S04]  /*2650*/  @!P1 IADD3 R6, P4, R242, R16, RZ ;  /* 0x00000010f2069210 */ /* 0x000fc80007f9e0ff */
[----:B------:R-:W-:Y:S01]  /*2660*/  @!P1 IADD3.X R7, R243, R17, R20, P4, !PT ;  /* 0x00000011f3079210 */ /* 0x000fe200027fe414 */
[----:B------:R1:W-:Y:S04]  /*2670*/  @P2 STS.128 [R237+0x14000], RZ ;  /* 0x014000ffed002388 */ /* 0x0003e80000000c00 */
[----:B------:R1:W-:Y:S04]  /*2680*/  @P2 STS.128 [R237+0x15000], RZ ;  /* 0x015000ffed002388 */ /* 0x0003e80000000c00 */
[----:B------:R1:W-:Y:S04]  /*2690*/  @P2 STS.128 [R237+0x16000], RZ ;  /* 0x016000ffed002388 */ /* 0x0003e80000000c00 */
[----:B------:R1:W-:Y:S04]  /*26a0*/  @P2 STS.128 [R237+0x17000], RZ ;  /* 0x017000ffed002388 */ /* 0x0003e80000000c00 */
[----:B------:R-:W-:Y:S01]  /*26b0*/  @!PT LDS RZ, [RZ] ;  /* 0x00000000fffff984 */ /* 0x000fe20000000800 */
[----:B------:R-:W-:Y:S01]  /*26c0*/  @!PT LDS RZ, [RZ] ;  /* 0x00000000fffff984 */ /* 0x000fe20000000800 */
[----:B------:R-:W-:Y:S01]  /*26d0*/  @!PT LDS RZ, [RZ] ;  /* 0x00000000fffff984 */ /* 0x000fe20000000800 */
[----:B------:R3:W-:Y:S04]  /*26e0*/  @!P2 LDGSTS.E.BYPASS.LTC128B.128 [R237+0x14000], [R8.64] ;  /* 0x1400000008edafae */ /* 0x0007e8000b901d44 */
[----:B------:R3:W-:Y:S04]  /*26f0*/  @!P2 LDGSTS.E.BYPASS.LTC128B.128 [R237+0x15000], [R8.64+0x80] ;  /* 0x1500008008edafae */ /* 0x0007e8000b901d44 */
[----:B------:R3:W-:Y:S04]  /*2700*/  @!P2 LDGSTS.E.BYPASS.LTC128B.128 [R237+0x16000], [R8.64+0x100] ;  /* 0x1600010008edafae */ /* 0x0007e8000b901d44 */
[----:B------:R3:W-:Y:S04]  /*2710*/  @!P2 LDGSTS.E.BYPASS.LTC128B.128 [R237+0x17000], [R8.64+0x180] ;  /* 0x1700018008edafae */ /* 0x0007e8000b901d44 */
[----:B------:R-:W0:Y:S01]  /*2720*/  LDGDEPBAR ;  /* 0x00000000000079af */ /* 0x000e220000000000 */
[----:B------:R-:W-:Y:S01]  /*2730*/  UIADD3 UR15, UR25, 0x20, UR23 ;  /* 0x00000020190f7890 */ /* 0x000fe2000fffe017 */
        /* <DEDUP_REMOVED lines=31> */
[C---:B--2---:R-:W-:Y:S01]  /*2930*/  IADD3 R5, R21.reuse, 0x8, RZ ;  /* 0x0000000815057810 */ /* 0x044fe20007ffe0ff */
[----:B------:R-:W-:Y:S01]  /*2940*/  IMAD.SHL.U32 R247, R21, 0x4, RZ ;  /* 0x0000000415f77824 */ /* 0x000fe200078e00ff */
[----:B---3--:R-:W-:Y:S02]  /*2950*/  SHF.R.S32.HI R8, RZ, 0x1f, R21 ;  /* 0x0000001fff087819 */ /* 0x008fe40000011415 */
[----:B------:R-:W-:Y:S02]  /*2960*/  ISETP.GE.AND P6, PT, R5, UR11, PT ;  /* 0x0000000b05007c0c */ /* 0x000fe4000bfc6270 */
[----:B------:R-:W-:Y:S02]  /*2970*/  @!P2 LEA.HI.X R5, R12, c[0x0][0x16c], R13, 0x1, P3 ;  /* 0x00005b000c05aa11 */ /* 0x000fe400018f0c0d */
[----:B------:R-:W-:Y:S02]  /*2980*/  ISETP.GE.AND P3, PT, R22, UR11, PT ;  /* 0x0000000b16007c0c */ /* 0x000fe4000bf66270 */
[----:B------:R-:W-:-:S11]  /*2990*/  SHF.L.U64.HI R246, R21, 0x2, R8 ;  /* 0x0000000215f67819 */ /* 0x000fd60000010208 */
        /* <DEDUP_REMOVED lines=22> */
[----:B------:R1:W-:Y:S04]  /*2b00*/  @P3 STS.128 [R237], RZ ;  /* 0x000000ffed003388 */ /* 0x0003e80000000c00 */
[----:B------:R1:W-:Y:S04]  /*2b10*/  @P3 STS.128 [R237+0x2000], RZ ;  /* 0x002000ffed003388 */ /* 0x0003e80000000c00 */
[----:B------:R1:W-:Y:S04]  /*2b20*/  @P3 STS.128 [R237+0x4000], RZ ;  /* 0x004000ffed003388 */ /* 0x0003e80000000c00 */
[----:B------:R1:W-:Y:S04]  /*2b30*/  @P3 STS.128 [R237+0x6000], RZ ;  /* 0x006000ffed003388 */ /* 0x0003e80000000c00 */
[----:B------:R-:W-:Y:S01]  /*2b40*/  @!PT LDS RZ, [RZ] ;  /* 0x00000000fffff984 */ /* 0x000fe20000000800 */
[----:B------:R-:W-:Y:S01]  /*2b50*/  @!PT LDS RZ, [RZ] ;  /* 0x00000000fffff984 */ /* 0x000fe20000000800 */
[----:B------:R-:W-:Y:S01]  /*2b60*/  @!PT LDS RZ, [RZ] ;  /* 0x00000000fffff984 */ /* 0x000fe20000000800 */
[----:B------:R1:W-:Y:S04]  /*2b70*/  @!P3 LDGSTS.E.BYPASS.LTC128B.128 [R237], [R242.64] ;  /* 0x00000000f2edbfae */ /* 0x0003e8000b901d44 */
        /* <DEDUP_REMOVED lines=13> */
[----:B------:R2:W-:Y:S01]  /*2c50*/  @!P1 LDGSTS.E.BYPASS.LTC128B.128 [R237+0x7000], [R6.64+0x180] ;  /* 0x0700018006ed9fae */ /* 0x0005e2000b901d44 */
[----:B------:R-:W-:-:S03]  /*2c60*/  ISETP.GE.AND P1, PT, R21, UR11, PT ;  /* 0x0000000b15007c0c */ /* 0x000fc6000bf26270 */
        /* <DEDUP_REMOVED lines=8> */
[----:B------:R3:W-:Y:S01]  /*2cf0*/  @!P2 LDGSTS.E.BYPASS.LTC128B.128 [R237+0x11000], [R4.64+0x80] ;  /* 0x1100008004edafae */ /* 0x0007e2000b901d44 */
[----:B--2---:R-:W-:-:S03]  /*2d00*/  IADD3 R6, P0, R247, UR8, RZ ;  /* 0x00000008f7067c10 */ /* 0x004fc6000ff1e0ff */
[----:B------:R3:W-:Y:S01]  /*2d10*/  @!P2 LDGSTS.E.BYPASS.LTC128B.128 [R237+0x12000], [R4.64+0x100] ;  /* 0x1200010004edafae */ /* 0x0007e2000b901d44 */
[----:B------:R-:W-:-:S03]  /*2d20*/  IADD3.X R7, R246, UR7, RZ, P0, !PT ;  /* 0x00000007f6077c10 */ /* 0x000fc600087fe4ff */
[----:B------:R3:W-:Y:S04]  /*2d30*/  @!P2 LDGSTS.E.BYPASS.LTC128B.128 [R237+0x13000], [R4.64+0x180] ;  /* 0x1300018004edafae */ /* 0x0007e8000b901d44 */
[----:B------:R-:W0:Y:S04]  /*2d40*/  LDGDEPBAR ;  /* 0x00000000000079af */ /* 0x000e280000000000 */
[----:B------:R1:W5:Y:S04]  /*2d50*/  @!P1 LDG.E R244, [R6.64] ;  /* 0x0000000406f49981 */ /* 0x000368000c1e1900 */
[----:B------:R1:W5:Y:S01]  /*2d60*/  @!P6 LDG.E R245, [R6.64+0x20] ;  /* 0x0000200406f5e981 */ /* 0x000362000c1e1900 */
[----:B------:R-:W-:Y:S01]  /*2d70*/  CS2R R22, SRZ ;  /* 0x0000000000167805 */ /* 0x000fe2000001ff00 */
[----:B------:R-:W-:Y:S01]  /*2d80*/  CS2R R12, SRZ ;  /* 0x00000000000c7805 */ /* 0x000fe2000001ff00 */
[----:B---3--:R-:W-:Y:S01]  /*2d90*/  IMAD.U32 R4, RZ, RZ, UR25 ;  /* 0x00000019ff047e24 */ /* 0x008fe2000f8e00ff */
[----:B------:R-:W-:-:S04]  /*2da0*/  DEPBAR.LE SB0, 0x1 ;  /* 0x000080400000791a */ /* 0x000fc80000000000 */
[----:B------:R-:W-:Y:S01]  /*2db0*/  BAR.SYNC.DEFER_BLOCKING 0x0 ;  /* 0x0000000000007b1d */ /* 0x000fe20000010000 */
[----:B------:R-:W-:Y:S02]  /*2dc0*/  IADD3 R5, R21, 0x1, RZ ;  /* 0x0000000115057810 */ /* 0x000fe40007ffe0ff */
[----:B------:R-:W-:Y:S02]  /*2dd0*/  CS2R R20, SRZ ;  /* 0x0000000000147805 */ /* 0x000fe4000001ff00 */
[----:B------:R-:W-:-:S05]  /*2de0*/  IADD3 R4, R5, UR16, -R4 ;  /* 0x0000001005047c10 */ /* 0x000fca000fffe804 */
[----:B------:R1:W-:Y:S04]  /*2df0*/  STL [R1], R4 ;  /* 0x0000000401007387 */ /* 0x0003e80000100800 */
[----:B------:R1:W2:Y:S04]  /*2e00*/  LDSM.16.M88.4 R132, [R229+0x14000] ;  /* 0x01400000e584783b */ /* 0x0002a80000000200 */
[----:B------:R1:W3:Y:S04]  /*2e10*/  LDSM.16.M88.4 R136, [R230+0x14000] ;  /* 0x01400000e688783b */ /* 0x0002e80000000200 */
[----:B------:R1:W4:Y:S04]  /*2e20*/  LDSM.16.M88.4 R140, [R231+0x14000] ;  /* 0x01400000e78c783b */ /* 0x0003280000000200 */
        /* <DEDUP_REMOVED lines=13> */
.L_x_85:
[----:B------:R-:W0:Y:S01]  /*2f00*/  LDGDEPBAR ;  /* 0x00000000000079af */ /* 0x000e220000000000 */
[----:B------:R-:W-:Y:S01]  /*2f10*/  USHF.L.U32 UR11, UR6, 0x6, URZ ;  /* 0x00000006060b7899 */ /* 0x000fe2000800063f */
[----:B-----5:R-:W-:Y:S01]  /*2f20*/  FSETP.NEU.FTZ.AND P1, PT, R244, -INF , PT ;  /* 0xff800000f400780b */ /* 0x020fe20003f3d000 */
[----:B------:R-:W-:Y:S02]  /*2f30*/  UISETP.GT.AND UP2, UPT, UR6, UR12, UPT ;  /* 0x0000000c0600728c */ /* 0x000fe4000bf44270 */
[----:B------:R-:W2:Y:S01]  /*2f40*/  LDL R69, [R1] ;  /* 0x0000000001457983 */ /* 0x000ea20000100800 */
[----:B------:R-:W-:Y:S03]  /*2f50*/  UISETP.GE.AND UP0, UPT, UR11, UR15, UPT ;  /* 0x0000000f0b00728c */ /* 0x000fe6000bf06270 */
[----:B------:R-:W-:Y:S01]  /*2f60*/  PLOP3.LUT P3, PT, PT, PT, UP2, 0x80, 0x0 ;  /* 0x000000000000781c */ /* 0x000fe20003f6f028 */
[----:B------:R-:W3:Y:S01]  /*2f70*/  LDL R68, [R1+0x4] ;  /* 0x0000040001447983 */ /* 0x000ee20000100800 */
[----:B------:R-:W-:Y:S06]  /*2f80*/  UISETP.LT.AND UP0, UPT, UR14, UR16, UP0 ;  /* 0x000000100e00728c */ /* 0x000fec0008701270 */
[----:B------:R-:W-:Y:S01]  /*2f90*/  PLOP3.LUT P0, PT, PT, PT, UP0, 0x80, 0x0 ;  /* 0x000000000000781c */ /* 0x000fe20003f0f008 */
[----:B------:R-:W-:Y:S04]  /*2fa0*/  DEPBAR.LE SB0, 0x0 ;  /* 0x000080000000791a */ /* 0x000fe80000000000 */
[----:B------:R-:W-:Y:S06]  /*2fb0*/  BAR.SYNC.DEFER_BLOCKING 0x0 ;  /* 0x0000000000007b1d */ /* 0x000fec0000010000 */
[----:B-1----:R-:W-:Y:S05]  /*2fc0*/  LDSM.16.M88.4 R8, [R2] ;  /* 0x000000000208783b */ /* 0x002fea0000000200 */
[----:B------:R-:W1:Y:S05]  /*2fd0*/  LDSM.16.M88.4 R44, [R229+0x10000] ;  /* 0x01000000e52c783b */ /* 0x000e6a0000000200 */
[----:B------:R-:W-:Y:S05]  /*2fe0*/  LDSM.16.M88.4 R48, [R3] ;  /* 0x000000000330783b */ /* 0x000fea0000000200 */
[----:B------:R-:W4:Y:S05]  /*2ff0*/  LDSM.16.M88.4 R52, [R230+0x10000] ;  /* 0x01000000e634783b */ /* 0x000f2a0000000200 */
[----:B------:R-:W-:Y:S05]  /*3000*/  LDSM.16.M88.4 R56, [R228] ;  /* 0x00000000e438783b */ /* 0x000fea0000000200 */
[----:B------:R-:W4:Y:S05]  /*3010*/  LDSM.16.M88.4 R60, [R231+0x10000] ;  /* 0x01000000e73c783b */ /* 0x000f2a0000000200 */
[----:B------:R-:W-:Y:S01]  /*3020*/  LDSM.16.M88.4 R64, [R232+0x10000] ;  /* 0x01000000e840783b */ /* 0x000fe20000000200 */
[C---:B-1----:R-:W-:Y:S08]  /*3030*/  HMMA.16816.F32.BF16 R4, R8.reuse, R44, RZ ;  /* 0x0000002c0804723c */ /* 0x042ff000000418ff */
[----:B------:R-:W-:Y:S01]  /*3040*/  HMMA.16816.F32.BF16 R8, R8, R46, RZ ;  /* 0x0000002e0808723c */ /* 0x000fe200000418ff */
[----:B------:R-:W1:Y:S11]  /*3050*/  LDSM.16.M88.4 R44, [R227] ;  /* 0x00000000e32c783b */ /* 0x000e760000000200 */
[----:B------:R-:W-:Y:S04]  /*3060*/  @!UPT UIADD3 URZ, URZ, URZ, URZ ;  /* 0x0000003f3f3ff290 */ /* 0x000fe8000fffe03f */
        /* <DEDUP_REMOVED lines=51> */
[----:B------:R-:W-:Y:S04]  /*33a0*/  IMAD.U32 R48, RZ, RZ, UR20 ;  /* 0x00000014ff307e24 */ /* 0x000fe8000f8e00ff */
[C---:B------:R-:W-:Y:S01]  /*33b0*/  @!P0 IMNMX R50, R51.reuse, UR16, PT ;  /* 0x0000001033328c17 */ /* 0x040fe2000b800200 */
[----:B---3--:R-:W-:Y:S01]  /*33c0*/  @!P0 IMAD R48, R48, 0x20, R68 ;  /* 0x0000002030308824 */ /* 0x008fe200078e0244 */
[----:B------:R-:W-:Y:S01]  /*33d0*/  @!P0 IADD3 R51, R51, 0x8, RZ ;  /* 0x0000000833338810 */ /* 0x000fe20007ffe0ff */
[----:B------:R-:W-:Y:S01]  /*33e0*/  FMUL.FTZ R49, R244, 1.4426950216293334961 ;  /* 0x3fb8aa3bf4317820 */ /* 0x000fe20000410000 */
[C---:B--2---:R-:W-:Y:S01]  /*33f0*/  HMMA.16816.F32.BF16 R4, R56.reuse, R60, R4 ;  /* 0x0000003c3804723c */ /* 0x044fe20000041804 */
[----:B------:R-:W-:Y:S04]  /*3400*/  IMAD.MOV.U32 R68, RZ, RZ, c[0x0][0x22c] ;  /* 0x00008b00ff447624 */ /* 0x000fe800078e00ff */
        /* <DEDUP_REMOVED lines=17> */
[----:B------:R-:W-:Y:S09]  /*3520*/  @!P0 FSEL R6, R6, -INF , !P2 ;  /* 0xff80000006068808 */ /* 0x000ff20005000000 */
        /* <DEDUP_REMOVED lines=180> */
[----:B------:R-:W-:Y:S01]  /*4070*/  IMAD.MOV.U32 R6, RZ, RZ, c[0x0][0x370] ;  /* 0x0000dc00ff067624 */ /* 0x000fe200078e00ff */
[----:B------:R-:W-:Y:S03]  /*4080*/  MOV R7, c[0x0][0x374] ;  /* 0x0000dd0000077a02 */ /* 0x000fe60000000f00 */
[----:B------:R-:W-:Y:S05]  /*4090*/  IMAD.U32 R4, R6, -0x40, RZ ;  /* 0xffffffc006047824 */ /* 0x000fea00078e00ff */
[C---:B------:R-:W-:Y:S04]  /*40a0*/  LEA R5, P0, R4.reuse, R240, 0x1 ;  /* 0x000000f004057211 */ /* 0x040fe800078008ff */
[----:B------:R-:W-:Y:S01]  /*40b0*/  LEA.HI.X.SX32 R4, R4, R241, 0x1, P0 ;  /* 0x000000f104047211 */ /* 0x000fe200000f0eff */
[----:B------:R-:W-:Y:S03]  /*40c0*/  IMAD.MOV.U32 R240, RZ, RZ, R5 ;  /* 0x000000fffff07224 */ /* 0x000fe600078e0005 */
[----:B------:R-:W-:Y:S02]  /*40d0*/  MOV R241, R4 ;  /* 0x0000000400f17202 */ /* 0x000fe40000000f00 */
[C---:B------:R-:W-:Y:S03]  /*40e0*/  LEA R4, P0, R6.reuse, R240, 0x6 ;  /* 0x000000f006047211 */ /* 0x040fe600078030ff */
[----:B------:R-:W-:Y:S01]  /*40f0*/  @!PT LDS RZ, [RZ] ;  /* 0x00000000fffff984 */ /* 0x000fe20000000800 */
[----:B------:R-:W-:Y:S01]  /*4100*/  @!PT LDS RZ, [RZ] ;  /* 0x00000000fffff984 */ /* 0x000fe20000000800 */
[----:B------:R-:W-:Y:S01]  /*4110*/  @!PT LDS RZ, [RZ] ;  /* 0x00000000fffff984 */ /* 0x000fe20000000800 */
[----:B------:R1:W-:Y:S01]  /*4120*/  LDGSTS.E.BYPASS.LTC128B.128 [R237+0x8000], [R240.64] ;  /* 0x08000000f0ed7fae */ /* 0x0003e2000b901d44 */
[----:B------:R-:W-:Y:S03]  /*4130*/  LEA.HI.X R5, R6, R241, R7, 0x6, P0 ;  /* 0x000000f106057211 */ /* 0x000fe600000f3407 */
[----:B------:R1:W-:Y:S04]  /*4140*/  LDGSTS.E.BYPASS.LTC128B.128 [R237+0xa000], [R240.64+0x80] ;  /* 0x0a000080f0ed7fae */ /* 0x0003e8000b901d44 */
[----:B------:R1:W-:Y:S04]  /*4150*/  LDGSTS.E.BYPASS.LTC128B.128 [R237+0xc000], [R240.64+0x100] ;  /* 0x0c000100f0ed7fae */ /* 0x0003e8000b901d44 */
[----:B------:R1:W-:Y:S04]  /*4160*/  LDGSTS.E.BYPASS.LTC128B.128 [R237+0xe000], [R240.64+0x180] ;  /* 0x0e000180f0ed7fae */ /* 0x0003e8000b901d44 */
[----:B------:R1:W-:Y:S04]  /*4170*/  LDGSTS.E.BYPASS.LTC128B.128 [R237+0x9000], [R4.64] ;  /* 0x0900000004ed7fae */ /* 0x0003e8000b901d44 */
[----:B------:R1:W-:Y:S04]  /*4180*/  LDGSTS.E.BYPASS.LTC128B.128 [R237+0xb000], [R4.64+0x80] ;  /* 0x0b00008004ed7fae */ /* 0x0003e8000b901d44 */
[----:B------:R1:W-:Y:S04]  /*4190*/  LDGSTS.E.BYPASS.LTC128B.128 [R237+0xd000], [R4.64+0x100] ;  /* 0x0d00010004ed7fae */ /* 0x0003e8000b901d44 */
[----:B------:R1:W-:Y:S04]  /*41a0*/  LDGSTS.E.BYPASS.LTC128B.128 [R237+0xf000], [R4.64+0x180] ;  /* 0x0f00018004ed7fae */ /* 0x0003e8000b901d44 */
[----:B------:R-:W0:Y:S02]  /*41b0*/  LDGDEPBAR ;  /* 0x00000000000079af */ /* 0x000e240000000000 */
.L_x_83:
        /* <DEDUP_REMOVED lines=104> */
[----:B------:R-:W-:Y:S04]  /*4840*/  RED.E.ADD.F32.FTZ.RN.STRONG.GPU [R48.64], R45 ;  /* 0x0000002d3000798e */ /* 0x000fe8000c10e784 */
[----:B------:R-:W-:Y:S01]  /*4850*/  LDSM.16.MT88.4 R48, [R0+0x4000] ;  /* 0x004000000030783b */ /* 0x000fe20000004200 */
        /* <DEDUP_REMOVED lines=136> */
[----:B------:R2:W-:Y:S04]  /*50e0*/  RED.E.ADD.F32.FTZ.RN.STRONG.GPU [R10.64], R89 ;  /* 0x000000590a00798e */ /* 0x0005e8000c10e784 */
[----:B------:R3:W-:Y:S01]  /*50f0*/  RED.E.ADD.F32.FTZ.RN.STRONG.GPU [R6.64], R90 ;  /* 0x0000005a0600798e */ /* 0x0007e2000c10e784 */
[CC--:B-1----:R-:W-:Y:S04]  /*5100*/  LEA R8, P0, R5.reuse, R238.reuse, 0x2 ;  /* 0x000000ee05087211 */ /* 0x0c2fe800078010ff */
[-C--:B------:R-:W-:Y:S02]  /*5110*/  LEA.HI.X.SX32 R9, R5, R239.reuse, 0x2, P0 ;  /* 0x000000ef05097211 */ /* 0x080fe400000f16ff */
[-C--:B--2---:R-:W-:Y:S01]  /*5120*/  LEA R10, P0, R4, R238.reuse, 0x2 ;  /* 0x000000ee040a7211 */ /* 0x084fe200078010ff */
[----:B---3--:R-:W-:Y:S02]  /*5130*/  IMAD.IADD R6, R204, 0x1, R4 ;  /* 0x00000001cc067824 */ /* 0x008fe400078e0204 */
[----:B------:R1:W-:Y:S01]  /*5140*/  RED.E.ADD.F32.FTZ.RN.STRONG.GPU [R8.64], R91 ;  /* 0x0000005b0800798e */ /* 0x0003e2000c10e784 */
[-C--:B------:R-:W-:Y:S03]  /*5150*/  LEA.HI.X.SX32 R11, R4, R239.reuse, 0x2, P0 ;  /* 0x000000ef040b7211 */ /* 0x080fe600000f16ff */
[----:B------:R-:W-:Y:S01]  /*5160*/  RED.E.ADD.F32.FTZ.RN.STRONG.GPU [R238.64+0x380], R96 ;  /* 0x00038060ee00798e */ /* 0x000fe2000c10e784 */
[CC--:B------:R-:W-:Y:S03]  /*5170*/  LEA R46, P0, R6.reuse, R238.reuse, 0x2 ;  /* 0x000000ee062e7211 */ /* 0x0c0fe600078010ff */
[----:B------:R-:W-:Y:S01]  /*5180*/  RED.E.ADD.F32.FTZ.RN.STRONG.GPU [R196.64+0x380], R97 ;  /* 0x00038061c400798e */ /* 0x000fe2000c10e784 */
[-C--:B------:R-:W-:Y:S03]  /*5190*/  LEA.HI.X.SX32 R47, R6, R239.reuse, 0x2, P0 ;  /* 0x000000ef062f7211 */ /* 0x080fe600000f16ff */
[----:B------:R2:W-:Y:S04]  /*51a0*/  RED.E.ADD.F32.FTZ.RN.STRONG.GPU [R10.64], R98 ;  /* 0x000000620a00798e */ /* 0x0005e8000c10e784 */
[----:B------:R-:W-:Y:S01]  /*51b0*/  RED.E.ADD.F32.FTZ.RN.STRONG.GPU [R46.64], R99 ;  /* 0x000000632e00798e */ /* 0x000fe2000c10e784 */
[C---:B-1----:R-:W-:Y:S04]  /*51c0*/  IMAD.IADD R8, R204.reuse, 0x1, R6 ;  /* 0x00000001cc087824 */ /* 0x042fe800078e0206 */
[----:B------:R-:W-:Y:S01]  /*51d0*/  IMAD.IADD R5, R204, 0x1, R8 ;  /* 0x00000001cc057824 */ /* 0x000fe200078e0208 */
[-C--:B------:R-:W-:Y:S03]  /*51e0*/  LEA R44, P0, R8, R238.reuse, 0x2 ;  /* 0x000000ee082c7211 */ /* 0x080fe600078010ff */
[----:B------:R-:W-:Y:S01]  /*51f0*/  IMAD.IADD R4, R204, 0x1, R5 ;  /* 0x00000001cc047824 */ /* 0x000fe200078e0205 */
[-C--:B------:R-:W-:Y:S02]  /*5200*/  LEA.HI.X.SX32 R45, R8, R239.reuse, 0x2, P0 ;  /* 0x000000ef082d7211 */ /* 0x080fe400000f16ff */
[CC--:B--2---:R-:W-:Y:S01]  /*5210*/  LEA R10, P2, R5.reuse, R238.reuse, 0x2 ;  /* 0x000000ee050a7211 */ /* 0x0c4fe200078410ff */
[----:B------:R-:W-:Y:S01]  /*5220*/  IMAD.IADD R7, R204, 0x1, R4 ;  /* 0x00000001cc077824 */ /* 0x000fe200078e0204 */
[CC--:B------:R-:W-:Y:S01]  /*5230*/  LEA R8, P1, R4.reuse, R238.reuse, 0x2 ;  /* 0x000000ee04087211 */ /* 0x0c0fe200078210ff */
[----:B------:R-:W-:Y:S01]  /*5240*/  RED.E.ADD.F32.FTZ.RN.STRONG.GPU [R44.64], R92 ;  /* 0x0000005c2c00798e */ /* 0x000fe2000c10e784 */
[-C--:B------:R-:W-:Y:S02]  /*5250*/  LEA.HI.X.SX32 R11, R5, R239.reuse, 0x2, P2 ;  /* 0x000000ef050b7211 */ /* 0x080fe400010f16ff */
[C---:B------:R-:W-:Y:S01]  /*5260*/  LEA R6, P0, R7.reuse, R238, 0x2 ;  /* 0x000000ee07067211 */ /* 0x040fe200078010ff */
[----:B------:R-:W-:Y:S01]  /*5270*/  LDSM.16.MT88.4 R44, [R224+0x14000] ;  /* 0x01400000e02c783b */ /* 0x000fe20000004200 */
[-C--:B------:R-:W-:Y:S02]  /*5280*/  LEA.HI.X.SX32 R9, R4, R239.reuse, 0x2, P1 ;  /* 0x000000ef04097211 */ /* 0x080fe400008f16ff */
[----:B------:R-:W-:Y:S01]  /*5290*/  LEA.HI.X.SX32 R7, R7, R239, 0x2, P0 ;  /* 0x000000ef07077211 */ /* 0x000fe200000f16ff */
[----:B------:R-:W-:Y:S04]  /*52a0*/  RED.E.ADD.F32.FTZ.RN.STRONG.GPU [R10.64], R93 ;  /* 0x0000005d0a00798e */ /* 0x000fe8000c10e784 */
[----:B------:R-:W-:Y:S04]  /*52b0*/  RED.E.ADD.F32.FTZ.RN.STRONG.GPU [R8.64], R94 ;  /* 0x0000005e0800798e */ /* 0x000fe8000c10e784 */
[----:B------:R-:W-:Y:S04]  /*52c0*/  LDSM.16.MT88.4 R8, [R0] ;  /* 0x000000000008783b */ /* 0x000fe80000004200 */
[----:B------:R-:W-:Y:S04]  /*52d0*/  RED.E.ADD.F32.FTZ.RN.STRONG.GPU [R6.64], R95 ;  /* 0x0000005f0600798e */ /* 0x000fe8000c10e784 */
[----:B------:R-:W1:Y:S02]  /*52e0*/  LDSM.16.MT88.4 R4, [R226+0x14000] ;  /* 0x01400000e204783b */ /* 0x000e640000004200 */
[-C--:B-1----:R-:W-:Y:S08]  /*52f0*/  HMMA.16816.F32.BF16 R100, R4, R8.reuse, R100 ;  /* 0x000000080464723c */ /* 0x082ff00000041864 */
        /* <DEDUP_REMOVED lines=52> */
[----:B------:R1:W-:Y:S01]  /*5640*/  LDGSTS.E.BYPASS.LTC128B.128 [R237], [R242.64] ;  /* 0x00000000f2ed7fae */ /* 0x0003e2000b901d44 */
        /* <DEDUP_REMOVED lines=9> */
.L_x_84:
[----:B------:R-:W-:Y:S02]  /*56e0*/  UISETP.GT.AND UP0, UPT, UR6, UR12, UPT ;  /* 0x0000000c0600728c */ /* 0x000fe4000bf04270 */
[----:B------:R-:W-:Y:S04]  /*56f0*/  UIADD3 UR6, UR6, -0x1, URZ ;  /* 0xffffffff06067890 */ /* 0x000fe8000fffe03f */
[----:B------:R-:W-:Y:S11]  /*5700*/  PLOP3.LUT P0, PT, PT, PT, UP0, 0x80, 0x0 ;  /* 0x000000000000781c */ /* 0x000ff60003f0f008 */
[----:B------:R-:W-:Y:S02]  /*5710*/  @!UPT UIADD3 URZ, URZ, URZ, URZ ;  /* 0x0000003f3f3ff290 */ /* 0x000fe4000fffe03f */
[----:B------:R-:W-:-:S05]  /*5720*/  @P0 BRA `(.L_x_85) ;  /* 0xffffd7d000000947 */ /* 0x000fca000383ffff */
        /* <DEDUP_REMOVED lines=60> */
[----:B-1----:R-:W-:Y:S01]  /*5af0*/  FMUL.FTZ R5, R125, c[0x0][0x2e0] ;  /* 0x0000b8007d057a20 */ /* 0x002fe20000410000 */
[----:B------:R-:W-:Y:S01]  /*5b00*/  F2FP.BF16.PACK_AB R6, R6, R130 ;  /* 0x000000820606723e */ /* 0x000fe200000010ff */
[----:B------:R-:W-:Y:S01]  /*5b10*/  FMUL.FTZ R126, R126, c[0x0][0x2e0] ;  /* 0x0000b8007e7e7a20 */ /* 0x000fe20000410000 */
[----:B------:R1:W-:Y:S01]  /*5b20*/  STS [R252+0x4000], R47 ;  /* 0x0040002ffc007388 */ /* 0x0003e20000000800 */
[----:B------:R-:W-:Y:S01]  /*5b30*/  FMUL.FTZ R4, R127, c[0x0][0x2e0] ;  /* 0x0000b8007f047a20 */ /* 0x000fe20000410000 */
[----:B------:R-:W-:Y:S01]  /*5b40*/  F2FP.BF16.PACK_AB R5, R5, R124 ;  /* 0x0000007c0505723e */ /* 0x000fe200000010ff */
[----:B------:R-:W-:Y:S01]  /*5b50*/  ULDC.64 UR10, c[0x0][0x3a0] ;  /* 0x0000e800000a7ab9 */ /* 0x000fe20000000a00 */
[----:B------:R1:W-:Y:S01]  /*5b60*/  STS [R252+0x4400], R46 ;  /* 0x0044002efc007388 */ /* 0x0003e20000000800 */
[----:B------:R-:W-:-:S02]  /*5b70*/  PLOP3.LUT P0, PT, PT, PT, UP0, 0x80, 0x0 ;  /* 0x000000000000781c */ /* 0x000fc40003f0f008 */
[----:B------:R-:W-:Y:S01]  /*5b80*/  F2FP.BF16.PACK_AB R4, R4, R126 ;  /* 0x0000007e0404723e */ /* 0x000fe200000010ff */
[----:B------:R1:W-:Y:S01]  /*5b90*/  STS [R252+0x5000], R24 ;  /* 0x00500018fc007388 */ /* 0x0003e20000000800 */
[----:B------:R-:W-:-:S03]  /*5ba0*/  @UP0 UIADD3 UR8, UR17, UR24, URZ ;  /* 0x0000001811080290 */ /* 0x000fc6000fffe03f */
[----:B------:R1:W-:Y:S01]  /*5bb0*/  STS [R252+0x5400], R26 ;  /* 0x0054001afc007388 */ /* 0x0003e20000000800 */
[----:B------:R-:W-:-:S03]  /*5bc0*/  @UP0 UIMAD.WIDE.U32 UR6, UR8, UR10, URZ ;  /* 0x0000000a080602a5 */ /* 0x000fc6000f8e003f */
[----:B------:R1:W-:Y:S01]  /*5bd0*/  STS [R252+0x4800], R45 ;  /* 0x0048002dfc007388 */ /* 0x0003e20000000800 */
[----:B------:R-:W-:-:S03]  /*5be0*/  @UP0 UIMAD UR13, UR8, UR11, UR7 ;  /* 0x0000000b080d02a4 */ /* 0x000fc6000f8e0207 */
[----:B------:R1:W-:Y:S01]  /*5bf0*/  STS [R252+0x4c00], R44 ;  /* 0x004c002cfc007388 */ /* 0x0003e20000000800 */
[----:B------:R-:W-:-:S03]  /*5c00*/  @UP0 UMOV UR12, UR6 ;  /* 0x00000006000c0c82 */ /* 0x000fc60008000000 */
        /* <DEDUP_REMOVED lines=39> */
.L_x_86:
        /* <DEDUP_REMOVED lines=18> */
.L_x_87:
[----:B-1----:R-:W1:Y:S01]  /*5fa0*/  S2R R5, SR_TID.X ;  /* 0x0000000000057919 */ /* 0x002e620000002100 */
[----:B------:R-:W-:-:S03]  /*5fb0*/  UIMAD UR6, UR20, -0x20, UR16 ;  /* 0xffffffe0140678a4 */ /* 0x000fc6000f8e0210 */
[----:B------:R-:W2:Y:S04]  /*5fc0*/  S2R R6, SR_TID.X ;  /* 0x0000000000067919 */ /* 0x000ea80000002100 */
[----:B------:R-:W-:Y:S01]  /*5fd0*/  BAR.SYNC.DEFER_BLOCKING 0x0 ;  /* 0x0000000000007b1d */ /* 0x000fe20000010000 */
[----:B-1----:R-:W-:-:S04]  /*5fe0*/  SHF.R.S32.HI R5, RZ, 0x1f, R5 ;  /* 0x0000001fff057819 */ /* 0x002fc80000011405 */
[----:B--2---:R-:W-:-:S04]  /*5ff0*/  LEA.HI R5, R5, R6, RZ, 0x3 ;  /* 0x0000000605057211 */ /* 0x004fc800078f18ff */
[----:B------:R-:W-:-:S04]  /*6000*/  SHF.R.S32.HI R5, RZ, 0x3, R5 ;  /* 0x00000003ff057819 */ /* 0x000fc80000011405 */
[----:B------:R-:W-:-:S13]  /*6010*/  ISETP.GE.AND P0, PT, R5, UR6, PT ;  /* 0x0000000605007c0c */ /* 0x000fda000bf06270 */
[----:B------:R-:W-:Y:S05]  /*6020*/  @P0 BRA `(.L_x_82) ;  /* 0x0000032000000947 */ /* 0x000fea0003800000 */
[----:B------:R-:W2:Y:S01]  /*6030*/  LDL.64 R8, [R1+0x8] ;  /* 0x0000080001087983 */ /* 0x000ea20000100a00 */
[----:B------:R-:W-:Y:S01]  /*6040*/  USHF.L.U32 UR6, UR20, 0x5, URZ ;  /* 0x0000000514067899 */ /* 0x000fe2000800063f */
[----:B------:R-:W-:Y:S02]  /*6050*/  SHF.R.S32.HI R4, RZ, 0x1f, R5 ;  /* 0x0000001fff047819 */ /* 0x000fe40000011405 */
[----:B------:R-:W1:Y:S03]  /*6060*/  LDS.128 R40, [R237+0x12000] ;  /* 0x01200000ed287984 */ /* 0x000e660000000c00 */
[----:B------:R-:W-:Y:S01]  /*6070*/  IMAD.U32 R7, RZ, RZ, UR6 ;  /* 0x00000006ff077e24 */ /* 0x000fe2000f8e00ff */
[----:B------:R-:W-:Y:S01]  /*6080*/  IADD3 R6, P0, R5, UR6, RZ ;  /* 0x0000000605067c10 */ /* 0x000fe2000ff1e0ff */
[----:B------:R-:W3:Y:S01]  /*6090*/  LDS.128 R32, [R237+0x11000] ;  /* 0x01100000ed207984 */ /* 0x000ee20000000c00 */
[----:B------:R-:W-:-:S02]  /*60a0*/  ULDC.64 UR6, c[0x0][0x3b8] ;  /* 0x0000ee0000067ab9 */ /* 0x000fc40000000a00 */
[----:B------:R-:W-:Y:S01]  /*60b0*/  LEA.HI.X.SX32 R7, R7, R4, 0x1, P0 ;  /* 0x0000000407077211 */ /* 0x000fe200000f0eff */
[----:B------:R-:W4:Y:S01]  /*60c0*/  LDS.128 R28, [R237+0x10000] ;  /* 0x01000000ed1c7984 */ /* 0x000f220000000c00 */
[----:B------:R-:W-:-:S03]  /*60d0*/  UIMAD UR6, UR55, UR6, URZ ;  /* 0x00000006370672a4 */ /* 0x000fc6000f8e023f */
[----:B------:R-:W1:Y:S01]  /*60e0*/  LDS.128 R36, [R237+0x13000] ;  /* 0x01300000ed247984 */ /* 0x000e620000000c00 */
[C---:B------:R-:W-:Y:S01]  /*60f0*/  IMAD R10, R7.reuse, c[0x0][0x3a0], RZ ;  /* 0x0000e800070a7a24 */ /* 0x040fe200078e02ff */
[----:B------:R-:W-:Y:S01]  /*6100*/  UIMAD UR9, UR31, UR7, UR6 ;  /* 0x000000071f0972a4 */ /* 0x000fe2000f8e0206 */
[----:B------:R-:W-:Y:S01]  /*6110*/  IMAD R7, R7, c[0x0][0x3a8], RZ ;  /* 0x0000ea0007077a24 */ /* 0x000fe200078e02ff */
[----:B------:R-:W1:Y:S01]  /*6120*/  LDS.128 R20, [R237+0x16000] ;  /* 0x01600000ed147984 */ /* 0x000e620000000c00 */
[C---:B------:R-:W-:Y:S01]  /*6130*/  IMAD R10, R6.reuse, c[0x0][0x3a4], R10 ;  /* 0x0000e900060a7a24 */ /* 0x040fe200078e020a */
[----:B------:R-:W-:Y:S01]  /*6140*/  ULDC.64 UR6, c[0x0][0x3c0] ;  /* 0x0000f00000067ab9 */ /* 0x000fe20000000a00 */
[----:B------:R-:W-:Y:S01]  /*6150*/  IMAD R7, R6, c[0x0][0x3ac], R7 ;  /* 0x0000eb0006077a24 */ /* 0x000fe200078e0207 */
[----:B------:R-:W1:Y:S01]  /*6160*/  LDS.128 R16, [R237+0x15000] ;  /* 0x01500000ed107984 */ /* 0x000e620000000c00 */
[----:B------:R-:W-:-:S03]  /*6170*/  UIMAD UR6, UR55, UR6, URZ ;  /* 0x00000006370672a4 */ /* 0x000fc6000f8e023f */
[----:B------:R-:W1:Y:S01]  /*6180*/  LDS.128 R12, [R237+0x14000] ;  /* 0x01400000ed0c7984 */ /* 0x000e620000000c00 */
[----:B------:R-:W-:-:S03]  /*6190*/  UIMAD UR6, UR31, UR7, UR6 ;  /* 0x000000071f0672a4 */ /* 0x000fc6000f8e0206 */
[----:B------:R-:W1:Y:S01]  /*61a0*/  LDS.128 R24, [R237+0x17000] ;  /* 0x01700000ed187984 */ /* 0x000e620000000c00 */
[--C-:B--2---:R-:W-:Y:S01]  /*61b0*/  SHF.R.S32.HI R5, RZ, 0x1f, R8.reuse ;  /* 0x0000001fff057819 */ /* 0x104fe20000011408 */
[----:B------:R-:W-:-:S04]  /*61c0*/  IMAD.MOV.U32 R4, RZ, RZ, R8 ;  /* 0x000000ffff047224 */ /* 0x000fc800078e0008 */
[----:B------:R-:W-:-:S04]  /*61d0*/  IMAD.WIDE.U32 R8, R6, c[0x0][0x3a0], R4 ;  /* 0x0000e80006087a25 */ /* 0x000fc800078e0004 */
[----:B------:R-:W-:Y:S01]  /*61e0*/  IMAD.WIDE.U32 R4, R6, c[0x0][0x3a8], R4 ;  /* 0x0000ea0006047a25 */ /* 0x000fe200078e0004 */
[----:B------:R-:W-:-:S04]  /*61f0*/  IADD3 R8, P1, R8, UR12, RZ ;  /* 0x0000000c08087c10 */ /* 0x000fc8000ff3e0ff */
[----:B------:R-:W-:Y:S01]  /*6200*/  IADD3 R6, P0, R4, UR8, RZ ;  /* 0x0000000804067c10 */ /* 0x000fe2000ff1e0ff */
[----:B------:R-:W-:Y:S01]  /*6210*/  IMAD.U32 R4, RZ, RZ, UR31 ;  /* 0x0000001fff047e24 */ /* 0x000fe2000f8e00ff */
[----:B------:R-:W-:Y:S01]  /*6220*/  IADD3.X R9, R9, UR13, R10, P1, !PT ;  /* 0x0000000d09097c10 */ /* 0x000fe20008ffe40a */
[----:B------:R-:W-:Y:S01]  /*6230*/  IMAD.U32 R10, RZ, RZ, UR31 ;  /* 0x0000001fff0a7e24 */ /* 0x000fe2000f8e00ff */
[----:B------:R-:W-:-:S03]  /*6240*/  IADD3.X R7, R5, UR11, R7, P0, !PT ;  /* 0x0000000b05077c10 */ /* 0x000fc600087fe407 */
[----:B------:R-:W-:-:S04]  /*6250*/  IMAD.WIDE.U32 R4, R4, c[0x0][0x3b8], R8 ;  /* 0x0000ee0004047a25 */ /* 0x000fc800078e0008 */
[----:B------:R-:W-:Y:S01]  /*6260*/  IMAD.WIDE.U32 R8, R10, c[0x0][0x3c0], R6 ;  /* 0x0000f0000a087a25 */ /* 0x000fe200078e0006 */
[----:B------:R-:W-:Y:S02]  /*6270*/  IADD3 R5, R5, UR9, RZ ;  /* 0x0000000905057c10 */ /* 0x000fe4000fffe0ff */
[----:B------:R-:W-:-:S04]  /*6280*/  LEA R6, P0, R4, c[0x0][0x340], 0x1 ;  /* 0x0000d00004067a11 */ /* 0x000fc800078008ff */
[----:B------:R-:W-:Y:S02]  /*6290*/  LEA.HI.X R7, R4, c[0x0][0x344], R5, 0x1, P0 ;  /* 0x0000d10004077a11 */ /* 0x000fe400000f0c05 */
[----:B------:R-:W-:Y:S02]  /*62a0*/  IADD3 R5, R9, UR6, RZ ;  /* 0x0000000609057c10 */ /* 0x000fe4000fffe0ff */
[C---:B------:R-:W-:Y:S01]  /*62b0*/  LEA R4, P0, R8.reuse, c[0x0][0x348], 0x1 ;  /* 0x0000d20008047a11 */ /* 0x040fe200078008ff */
[----:B-1----:R1:W-:Y:S03]  /*62c0*/  STG.E.128 [R6.64+0x100], R40 ;  /* 0x0001002806007986 */ /* 0x0023e6000c101d04 */
[----:B------:R-:W-:Y:S01]  /*62d0*/  LEA.HI.X R5, R8, c[0x0][0x34c], R5, 0x1, P0 ;  /* 0x0000d30008057a11 */ /* 0x000fe200000f0c05 */
[----:B---3--:R1:W-:Y:S04]  /*62e0*/  STG.E.128 [R6.64+0x80], R32 ;  /* 0x0000802006007986 */ /* 0x0083e8000c101d04 */
[----:B----4-:R1:W-:Y:S04]  /*62f0*/  STG.E.128 [R6.64], R28 ;  /* 0x0000001c06007986 */ /* 0x0103e8000c101d04 */
[----:B------:R1:W-:Y:S04]  /*6300*/  STG.E.128 [R6.64+0x180], R36 ;  /* 0x0001802406007986 */ /* 0x0003e8000c101d04 */
[----:B------:R1:W-:Y:S04]  /*6310*/  STG.E.128 [R4.64+0x100], R20 ;  /* 0x0001001404007986 */ /* 0x0003e8000c101d04 */
[----:B------:R1:W-:Y:S04]  /*6320*/  STG.E.128 [R4.64+0x80], R16 ;  /* 0x0000801004007986 */ /* 0x0003e8000c101d04 */
[----:B------:R1:W-:Y:S04]  /*6330*/  STG.E.128 [R4.64], R12 ;  /* 0x0000000c04007986 */ /* 0x0003e8000c101d04 */
[----:B------:R1:W-:Y:S02]  /*6340*/  STG.E.128 [R4.64+0x180], R24 ;  /* 0x0001801804007986 */ /* 0x0003e4000c101d04 */
.L_x_82:
[----:B------:R-:W-:Y:S05]  /*6350*/  BSYNC B0 ;  /* 0x0000000000007941 */ /* 0x000fea0003800000 */
.L_x_74:
        /* <DEDUP_REMOVED lines=12> */
.L_x_88:
[----:B------:R-:W-:Y:S05]  /*6420*/  EXIT ;  /* 0x000000000000794d */ /* 0x000fea0003800000 */
.L_x_90:
        /* <DEDUP_REMOVED lines=13> */
.L_x_1018:


//--------------------- .text._ZN5flash44flash_bwd_dq_dk_dv_loop_seqk_parallel_kernelI23Flash_bwd_kernel_traitsILi256ELi64ELi32ELi8ELi4ELi1ELi2ELb1ELb1EN7cutlass10bfloat16_tE19Flash_kernel_traitsILi256ELi64ELi32ELi8ES3_EELb0ELb1ELb0ELb0ELb0ELb1ELb1EEEvNS_16Flash_bwd_paramsE --------------------------
	.section	.text._ZN5flash44flash_bwd_dq_dk_dv_loop_seqk_parallel_kernelI23Flash_bwd_kernel_traitsILi256ELi64ELi32ELi8ELi4ELi1ELi2ELb1ELb1EN7cutlass10bfloat16_tE19Flash_kernel_traitsILi256ELi64ELi32ELi8ES3_EELb0ELb1ELb0ELb0ELb0ELb1ELb1EEEvNS_16Flash_bwd_paramsE,"ax",@progbits
	.sectioninfo	@"SHI_REGISTERS=255"
	.align	128
        .global         _ZN5flash44flash_bwd_dq_dk_dv_loop_seqk_parallel_kernelI23Flash_bwd_kernel_traitsILi256ELi64ELi32ELi8ELi4ELi1ELi2ELb1ELb1EN7cutlass10bfloat16_tE19Flash_kernel_traitsILi256ELi64ELi32ELi8ES3_EELb0ELb1ELb0ELb0ELb0ELb1ELb1EEEvNS_16Flash_bwd_paramsE
        .type           _ZN5flash44flash_bwd_dq_dk_dv_loop_seqk_parallel_kernelI23Flash_bwd_kernel_traitsILi256ELi64ELi32ELi8ELi4ELi1ELi2ELb1ELb1EN7cutlass10bfloat16_tE19Flash_kernel_traitsILi256ELi64ELi32ELi8ES3_EELb0ELb1ELb0ELb0ELb0ELb1ELb1EEEvNS_16Flash_bwd_paramsE,@function
        .size           _ZN5flash44flash_bwd_dq_dk_dv_loop_seqk_parallel_kernelI23Flash_bwd_kernel_traitsILi256ELi64ELi32ELi8ELi4ELi1ELi2ELb1ELb1EN7cutlass10bfloat16_tE19Flash_kernel_traitsILi256ELi64ELi32ELi8ES3_EELb0ELb1ELb0ELb0ELb0ELb1ELb1EEEvNS_16Flash_bwd_paramsE,(.L_x_1019 - _ZN5flash44flash_bwd_dq_dk_dv_loop_seqk_parallel_kernelI23Flash_bwd_kernel_traitsILi256ELi64ELi32ELi8ELi4ELi1ELi2ELb1ELb1EN7cutlass10bfloat16_tE19Flash_kernel_traitsILi256ELi64ELi32ELi8ES3_EELb0ELb1ELb0ELb0ELb0ELb1ELb1EEEvNS_16Flash_bwd_paramsE)
        .other          _ZN5flash44flash_bwd_dq_dk_dv_loop_seqk_parallel_kernelI23Flash_bwd_kernel_traitsILi256ELi64ELi32ELi8ELi4ELi1ELi2ELb1ELb1EN7cutlass10bfloat16_tE19Flash_kernel_traitsILi256ELi64ELi32ELi8ES3_EELb0ELb1ELb0ELb0ELb0ELb1ELb1EEEvNS_16Flash_bwd_paramsE,@"STO_CUDA_ENTRY STV_DEFAULT"
_ZN5flash44flash_bwd_dq_dk_dv_loop_seqk_parallel_kernelI23Flash_bwd_kernel_traitsILi256ELi64ELi32ELi8ELi4ELi1ELi2ELb1ELb1EN7cutlass10bfloat16_tE19Flash_kernel_traitsILi256ELi64ELi32ELi8ES3_EELb0ELb1ELb0ELb0ELb0ELb1ELb1EEEvNS_16Flash_bwd_paramsE:
.text._ZN5flash44flash_bwd_dq_dk_dv_loop_seqk_parallel_kernelI23Flash_bwd_kernel_traitsILi256ELi64ELi32ELi8ELi4ELi1ELi2ELb1ELb1EN7cutlass10bfloat16_tE19Flash_kernel_traitsILi256ELi64ELi32ELi8ES3_EELb0ELb1ELb0ELb0ELb0ELb1ELb1EEEvNS_16Flash_bwd_paramsE:
        /* <DEDUP_REMOVED lines=209> */
.L_x_107:
        /* <DEDUP_REMOVED lines=53> */
.L_x_91:
        /* <DEDUP_REMOVED lines=59> */
.L_x_93:
        /* <DEDUP_REMOVED lines=18> */
.L_x_94:
        /* <DEDUP_REMOVED lines=68> */
.L_x_95:
[----:B------:R-:W-:Y:S02]  /*1970*/  UMOV UR8, UR47 ;  /* 0x0000002f00087c82 */ /* 0x000fe40008000000 */
.L_x_96:
        /* <DEDUP_REMOVED lines=103> */
.L_x_98:
        /* <DEDUP_REMOVED lines=18> */
.L_x_99:
        /* <DEDUP_REMOVED lines=41> */
.L_x_97:
        /* <DEDUP_REMOVED lines=182> */
.L_x_103:
[----:B------:R-:W0:Y:S01]  /*2f00*/  LDGDEPBAR ;  /* 0x00000000000079af */ /* 0x000e220000000000 */
[----:B------:R-:W-:Y:S01]  /*2f10*/  USHF.L.U32 UR11, UR6, 0x6, URZ ;  /* 0x00000006060b7899 */ /* 0x000fe2000800063f */
[----:B-----5:R-:W-:Y:S01]  /*2f20*/  FSETP.NEU.FTZ.AND P1, PT, R244, -INF , PT ;  /* 0xff800000f400780b */ /* 0x020fe20003f3d000 */
[----:B------:R-:W-:Y:S01]  /*2f30*/  UISETP.GT.AND UP2, UPT, UR6, UR12, UPT ;  /* 0x0000000c0600728c */ /* 0x000fe2000bf44270 */
[----:B------:R-:W-:Y:S01]  /*2f40*/  MOV R71, c[0x0][0x22c] ;  /* 0x00008b0000477a02 */ /* 0x000fe20000000f00 */
[----:B------:R-:W-:Y:S01]  /*2f50*/  UISETP.GE.AND UP0, UPT, UR11, UR15, UPT ;  /* 0x0000000f0b00728c */ /* 0x000fe2000bf06270 */
[----:B------:R-:W2:Y:S03]  /*2f60*/  LDL R69, [R1] ;  /* 0x0000000001457983 */ /* 0x000ea60000100800 */
[----:B------:R-:W-:Y:S01]  /*2f70*/  UISETP.LT.AND UP0, UPT, UR14, UR16, UP0 ;  /* 0x000000100e00728c */ /* 0x000fe20008701270 */
[----:B------:R-:W-:Y:S01]  /*2f80*/  PLOP3.LUT P3, PT, PT, PT, UP2, 0x80, 0x0 ;  /* 0x000000000000781c */ /* 0x000fe20003f6f028 */
[----:B------:R-:W-:Y:S01]  /*2f90*/  IMAD R71, R71, c[0x0][0x1c0], RZ ;  /* 0x0000700047477a24 */ /* 0x000fe200078e02ff */
[----:B------:R-:W3:Y:S03]  /*2fa0*/  LDL R68, [R1+0x4] ;  /* 0x0000040001447983 */ /* 0x000ee60000100800 */
[----:B------:R-:W-:Y:S02]  /*2fb0*/  PLOP3.LUT P0, PT, PT, PT, UP0, 0x80, 0x0 ;  /* 0x000000000000781c */ /* 0x000fe40003f0f008 */
[----:B------:R-:W-:Y:S01]  /*2fc0*/  LEA R71, -R71, RZ, 0x6 ;  /* 0x000000ff47477211 */ /* 0x000fe200078e31ff */
[----:B------:R-:W-:Y:S04]  /*2fd0*/  DEPBAR.LE SB0, 0x0 ;  /* 0x000080000000791a */ /* 0x000fe80000000000 */
[----:B------:R-:W-:Y:S06]  /*2fe0*/  BAR.SYNC.DEFER_BLOCKING 0x0 ;  /* 0x0000000000007b1d */ /* 0x000fec0000010000 */
[----:B-1----:R-:W-:Y:S06]  /*2ff0*/  LDSM.16.M88.4 R8, [R2] ;  /* 0x000000000208783b */ /* 0x002fec0000000200 */
[----:B------:R-:W1:Y:S06]  /*3000*/  LDSM.16.M88.4 R44, [R229+0x10000] ;  /* 0x01000000e52c783b */ /* 0x000e6c0000000200 */
[----:B------:R-:W-:Y:S06]  /*3010*/  LDSM.16.M88.4 R48, [R3] ;  /* 0x000000000330783b */ /* 0x000fec0000000200 */
[----:B------:R-:W4:Y:S06]  /*3020*/  LDSM.16.M88.4 R52, [R230+0x10000] ;  /* 0x01000000e634783b */ /* 0x000f2c0000000200 */
[----:B------:R-:W-:Y:S06]  /*3030*/  LDSM.16.M88.4 R56, [R228] ;  /* 0x00000000e438783b */ /* 0x000fec0000000200 */
[----:B------:R-:W4:Y:S06]  /*3040*/  LDSM.16.M88.4 R60, [R231+0x10000] ;  /* 0x01000000e73c783b */ /* 0x000f2c0000000200 */
[----:B------:R-:W-:Y:S01]  /*3050*/  LDSM.16.M88.4 R64, [R232+0x10000] ;  /* 0x01000000e840783b */ /* 0x000fe20000000200 */
[C---:B-1----:R-:W-:Y:S08]  /*3060*/  HMMA.16816.F32.BF16 R4, R8.reuse, R44, RZ ;  /* 0x0000002c0804723c */ /* 0x042ff000000418ff */
[----:B------:R-:W-:Y:S01]  /*3070*/  HMMA.16816.F32.BF16 R8, R8, R46, RZ ;  /* 0x0000002e0808723c */ /* 0x000fe200000418ff */
[----:B------:R-:W1:Y:S11]  /*3080*/  LDSM.16.M88.4 R44, [R227] ;  /* 0x00000000e32c783b */ /* 0x000e760000000200 */
[----:B------:R-:W-:Y:S04]  /*3090*/  @!UPT UIADD3 URZ, URZ, URZ, URZ ;  /* 0x0000003f3f3ff290 */ /* 0x000fe8000fffe03f */
        /* <DEDUP_REMOVED lines=59> */
[----:B------:R1:W2:Y:S01]  /*3450*/  MUFU.TANH R60, R4 ;  /* 0x00000004003c7308 */ /* 0x0002a20000002400 */
[----:B------:R-:W-:Y:S02]  /*3460*/  FMUL.FTZ R6, R6, c[0x0][0x2ec] ;  /* 0x0000bb0006067a20 */ /* 0x000fe40000410000 */
[----:B------:R-:W-:Y:S02]  /*3470*/  FMUL.FTZ R5, R5, c[0x0][0x2ec] ;  /* 0x0000bb0005057a20 */ /* 0x000fe40000410000 */
[----:B------:R-:W-:Y:S02]  /*3480*/  FMUL.FTZ R8, R8, c[0x0][0x2ec] ;  /* 0x0000bb0008087a20 */ /* 0x000fe40000410000 */
[----:B------:R-:W-:Y:S02]  /*3490*/  FMUL.FTZ R9, R9, c[0x0][0x2ec] ;  /* 0x0000bb0009097a20 */ /* 0x000fe40000410000 */
[----:B------:R-:W-:Y:S01]  /*34a0*/  FMUL.FTZ R10, R10, c[0x0][0x2ec] ;  /* 0x0000bb000a0a7a20 */ /* 0x000fe20000410000 */
[----:B------:R4:W-:Y:S01]  /*34b0*/  MUFU.TANH R61, R7 ;  /* 0x00000007003d7308 */ /* 0x0009e20000002400 */
[----:B------:R-:W-:Y:S09]  /*34c0*/  FMUL.FTZ R11, R11, c[0x0][0x2ec] ;  /* 0x0000bb000b0b7a20 */ /* 0x000ff20000410000 */
[----:B------:R2:W-:Y:S01]  /*34d0*/  MUFU.TANH R56, R8 ;  /* 0x0000000800387308 */ /* 0x0005e20000002400 */
[----:B-1----:R-:W-:Y:S04]  /*34e0*/  MOV R4, UR20 ;  /* 0x0000001400047c02 */ /* 0x002fe80008000f00 */
[----:B---3--:R-:W-:Y:S05]  /*34f0*/  @!P0 LEA R4, R4, R68, 0x5 ;  /* 0x0000004404048211 */ /* 0x008fea00078e28ff */
[----:B------:R1:W-:Y:S01]  /*3500*/  MUFU.TANH R62, R6 ;  /* 0x00000006003e7308 */ /* 0x0003e20000002400 */
[----:B----4-:R-:W-:Y:S09]  /*3510*/  @!P0 IADD3 R7, R69, UR11, RZ ;  /* 0x0000000b45078c10 */ /* 0x010ff2000fffe0ff */
[----:B------:R3:W4:Y:S01]  /*3520*/  MUFU.TANH R57, R5 ;  /* 0x0000000500397308 */ /* 0x0007220000002400 */
[C---:B--2---:R-:W-:Y:S02]  /*3530*/  @!P0 IMNMX R8, R7.reuse, UR16, PT ;  /* 0x0000001007088c17 */ /* 0x044fe4000b800200 */
[----:B------:R-:W-:Y:S02]  /*3540*/  @!P0 IADD3 R7, R7, 0x8, RZ ;  /* 0x0000000807078810 */ /* 0x000fe40007ffe0ff */
[----:B------:R-:W-:Y:S05]  /*3550*/  @!P0 ISETP.GE.AND P2, PT, R4, R8, PT ;  /* 0x000000080400820c */ /* 0x000fea0003f46270 */
[----:B------:R2:W2:Y:S01]  /*3560*/  MUFU.TANH R55, R9 ;  /* 0x0000000900377308 */ /* 0x0004a20000002400 */
[----:B------:R-:W-:Y:S01]  /*3570*/  @!P0 IMNMX R7, R7, UR16, PT ;  /* 0x0000001007078c17 */ /* 0x000fe2000b800200 */
[----:B-1----:R-:W-:Y:S05]  /*3580*/  FMUL.FTZ R6, R244, 1.4426950216293334961 ;  /* 0x3fb8aa3bf4067820 */ /* 0x002fea0000410000 */
[----:B------:R-:W-:Y:S03]  /*3590*/  FSEL R6, R6, RZ, P1 ;  /* 0x000000ff06067208 */ /* 0x000fe60000800000 */
[----:B------:R1:W1:Y:S01]  /*35a0*/  MUFU.TANH R59, R10 ;  /* 0x0000000a003b7308 */ /* 0x0002620000002400 */
[----:B---3--:R-:W-:Y:S02]  /*35b0*/  MOV R5, R60 ;  /* 0x0000003c00057202 */ /* 0x008fe40000000f00 */
[----:B------:R-:W-:Y:S02]  /*35c0*/  @!P0 FSEL R5, R60, -INF , !P2 ;  /* 0xff8000003c058808 */ /* 0x000fe40005000000 */
[C---:B------:R-:W-:Y:S05]  /*35d0*/  @!P0 ISETP.GE.AND P2, PT, R4.reuse, R7, PT ;  /* 0x000000070400820c */ /* 0x040fea0003f46270 */
[----:B------:R3:W-:Y:S01]  /*35e0*/  MUFU.TANH R58, R11 ;  /* 0x0000000b003a7308 */ /* 0x0007e20000002400 */
[--C-:B--2---:R-:W-:Y:S01]  /*35f0*/  FFMA.FTZ R9, R5, c[0x0][0x23c], -R6.reuse ;  /* 0x00008f0005097a23 */ /* 0x104fe20000010806 */
[----:B----4-:R-:W-:Y:S08]  /*3600*/  MOV R5, R57 ;  /* 0x0000003900057202 */ /* 0x010ff00000000f00 */
[----:B------:R2:W-:Y:S01]  /*3610*/  MUFU.EX2 R67, R9 ;  /* 0x0000000900437308 */ /* 0x0005e20000000800 */
[----:B-1----:R-:W-:Y:S04]  /*3620*/  @!P0 IADD3 R10, R4, 0x1, RZ ;  /* 0x00000001040a8810 */ /* 0x002fe80007ffe0ff */
[C---:B------:R-:W-:Y:S04]  /*3630*/  @!P0 ISETP.GE.AND P1, PT, R10.reuse, R8, PT ;  /* 0x000000080a00820c */ /* 0x040fe80003f26270 */
[----:B------:R-:W-:Y:S01]  /*3640*/  @!P0 FSEL R5, R57, -INF , !P1 ;  /* 0xff80000039058808 */ /* 0x000fe20004800000 */
[C---:B---3--:R-:W-:Y:S01]  /*3650*/  FMUL.FTZ R11, R245.reuse, 1.4426950216293334961 ;  /* 0x3fb8aa3bf50b7820 */ /* 0x048fe20000410000 */
[----:B------:R-:W-:Y:S03]  /*3660*/  FSETP.NEU.FTZ.AND P1, PT, R245, -INF , PT ;  /* 0xff800000f500780b */ /* 0x000fe60003f3d000 */
[--C-:B------:R-:W-:Y:S01]  /*3670*/  FFMA.FTZ R44, R5, c[0x0][0x23c], -R6.reuse ;  /* 0x00008f00052c7a23 */ /* 0x100fe20000010806 */
[----:B------:R-:W-:Y:S02]  /*3680*/  FSEL R5, R11, RZ, P1 ;  /* 0x000000ff0b057208 */ /* 0x000fe40000800000 */
[----:B------:R-:W-:Y:S01]  /*3690*/  @!P0 ISETP.GE.AND P1, PT, R10, R7, PT ;  /* 0x000000070a00820c */ /* 0x000fe20003f26270 */
[----:B------:R1:W3:Y:S01]  /*36a0*/  MUFU.EX2 R65, R44 ;  /* 0x0000002c00417308 */ /* 0x0002e20000000800 */
[----:B------:R-:W-:Y:S02]  /*36b0*/  @!P0 IADD3 R11, R4, 0x8, RZ ;  /* 0x00000008040b8810 */ /* 0x000fe40007ffe0ff */
[----:B--2---:R-:W-:Y:S02]  /*36c0*/  MOV R9, R62 ;  /* 0x0000003e00097202 */ /* 0x004fe40000000f00 */
[----:B------:R-:W-:Y:S05]  /*36d0*/  @!P0 FSEL R9, R62, -INF , !P2 ;  /* 0xff8000003e098808 */ /* 0x000fea0005000000 */
        /* <DEDUP_REMOVED lines=9> */
[----:B--2---:R-:W-:Y:S02]  /*3770*/  @!P0 IADD3 R10, R4, 0x9, RZ ;  /* 0x00000009040a8810 */ /* 0x004fe40007ffe0ff */
        /* <DEDUP_REMOVED lines=11> */
[----:B---3--:R-:W-:Y:S05]  /*3830*/  F2FP.BF16.PACK_AB R7, R65, R67 ;  /* 0x000000434107723e */ /* 0x008fea00000010ff */
[----:B------:R-:W-:Y:S01]  /*3840*/  STS [R248+0x15000], R7 ;  /* 0x01500007f8007388 */ /* 0x000fe20000000800 */
[--C-:B--2---:R-:W-:Y:S01]  /*3850*/  FFMA.FTZ R6, R4, c[0x0][0x23c], -R5.reuse ;  /* 0x00008f0004067a23 */ /* 0x104fe20000010805 */
        /* <DEDUP_REMOVED lines=200> */
.L_x_101:
        /* <DEDUP_REMOVED lines=338> */
.L_x_102:
        /* <DEDUP_REMOVED lines=122> */
.L_x_104:
        /* <DEDUP_REMOVED lines=18> */
.L_x_105:
        /* <DEDUP_REMOVED lines=59> */
.L_x_100:
[----:B------:R-:W-:Y:S05]  /*6670*/  BSYNC B0 ;  /* 0x0000000000007941 */ /* 0x000fea0003800000 */
.L_x_92:
        /* <DEDUP_REMOVED lines=12> */
.L_x_106:
[----:B------:R-:W-:Y:S05]  /*6740*/  EXIT ;  /* 0x000000000000794d */ /* 0x000fea0003800000 */
.L_x_108:
        /* <DEDUP_REMOVED lines=11> */
.L_x_1019:


//--------------------- .text._ZN5flash44flash_bwd_dq_dk_dv_loop_seqk_parallel_kernelI23Flash_bwd_kernel_traitsILi256ELi64ELi32ELi8ELi4ELi1ELi2ELb1ELb1EN7cutlass10bfloat16_tE19Flash_kernel_traitsILi256ELi64ELi32ELi8ES3_EELb0ELb1ELb0ELb1ELb0ELb0ELb0EEEvNS_16Flash_bwd_paramsE --------------------------
	.section	.text._ZN5flash44flash_bwd_dq_dk_dv_loop_seqk_parallel_kernelI23Flash_bwd_kernel_traitsILi256ELi64ELi32ELi8ELi4ELi1ELi2ELb1ELb1EN7cutlass10bfloat16_tE19Flash_kernel_traitsILi256ELi64ELi32ELi8ES3_EELb0ELb1ELb0ELb1ELb0ELb0ELb0EEEvNS_16Flash_bwd_paramsE,"ax",@progbits
	.sectioninfo	@"SHI_REGISTERS=255"
	.align	128
        .global         _ZN5flash44flash_bwd_dq_dk_dv_loop_seqk_parallel_kernelI23Flash_bwd_kernel_traitsILi256ELi64ELi32ELi8ELi4ELi1ELi2ELb1ELb1EN7cutlass10bfloat16_tE19Flash_kernel_traitsILi256ELi64ELi32ELi8ES3_EELb0ELb1ELb0ELb1ELb0ELb0ELb0EEEvNS_16Flash_bwd_paramsE
        .type           _ZN5flash44flash_bwd_dq_dk_dv_loop_seqk_parallel_kernelI23Flash_bwd_kernel_traitsILi256ELi64ELi32ELi8ELi4ELi1ELi2ELb1ELb1EN7cutlass10bfloat16_tE19Flash_kernel_traitsILi256ELi64ELi32ELi8ES3_EELb0ELb1ELb0ELb1ELb0ELb0ELb0EEEvNS_16Flash_bwd_paramsE,@function
        .size           _ZN5flash44flash_bwd_dq_dk_dv_loop_seqk_parallel_kernelI23Flash_bwd_kernel_traitsILi256ELi64ELi32ELi8ELi4ELi1ELi2ELb1ELb1EN7cutlass10bfloat16_tE19Flash_kernel_traitsILi256ELi64ELi32ELi8ES3_EELb0ELb1ELb0ELb1ELb0ELb0ELb0EEEvNS_16Flash_bwd_paramsE,(.L_x_1020 - _ZN5flash44flash_bwd_dq_dk_dv_loop_seqk_parallel_kernelI23Flash_bwd_kernel_traitsILi256ELi64ELi32ELi8ELi4ELi1ELi2ELb1ELb1EN7cutlass10bfloat16_tE19Flash_kernel_traitsILi256ELi64ELi32ELi8ES3_EELb0ELb1ELb0ELb1ELb0ELb0ELb0EEEvNS_16Flash_bwd_paramsE)
        .other          _ZN5flash44flash_bwd_dq_dk_dv_loop_seqk_parallel_kernelI23Flash_bwd_kernel_traitsILi256ELi64ELi32ELi8ELi4ELi1ELi2ELb1ELb1EN7cutlass10bfloat16_tE19Flash_kernel_traitsILi256ELi64ELi32ELi8ES3_EELb0ELb1ELb0ELb1ELb0ELb0ELb0EEEvNS_16Flash_bwd_paramsE,@"STO_CUDA_ENTRY STV_DEFAULT"
_ZN5flash44flash_bwd_dq_dk_dv_loop_seqk_parallel_kernelI23Flash_bwd_kernel_traitsILi256ELi64ELi32ELi8ELi4ELi1ELi2ELb1ELb1EN7cutlass10bfloat16_tE19Flash_kernel_traitsILi256ELi64ELi32ELi8ES3_EELb0ELb1ELb0ELb1ELb0ELb0ELb0EEEvNS_16Flash_bwd_paramsE:
.text._ZN5flash44flash_bwd_dq_dk_dv_loop_seqk_parallel_kernelI23Flash_bwd_kernel_traitsILi256ELi64ELi32ELi8ELi4ELi1ELi2ELb1ELb1EN7cutlass10bfloat16_tE19Flash_kernel_traitsILi256ELi64ELi32ELi8ES3_EELb0ELb1ELb0ELb1ELb0ELb0ELb0EEEvNS_16Flash_bwd_paramsE:
        /* <DEDUP_REMOVED lines=13> */
[----:B------:R-:W-:Y:S01]  /*00d0*/  IMAD.MOV.U32 R227, RZ, RZ, 0x40 ;  /* 0x00000040ffe37424 */ /* 0x000fe200078e00ff */
[----:B------:R-:W2:Y:S01]  /*00e0*/  S2UR UR34, SR_CTAID.Z ;  /* 0x00000000002279c3 */ /* 0x000ea20000002700 */
[----:B------:R-:W-:Y:S02]  /*00f0*/  ULDC.U8 UR9, c[0x0][0x328] ;  /* 0x0000ca0000097ab9 */ /* 0x000fe40000000000 */
[----:B------:R-:W-:Y:S02]  /*0100*/  UISETP.NE.AND UP5, UPT, UR9, URZ, UPT ;  /* 0x0000003f0900728c */ /* 0x000fe4000bfa5270 */
[----:B------:R-:W-:Y:S02]  /*0110*/  ULDC UR14, c[0x0][0x224] ;  /* 0x00008900000e7ab9 */ /* 0x000fe40000000800 */
[----:B------:R-:W-:Y:S01]  /*0120*/  ULDC UR45, c[0x0][0x22c] ;  /* 0x00008b00002d7ab9 */ /* 0x000fe20000000800 */
[----:B------:R-:W3:Y:S01]  /*0130*/  S2UR UR32, SR_CTAID.Y ;  /* 0x00000000002079c3 */ /* 0x000ee20000002600 */
[----:B------:R-:W-:-:S02]  /*0140*/  ULDC UR36, c[0x0][0x1c0] ;  /* 0x0000700000247ab9 */ /* 0x000fc40000000800 */
[----:B------:R-:W-:Y:S02]  /*0150*/  ULDC UR12, c[0x0][0x1c0] ;  /* 0x00007000000c7ab9 */ /* 0x000fe40000000800 */
[----:B------:R-:W-:Y:S02]  /*0160*/  USHF.R.S32.HI UR7, URZ, 0x1f, UR14 ;  /* 0x0000001f3f077899 */ /* 0x000fe4000801140e */
[----:B------:R-:W-:Y:S01]  /*0170*/  UIMAD.WIDE UR36, UR45, UR36, URZ ;  /* 0x000000242d2472a5 */ /* 0x000fe2000f8e023f */
[----:B------:R-:W4:Y:S01]  /*0180*/  S2UR UR59, SR_CTAID.X ;  /* 0x00000000003b79c3 */ /* 0x000f220000002500 */
[----:B------:R-:W-:Y:S02]  /*0190*/  UMOV UR8, 0x80 ;  /* 0x0000008000087882 */ /* 0x000fe40000000000 */
[----:B------:R-:W-:Y:S02]  /*01a0*/  ULDC UR6, c[0x0][0x210] ;  /* 0x0000840000067ab9 */ /* 0x000fe40000000800 */
[----:B------:R-:W-:Y:S01]  /*01b0*/  ULDC UR54, c[0x0][0x234] ;  /* 0x00008d0000367ab9 */ /* 0x000fe20000000800 */
[----:B-1----:R-:W-:Y:S01]  /*01c0*/  SHF.R.S32.HI R0, RZ, 0x1f, R9 ;  /* 0x0000001fff007819 */ /* 0x002fe20000011409 */
[----:B------:R-:W-:-:S02]  /*01d0*/  ULDC UR13, c[0x0][0x1c0] ;  /* 0x00007000000d7ab9 */ /* 0x000fc40000000800 */
[----:B--2---:R-:W-:Y:S01]  /*01e0*/  UIMAD UR46, UR34, UR45, URZ ;  /* 0x0000002d222e72a4 */ /* 0x004fe2000f8e023f */
[CC--:B------:R-:W-:Y:S01]  /*01f0*/  LEA.HI R2, R0.reuse, R9.reuse, RZ, 0x2 ;  /* 0x0000000900027211 */ /* 0x0c0fe200078f10ff */
[----:B------:R-:W-:Y:S01]  /*0200*/  UIMAD UR45, UR45, UR12, URZ ;  /* 0x0000000c2d2d72a4 */ /* 0x000fe2000f8e023f */
[CC--:B------:R-:W-:Y:S01]  /*0210*/  LEA.HI R4, R0.reuse, R9.reuse, RZ, 0x4 ;  /* 0x0000000900047211 */ /* 0x0c0fe200078f20ff */
[----:B------:R-:W-:Y:S01]  /*0220*/  ULDC UR11, c[0x0][0x1c0] ;  /* 0x00007000000b7ab9 */ /* 0x000fe20000000800 */
[CC--:B------:R-:W-:Y:S01]  /*0230*/  LEA.HI R14, R0.reuse, R9.reuse, RZ, 0x3 ;  /* 0x00000009000e7211 */ /* 0x0c0fe200078f18ff */
[----:B------:R-:W-:Y:S01]  /*0240*/  UIMAD UR54, UR8, UR6, UR54 ;  /* 0x00000006083672a4 */ /* 0x000fe2000f8e0236 */
[CC--:B------:R-:W-:Y:S01]  /*0250*/  LEA.HI R11, R0.reuse, R9.reuse, RZ, 0x5 ;  /* 0x00000009000b7211 */ /* 0x0c0fe200078f28ff */
[----:B---3--:R-:W-:Y:S01]  /*0260*/  UIMAD UR51, UR7, UR32, URZ ;  /* 0x00000020073372a4 */ /* 0x008fe2000f8e023f */
[CC--:B------:R-:W-:Y:S01]  /*0270*/  LEA.HI R12, R0.reuse, R9.reuse, RZ, 0x7 ;  /* 0x00000009000c7211 */ /* 0x0c0fe200078f38ff */
[----:B------:R-:W-:Y:S01]  /*0280*/  UIMAD.WIDE.U32 UR42, UR32, UR14, URZ ;  /* 0x0000000e202a72a5 */ /* 0x000fe2000f8e003f */
[----:B------:R-:W-:Y:S01]  /*0290*/  LEA.HI R13, R0, R9, RZ, 0x6 ;  /* 0x00000009000d7211 */ /* 0x000fe200078f30ff */
[----:B------:R-:W-:Y:S01]  /*02a0*/  UIMAD UR6, UR32, UR11, UR34 ;  /* 0x0000000b200672a4 */ /* 0x000fe2000f8e0222 */
[--C-:B------:R-:W-:Y:S01]  /*02b0*/  SHF.R.S32.HI R6, RZ, 0x2, R2.reuse ;  /* 0x00000002ff067819 */ /* 0x100fe20000011402 */
[----:B------:R-:W-:Y:S01]  /*02c0*/  @!UP5 UIMAD UR7, UR32, UR13, UR34 ;  /* 0x0000000d2007d2a4 */ /* 0x000fe2000f8e0222 */
[----:B------:R-:W-:Y:S01]  /*02d0*/  SHF.R.S32.HI R0, RZ, 0x1f, R2 ;  /* 0x0000001fff007819 */ /* 0x000fe20000011402 */
[----:B------:R-:W-:Y:S01]  /*02e0*/  USHF.L.U32 UR44, UR45, 0x6, URZ ;  /* 0x000000062d2c7899 */ /* 0x000fe2000800063f */
[----:B------:R-:W-:Y:S01]  /*02f0*/  SHF.R.S32.HI R5, RZ, 0x4, R4 ;  /* 0x00000004ff057819 */ /* 0x000fe20000011404 */
[----:B------:R-:W-:Y:S01]  /*0300*/  ULDC UR48, c[0x0][0x214] ;  /* 0x0000850000307ab9 */ /* 0x000fe20000000800 */
[----:B------:R-:W-:Y:S01]  /*0310*/  LEA.HI R0, R0, R6, RZ, 0x3 ;  /* 0x0000000600007211 */ /* 0x000fe200078f18ff */
[----:B------:R-:W-:Y:S01]  /*0320*/  ULDC UR55, c[0x0][0x1c8] ;  /* 0x0000720000377ab9 */ /* 0x000fe20000000800 */
[----:B------:R-:W-:Y:S01]  /*0330*/  LOP3.LUT R7, R2, 0x7ffffffc, RZ, 0xc0, !PT ;  /* 0x7ffffffc02077812 */ /* 0x000fe200078ec0ff */
[----:B------:R-:W-:Y:S01]  /*0340*/  ULDC.U8 UR10, c[0x0][0x3d0] ;  /* 0x0000f400000a7ab9 */ /* 0x000fe20000000000 */
[----:B------:R-:W-:Y:S01]  /*0350*/  LOP3.LUT R2, R4, 0xfffffff0, RZ, 0xc0, !PT ;  /* 0xfffffff004027812 */ /* 0x000fe200078ec0ff */
[----:B------:R-:W-:Y:S01]  /*0360*/  ULDC UR49, c[0x0][0x224] ;  /* 0x0000890000317ab9 */ /* 0x000fe20000000800 */
[----:B------:R-:W-:Y:S01]  /*0370*/  LOP3.LUT R3, R14, 0xfffffff8, RZ, 0xc0, !PT ;  /* 0xfffffff80e037812 */ /* 0x000fe200078ec0ff */
[----:B------:R-:W-:Y:S01]  /*0380*/  IMAD.IADD R16, R9, 0x1, -R7 ;  /* 0x0000000109107824 */ /* 0x000fe200078e0a07 */
[----:B------:R-:W-:Y:S01]  /*0390*/  LOP3.LUT R10, R11, 0xffffffe0, RZ, 0xc0, !PT ;  /* 0xffffffe00b0a7812 */ /* 0x000fe200078ec0ff */
[C---:B------:R-:W-:Y:S01]  /*03a0*/  IMAD.IADD R8, R9.reuse, 0x1, -R2 ;  /* 0x0000000109087824 */ /* 0x040fe200078e0a02 */
[----:B------:R-:W-:Y:S01]  /*03b0*/  LEA.HI R4, R4, R5, RZ, 0x1 ;  /* 0x0000000504047211 */ /* 0x000fe200078f08ff */
[C---:B------:R-:W-:Y:S01]  /*03c0*/  IMAD.IADD R3, R9.reuse, 0x1, -R3 ;  /* 0x0000000109037824 */ /* 0x040fe200078e0a03 */
[----:B------:R-:W-:Y:S01]  /*03d0*/  LOP3.LUT R0, R0, 0xfffffff8, RZ, 0xc0, !PT ;  /* 0xfffffff800007812 */ /* 0x000fe200078ec0ff */
[----:B------:R-:W-:Y:S01]  /*03e0*/  IMAD.IADD R2, R9, 0x1, -R10 ;  /* 0x0000000109027824 */ /* 0x000fe200078e0a0a */
[----:B------:R-:W-:Y:S01]  /*03f0*/  SHF.R.S32.HI R15, RZ, 0x3, R14 ;  /* 0x00000003ff0f7819 */ /* 0x000fe2000001140e */
[C---:B------:R-:W-:Y:S01]  /*0400*/  IMAD.SHL.U32 R245, R3.reuse, 0x8, RZ ;  /* 0x0000000803f57824 */ /* 0x040fe200078e00ff */
[----:B------:R-:W-:Y:S01]  /*0410*/  LOP3.LUT R4, R4, 0xfffffffe, RZ, 0xc0, !PT ;  /* 0xfffffffe04047812 */ /* 0x000fe200078ec0ff */
[----:B------:R-:W-:Y:S01]  /*0420*/  IMAD.IADD R9, R6, 0x1, -R0 ;  /* 0x0000000106097824 */ /* 0x000fe200078e0a00 */
[----:B------:R-:W-:Y:S01]  /*0430*/  LOP3.LUT P0, RZ, R3, 0x4, RZ, 0xc0, !PT ;  /* 0x0000000403ff7812 */ /* 0x000fe2000780c0ff */
[----:B------:R-:W-:Y:S01]  /*0440*/  IMAD.SHL.U32 R0, R15, 0x40, RZ ;  /* 0x000000400f007824 */ /* 0x000fe200078e00ff */
[----:B------:R-:W-:Y:S01]  /*0450*/  LOP3.LUT P5, RZ, R3, 0x2, RZ, 0xc0, !PT ;  /* 0x0000000203ff7812 */ /* 0x000fe200078ac0ff */
[----:B------:R-:W-:Y:S01]  /*0460*/  IMAD.IADD R10, R5, 0x1, -R4 ;  /* 0x00000001050a7824 */ /* 0x000fe200078e0a04 */
[----:B------:R-:W-:Y:S01]  /*0470*/  SHF.R.S32.HI R4, RZ, 0x1f, R2 ;  /* 0x0000001fff047819 */ /* 0x000fe20000011402 */
[C---:B------:R-:W-:Y:S01]  /*0480*/  IMAD.SHL.U32 R5, R3.reuse, 0x40, RZ ;  /* 0x0000004003057824 */ /* 0x040fe200078e00ff */
[----:B------:R-:W-:Y:S01]  /*0490*/  LOP3.LUT R0, R0, 0x1c0, RZ, 0xc0, !PT ;  /* 0x000001c000007812 */ /* 0x000fe200078ec0ff */
[----:B------:R-:W-:Y:S01]  /*04a0*/  IMAD.SHL.U32 R3, R3, 0x20, RZ ;  /* 0x0000002003037824 */ /* 0x000fe200078e00ff */
[----:B------:R-:W-:Y:S01]  /*04b0*/  LEA.HI R17, R4, R2, RZ, 0x2 ;  /* 0x0000000204117211 */ /* 0x000fe200078f10ff */
[----:B------:R-:W-:Y:S01]  /*04c0*/  @UP5 UIMAD UR53, UR32, UR48, URZ ;  /* 0x00000030203552a4 */ /* 0x000fe2000f8e023f */
        /* <DEDUP_REMOVED lines=12> */
[C---:B------:R-:W-:Y:S01]  /*0590*/  LOP3.LUT R0, R9.reuse, 0x1, RZ, 0xc0, !PT ;  /* 0x0000000109007812 */ /* 0x040fe200078ec0ff */
[----:B------:R-:W-:Y:S01]  /*05a0*/  USHF.R.S32.HI UR58, URZ, 0x1f, UR32 ;  /* 0x0000001f3f3a7899 */ /* 0x000fe20008011420 */
[----:B------:R-:W-:Y:S01]  /*05b0*/  LOP3.LUT R4, R4, R2, RZ, 0x3c, !PT ;  /* 0x0000000204047212 */ /* 0x000fe200078e3cff */
[----:B------:R-:W-:Y:S01]  /*05c0*/  USHF.R.S32.HI UR57, URZ, 0x1f, UR34 ;  /* 0x0000001f3f397899 */ /* 0x000fe20008011422 */
[----:B------:R-:W-:Y:S01]  /*05d0*/  ISETP.NE.U32.AND P1, PT, R0, 0x1, PT ;  /* 0x000000010000780c */ /* 0x000fe20003f25070 */
[----:B------:R-:W-:Y:S01]  /*05e0*/  IMAD.SHL.U32 R0, R10, 0x100, RZ ;  /* 0x000001000a007824 */ /* 0x000fe200078e00ff */
[----:B------:R-:W-:Y:S01]  /*05f0*/  SHF.R.S32.HI R6, RZ, 0x7, R12 ;  /* 0x00000007ff067819 */ /* 0x000fe2000001140c */
[----:B------:R-:W-:Y:S01]  /*0600*/  UIMAD.WIDE.U32 UR40, UR36, UR42, URZ ;  /* 0x0000002a242872a5 */ /* 0x000fe2000f8e003f */
[----:B------:R-:W-:Y:S01]  /*0610*/  LOP3.LUT P2, RZ, R9, 0x2, RZ, 0xc0, !PT ;  /* 0x0000000209ff7812 */ /* 0x000fe2000784c0ff */
[----:B------:R-:W-:Y:S01]  /*0620*/  UIMAD UR50, UR37, UR42, URZ ;  /* 0x0000002a253272a4 */ /* 0x000fe2000f8e023f */
[----:B------:R-:W-:Y:S01]  /*0630*/  LOP3.LUT R2, R0, 0x100, RZ, 0xc0, !PT ;  /* 0x0000010000027812 */ /* 0x000fe200078ec0ff */
[----:B------:R-:W-:Y:S01]  /*0640*/  IMAD R0, R6, 0x2, R10 ;  /* 0x0000000206007824 */ /* 0x000fe200078e020a */
[----:B------:R-:W-:Y:S01]  /*0650*/  LOP3.LUT P6, RZ, R8, 0x4, RZ, 0xc0, !PT ;  /* 0x0000000408ff7812 */ /* 0x000fe200078cc0ff */
[----:B------:R-:W-:Y:S01]  /*0660*/  USHF.R.S32.HI UR52, URZ, 0x1f, UR46 ;  /* 0x0000001f3f347899 */ /* 0x000fe2000801142e */
[----:B------:R-:W-:Y:S01]  /*0670*/  LOP3.LUT R226, R2, 0xe0, R3, 0xf8, !PT ;  /* 0x000000e002e27812 */ /* 0x000fe200078ef803 */
[----:B------:R-:W-:Y:S01]  /*0680*/  IMAD.SHL.U32 R3, R10, 0x20, RZ ;  /* 0x000000200a037824 */ /* 0x000fe200078e00ff */
[----:B------:R-:W-:Y:S01]  /*0690*/  SHF.R.S32.HI R2, RZ, 0x6, R13 ;  /* 0x00000006ff027819 */ /* 0x000fe2000001140d */
[----:B------:R-:W-:Y:S01]  /*06a0*/  IMAD.U32 R0, R0, 0x200, R4 ;  /* 0x0000020000007824 */ /* 0x000fe200078e0004 */
[----:B------:R-:W-:Y:S01]  /*06b0*/  SEL R232, R227, 0xffffffc0, !P0 ;  /* 0xffffffc0e3e87807 */ /* 0x000fe20004000000 */
[----:B------:R-:W-:Y:S01]  /*06c0*/  IMAD.SHL.U32 R4, R9, 0x20, RZ ;  /* 0x0000002009047824 */ /* 0x000fe200078e00ff */
[----:B------:R-:W-:Y:S01]  /*06d0*/  UIMAD UR49, UR6, UR49, URZ ;  /* 0x00000031063172a4 */ /* 0x000fe2000f8e023f */
[C---:B------:R-:W-:Y:S01]  /*06e0*/  IMAD R237, R2.reuse, 0x200, R5 ;  /* 0x0000020002ed7824 */ /* 0x040fe200078e0205 */
[----:B------:R-:W-:Y:S01]  /*06f0*/  @!UP5 UIMAD UR48, UR7, UR48, URZ ;  /* 0x000000300730d2a4 */ /* 0x000fe2000f8e023f */
[----:B------:R-:W-:Y:S01]  /*0700*/  IMAD.SHL.U32 R5, R2, 0x8, RZ ;  /* 0x0000000802057824 */ /* 0x000fe200078e00ff */
[----:B------:R-:W-:Y:S01]  /*0710*/  LOP3.LUT R2, R3, 0x20, RZ, 0xc0, !PT ;  /* 0x0000002003027812 */ /* 0x000fe200078ec0ff */
[----:B------:R-:W-:Y:S01]  /*0720*/  IMAD.SHL.U32 R3, R6, 0x10, RZ ;  /* 0x0000001006037824 */ /* 0x000fe200078e00ff */
[----:B------:R-:W-:Y:S01]  /*0730*/  LOP3.LUT R4, R4, 0xe0, RZ, 0xc0, !PT ;  /* 0x000000e004047812 */ /* 0x000fe200078ec0ff */
[----:B------:R-:W-:Y:S01]  /*0740*/  IMAD.SHL.U32 R229, R0, 0x2, RZ ;  /* 0x0000000200e57824 */ /* 0x000fe200078e00ff */
[----:B------:R-:W-:Y:S01]  /*0750*/  LOP3.LUT R15, R2, 0x18, R5, 0xf8, !PT ;  /* 0x00000018020f7812 */ /* 0x000fe200078ef805 */
[----:B------:R-:W-:Y:S01]  /*0760*/  IMAD.SHL.U32 R237, R237, 0x2, RZ ;  /* 0x00000002eded7824 */ /* 0x000fe200078e00ff */
[----:B------:R-:W-:Y:S01]  /*0770*/  LOP3.LUT R13, R4, 0x10, R3, 0xf8, !PT ;  /* 0x00000010040d7812 */ /* 0x000fe200078ef803 */
[----:B------:R-:W-:Y:S01]  /*0780*/  IMAD.SHL.U32 R4, R10, 0x8, RZ ;  /* 0x000000080a047824 */ /* 0x000fe200078e00ff */
[----:B------:R-:W-:Y:S01]  /*0790*/  SHF.R.S32.HI R3, RZ, 0x1f, R8 ;  /* 0x0000001fff037819 */ /* 0x000fe20000011408 */
[----:B------:R-:W-:Y:S01]  /*07a0*/  IMAD.IADD R231, R229, 0x1, R232 ;  /* 0x00000001e5e77824 */ /* 0x000fe200078e02e8 */
[----:B------:R-:W-:Y:S01]  /*07b0*/  SHF.R.S32.HI R2, RZ, 0x5, R11 ;  /* 0x00000005ff027819 */ /* 0x000fe2000001140b */
[----:B------:R-:W-:Y:S01]  /*07c0*/  USHF.R.S32.HI UR47, URZ, 0x1f, UR44 ;  /* 0x0000001f3f2f7899 */ /* 0x000fe2000801142c */
[----:B------:R-:W-:Y:S01]  /*07d0*/  LEA.HI R225, R3, R8, RZ, 0x3 ;  /* 0x0000000803e17211 */ /* 0x000fe200078f18ff */
[----:B------:R-:W-:Y:S01]  /*07e0*/  IMAD.SHL.U32 R3, R8, 0x20, RZ ;  /* 0x0000002008037824 */ /* 0x000fe200078e00ff */
[----:B------:R-:W-:-:S02]  /*07f0*/  LOP3.LUT R12, R4, 0x8, RZ, 0xc0, !PT ;  /* 0x00000008040c7812 */ /* 0x000fc400078ec0ff */
[C---:B------:R-:W-:Y:S01]  /*0800*/  LOP3.LUT R5, R225.reuse, 0xfffffff8, RZ, 0xc0, !PT ;  /* 0xfffffff8e1057812 */ /* 0x040fe200078ec0ff */
[----:B------:R-:W-:Y:S01]  /*0810*/  IMAD.SHL.U32 R225, R225, 0x40, RZ ;  /* 0x00000040e1e17824 */ /* 0x000fe200078e00ff */
[----:B------:R-:W-:Y:S02]  /*0820*/  SHF.R.S32.HI R6, RZ, 0x1f, R11 ;  /* 0x0000001fff067819 */ /* 0x000fe4000001140b */
[----:B------:R-:W-:Y:S01]  /*0830*/  LOP3.LUT R4, R12, 0x1e0, R3, 0xf8, !PT ;  /* 0x000001e00c047812 */ /* 0x000fe200078ef803 */
[C---:B------:R-:W-:Y:S01]  /*0840*/  IMAD.IADD R7, R8.reuse, 0x1, -R5 ;  /* 0x0000000108077824 */ /* 0x040fe200078e0a05 */
[-C--:B------:R-:W-:Y:S01]  /*0850*/  LEA.HI R3, R11, R2.reuse, RZ, 0x1 ;  /* 0x000000020b037211 */ /* 0x080fe200078f08ff */
[----:B------:R-:W-:Y:S01]  /*0860*/  IMAD.SHL.U32 R5, R8, 0x4, RZ ;  /* 0x0000000408057824 */ /* 0x000fe200078e00ff */
[----:B------:R-:W-:Y:S02]  /*0870*/  LEA.HI R6, R6, R2, RZ, 0x2 ;  /* 0x0000000206067211 */ /* 0x000fe400078f10ff */
[----:B------:R-:W-:-:S02]  /*0880*/  LOP3.LUT R3, R3, 0x3ffffe, RZ, 0xc0, !PT ;  /* 0x003ffffe03037812 */ /* 0x000fc400078ec0ff */
[----:B------:R-:W-:Y:S02]  /*0890*/  LOP3.LUT R6, R6, 0xfffffffc, RZ, 0xc0, !PT ;  /* 0xfffffffc06067812 */ /* 0x000fe400078ec0ff */
[----:B------:R-:W-:Y:S01]  /*08a0*/  LOP3.LUT R11, R4, 0x38, R5, 0x78, !PT ;  /* 0x00000038040b7812 */ /* 0x000fe200078e7805 */
[----:B------:R-:W-:Y:S01]  /*08b0*/  IMAD.SHL.U32 R4, R9, 0x40, RZ ;  /* 0x0000004009047824 */ /* 0x000fe200078e00ff */
[----:B------:R-:W-:Y:S01]  /*08c0*/  LOP3.LUT R225, R225, 0xfffffe00, RZ, 0xc0, !PT ;  /* 0xfffffe00e1e17812 */ /* 0x000fe200078ec0ff */
[----:B------:R-:W-:Y:S01]  /*08d0*/  IMAD.SHL.U32 R5, R9, 0x4, RZ ;  /* 0x0000000409057824 */ /* 0x000fe200078e00ff */
[C---:B------:R-:W-:Y:S01]  /*08e0*/  LOP3.LUT P4, RZ, R7.reuse, 0x4, RZ, 0xc0, !PT ;  /* 0x0000000407ff7812 */ /* 0x040fe2000788c0ff */
[C---:B------:R-:W-:Y:S01]  /*08f0*/  IMAD.IADD R233, R2.reuse, 0x1, -R3 ;  /* 0x0000000102e97824 */ /* 0x040fe200078e0a03 */
[----:B------:R-:W-:Y:S01]  /*0900*/  LOP3.LUT P3, RZ, R7, 0x2, RZ, 0xc0, !PT ;  /* 0x0000000207ff7812 */ /* 0x000fe2000786c0ff */
[C---:B------:R-:W-:Y:S01]  /*0910*/  IMAD.SHL.U32 R3, R2.reuse, 0x8, RZ ;  /* 0x0000000802037824 */ /* 0x040fe200078e00ff */
[----:B------:R-:W-:Y:S01]  /*0920*/  LOP3.LUT R9, R13, 0x18, R5, 0x78, !PT ;  /* 0x000000180d097812 */ /* 0x000fe200078e7805 */
[----:B------:R-:W-:Y:S01]  /*0930*/  IMAD.IADD R6, R2, 0x1, -R6 ;  /* 0x0000000102067824 */ /* 0x000fe200078e0a06 */
[----:B------:R-:W-:Y:S01]  /*0940*/  LOP3.LUT R2, R4, 0x1c0, RZ, 0xc0, !PT ;  /* 0x000001c004027812 */ /* 0x000fe200078ec0ff */
[----:B------:R-:W-:Y:S01]  /*0950*/  IMAD R233, R233, 0x200, R11 ;  /* 0x00000200e9e97824 */ /* 0x000fe200078e020b */
[----:B------:R-:W-:-:S02]  /*0960*/  LOP3.LUT R5, R3, 0x38, RZ, 0xc0, !PT ;  /* 0x0000003803057812 */ /* 0x000fc400078ec0ff */
[----:B------:R-:W-:Y:S02]  /*0970*/  LOP3.LUT R4, R226, 0x8, R14, 0xf8, !PT ;  /* 0x00000008e2047812 */ /* 0x000fe400078ef80e */
[----:B------:R-:W-:Y:S02]  /*0980*/  SHF.R.U32.HI R3, RZ, 0x3, R2 ;  /* 0x00000003ff037819 */ /* 0x000fe40000011602 */
[----:B------:R-:W-:Y:S02]  /*0990*/  SHF.R.U32.HI R226, RZ, 0x3, R226 ;  /* 0x00000003ffe27819 */ /* 0x000fe400000116e2 */
[----:B------:R-:W-:Y:S01]  /*09a0*/  LOP3.LUT R8, R3, R2, R5, 0x1e, !PT ;  /* 0x0000000203087212 */ /* 0x000fe200078e1e05 */
[----:B------:R-:W-:Y:S01]  /*09b0*/  IMAD.SHL.U32 R2, R7, 0x40, RZ ;  /* 0x0000004007027824 */ /* 0x000fe200078e00ff */
[----:B------:R-:W-:Y:S01]  /*09c0*/  LOP3.LUT R226, R4, 0x38, R226, 0x78, !PT ;  /* 0x0000003804e27812 */ /* 0x000fe200078e78e2 */
[----:B------:R-:W-:Y:S01]  /*09d0*/  IMAD.SHL.U32 R4, R16, 0x2, RZ ;  /* 0x0000000210047824 */ /* 0x000fe200078e00ff */
[----:B------:R-:W-:-:S02]  /*09e0*/  IADD3 R236, R232, 0x14000, R229 ;  /* 0x00014000e8ec7810 */ /* 0x000fc40007ffe0e5 */
[----:B------:R-:W-:Y:S01]  /*09f0*/  LOP3.LUT R2, R2, 0x1c0, RZ, 0xc0, !PT ;  /* 0x000001c002027812 */ /* 0x000fe200078ec0ff */
[----:B------:R-:W-:Y:S01]  /*0a00*/  IMAD R3, R6, 0x200, R4 ;  /* 0x0000020006037824 */ /* 0x000fe200078e0204 */
[----:B------:R-:W-:Y:S01]  /*0a10*/  LEA R233, R233, 0x14000, 0x1 ;  /* 0x00014000e9e97811 */ /* 0x000fe200078e08ff */
[----:B------:R-:W-:Y:S01]  /*0a20*/  IMAD.IADD R8, R4, 0x1, R8 ;  /* 0x0000000104087824 */ /* 0x000fe200078e0208 */
[----:B------:R-:W-:Y:S01]  /*0a30*/  SEL R227, R227, 0xffffffc0, !P4 ;  /* 0xffffffc0e3e37807 */ /* 0x000fe20006000000 */
[----:B------:R-:W-:Y:S01]  /*0a40*/  IMAD.IADD R9, R3, 0x1, R9 ;  /* 0x0000000103097824 */ /* 0x000fe200078e0209 */
[----:B------:R-:W-:Y:S01]  /*0a50*/  SHF.R.U32.HI R3, RZ, 0x3, R2 ;  /* 0x00000003ff037819 */ /* 0x000fe20000011602 */
[----:B------:R-:W-:Y:S01]  /*0a60*/  IMAD R4, R10, 0x1000, R225 ;  /* 0x000010000a047824 */ /* 0x000fe200078e02e1 */
[----:B------:R-:W-:Y:S01]  /*0a70*/  IADD3 R234, R233, 0x20, RZ ;  /* 0x00000020e9ea7810 */ /* 0x000fe20007ffe0ff */
[----:B------:R-:W-:Y:S01]  /*0a80*/  IMAD.SHL.U32 R9, R9, 0x2, RZ ;  /* 0x0000000209097824 */ /* 0x000fe200078e00ff */
[----:B------:R-:W-:-:S02]  /*0a90*/  LOP3.LUT R7, R3, R2, R12, 0x1e, !PT ;  /* 0x0000000203077212 */ /* 0x000fc400078e1e0c */
[C---:B------:R-:W-:Y:S02]  /*0aa0*/  LOP3.LUT R5, R3.reuse, R2, R5, 0x1e, !PT ;  /* 0x0000000203057212 */ /* 0x040fe400078e1e05 */
[----:B------:R-:W-:Y:S02]  /*0ab0*/  LOP3.LUT R3, R3, R15, R2, 0x1e, !PT ;  /* 0x0000000f03037212 */ /* 0x000fe400078e1e02 */
[----:B------:R-:W-:Y:S01]  /*0ac0*/  SHF.R.S32.HI R2, RZ, 0x2, R17 ;  /* 0x00000002ff027819 */ /* 0x000fe20000011411 */
[----:B------:R-:W-:Y:S01]  /*0ad0*/  IMAD.IADD R4, R4, 0x1, R5 ;  /* 0x0000000104047824 */ /* 0x000fe200078e0205 */
[----:B------:R-:W-:-:S03]  /*0ae0*/  @P6 IADD3 R234, R233, -0x20, RZ ;  /* 0xffffffe0e9ea6810 */ /* 0x000fc60007ffe0ff */
[----:B------:R-:W-:Y:S01]  /*0af0*/  IMAD R5, R6, 0x10, R2 ;  /* 0x0000001006057824 */ /* 0x000fe200078e0202 */
[----:B------:R-:W-:Y:S01]  /*0b00*/  IADD3 R235, R234, 0x800, RZ ;  /* 0x00000800eaeb7810 */ /* 0x000fe20007ffe0ff */
[----:B------:R-:W-:Y:S01]  /*0b10*/  IMAD R2, R6, 0x400, R225 ;  /* 0x0000040006027824 */ /* 0x000fe200078e02e1 */
[----:B------:R-:W-:Y:S01]  /*0b20*/  LOP3.LUT R225, R3, R225, RZ, 0xfc, !PT ;  /* 0x000000e103e17212 */ /* 0x000fe200078efcff */
[----:B------:R-:W-:Y:S01]  /*0b30*/  IMAD.MOV.U32 R3, RZ, RZ, 0x20 ;  /* 0x00000020ff037424 */ /* 0x000fe200078e00ff */
[----:B------:R1:W-:Y:S01]  /*0b40*/  STL [R1+0x1c], R5 ;  /* 0x00001c0501007387 */ /* 0x0003e20000100800 */
[----:B------:R-:W-:Y:S01]  /*0b50*/  IMAD.IADD R2, R2, 0x1, R7 ;  /* 0x0000000102027824 */ /* 0x000fe200078e0207 */
[----:B------:R-:W-:Y:S02]  /*0b60*/  LEA R225, R225, 0x10000, 0x1 ;  /* 0x00010000e1e17811 */ /* 0x000fe400078e08ff */
        /* <DEDUP_REMOVED lines=9> */
[----:B------:R2:W-:Y:S01]  /*0c00*/  STL [R1+0x14], R0 ;  /* 0x0000140001007387 */ /* 0x0005e20000100800 */
[----:B------:R-:W-:-:S02]  /*0c10*/  IMAD.IADD R228, R2, 0x1, R227 ;  /* 0x0000000102e47824 */ /* 0x000fc400078e02e3 */
[----:B------:R-:W-:Y:S01]  /*0c20*/  IMAD.IADD R232, R232, 0x1, R230 ;  /* 0x00000001e8e87824 */ /* 0x000fe200078e02e6 */
[----:B------:R-:W-:Y:S01]  /*0c30*/  STL [R1+0x4], R9 ;  /* 0x0000040901007387 */ /* 0x000fe20000100800 */
[----:B------:R-:W-:Y:S02]  /*0c40*/  IMAD.SHL.U32 R226, R226, 0x2, RZ ;  /* 0x00000002e2e27824 */ /* 0x000fe400078e00ff */
[----:B------:R-:W-:Y:S02]  /*0c50*/  IMAD.IADD R227, R3, 0x1, R227 ;  /* 0x0000000103e37824 */ /* 0x000fe400078e02e3 */
[----:B-1----:R-:W-:-:S05]  /*0c60*/  IMAD.MOV.U32 R5, RZ, RZ, 0x1c0 ;  /* 0x000001c0ff057424 */ /* 0x002fca00078e00ff */
[----:B------:R-:W-:-:S05]  /*0c70*/  SEL R5, R5, 0x240, !P1 ;  /* 0x0000024005057807 */ /* 0x000fca0004800000 */
[----:B------:R-:W-:-:S05]  /*0c80*/  IMAD.IADD R6, R9, 0x1, R5 ;  /* 0x0000000109067824 */ /* 0x000fca00078e0205 */
[----:B------:R-:W-:Y:S01]  /*0c90*/  STL [R1+0x10], R6 ;  /* 0x0000100601007387 */ /* 0x000fe20000100800 */
[C---:B--2---:R-:W-:Y:S02]  /*0ca0*/  IADD3 R0, R9.reuse, 0x10, RZ ;  /* 0x0000001009007810 */ /* 0x044fe40007ffe0ff */
[----:B------:R-:W-:-:S05]  /*0cb0*/  @P2 IADD3 R0, R9, -0x10, RZ ;  /* 0xfffffff009002810 */ /* 0x000fca0007ffe0ff */
[----:B------:R1:W-:Y:S02]  /*0cc0*/  STL [R1+0x8], R0 ;  /* 0x0000080001007387 */ /* 0x0003e40000100800 */
[----:B-1----:R-:W-:-:S05]  /*0cd0*/  IMAD.IADD R0, R5, 0x1, R0 ;  /* 0x0000000105007824 */ /* 0x002fca00078e0200 */
[----:B------:R1:W-:Y:S02]  /*0ce0*/  STL [R1+0xc], R0 ;  /* 0x00000c0001007387 */ /* 0x0003e40000100800 */
[----:B-1--4-:R-:W-:Y:S02]  /*0cf0*/  IMAD.SHL.U32 R0, R4, 0x2, RZ ;  /* 0x0000000204007824 */ /* 0x012fe400078e00ff */
.L_x_141:
[----:B------:R-:W-:Y:S02]  /*0d00*/  ULDC.64 UR6, c[0x0][0x240] ;  /* 0x0000900000067ab9 */ /* 0x000fe40000000a00 */
[----:B------:R-:W-:Y:S02]  /*0d10*/  UISETP.NE.U32.AND UP1, UPT, URZ, UR6, UPT ;  /* 0x000000063f00728c */ /* 0x000fe4000bf25070 */
[----:B------:R-:W-:Y:S02]  /*0d20*/  USHF.L.U32 UR13, UR32, 0x2, URZ ;  /* 0x00000002200d7899 */ /* 0x000fe4000800063f */
[----:B------:R-:W-:Y:S02]  /*0d30*/  USHF.R.S32.HI UR39, URZ, 0x1f, UR32 ;  /* 0x0000001f3f277899 */ /* 0x000fe40008011420 */
[----:B------:R-:W-:-:S02]  /*0d40*/  UISETP.NE.AND.EX UP1, UPT, URZ, UR7, UPT, UP1 ;  /* 0x000000073f00728c */ /* 0x000fc4000bf25310 */
[----:B------:R-:W-:Y:S02]  /*0d50*/  USHF.L.U64.HI UR12, UR32, 0x2, UR39 ;  /* 0x00000002200c7899 */ /* 0x000fe40008010227 */
[----:B------:R-:W-:Y:S02]  /*0d60*/  UIADD3 UR6, UP0, UR13, UR6, URZ ;  /* 0x000000060d067290 */ /* 0x000fe4000ff1e03f */
[----:B------:R-:W-:Y:S01]  /*0d70*/  PLOP3.LUT P0, PT, PT, PT, UP1, 0x80, 0x0 ;  /* 0x000000000000781c */ /* 0x000fe20003f0f018 */
[----:B------:R-:W-:Y:S02]  /*0d80*/  ULDC.64 UR10, c[0x0][0x250] ;  /* 0x00009400000a7ab9 */ /* 0x000fe40000000a00 */
[----:B------:R-:W-:Y:S01]  /*0d90*/  UIADD3.X UR7, UR12, UR7, URZ, UP0, !UPT ;  /* 0x000000070c077290 */ /* 0x000fe200087fe43f */
[----:B-12---:R-:W-:Y:S01]  /*0da0*/  IMAD.U32 R4, RZ, RZ, UR6 ;  /* 0x00000006ff047e24 */ /* 0x006fe2000f8e00ff */
[----:B------:R-:W-:Y:S02]  /*0db0*/  UISETP.NE.U32.AND UP3, UPT, URZ, UR10, UPT ;  /* 0x0000000a3f00728c */ /* 0x000fe4000bf65070 */
[----:B------:R-:W-:-:S02]  /*0dc0*/  ULDC.U8 UR14, c[0x0][0x312] ;  /* 0x0000c480000e7ab9 */ /* 0x000fc40000000000 */
        /* <DEDUP_REMOVED lines=40> */
.L_x_109:
        /* <DEDUP_REMOVED lines=39> */
[----:B------:R-:W-:-:S02]  /*12c0*/  UIADD3 UR21, UR11, UR19, URZ ;  /* 0x000000130b157290 */ /* 0x000fc4000fffe03f */
[----:B------:R-:W-:Y:S02]  /*12d0*/  UIADD3 UR19, UR12, -0x40, URZ ;  /* 0xffffffc00c137890 */ /* 0x000fe4000fffe03f */
        /* <DEDUP_REMOVED lines=18> */
.L_x_111:
        /* <DEDUP_REMOVED lines=19> */
.L_x_112:
[----:B------:R-:W-:Y:S01]  /*1530*/  IABS R8, c[0x0][0x1c8] ;  /* 0x0000720000087a13 */ /* 0x000fe20000000000 */
[----:B------:R-:W-:Y:S01]  /*1540*/  ULDC.64 UR8, c[0x0][0x370] ;  /* 0x0000dc0000087ab9 */ /* 0x000fe20000000a00 */
[----:B--2---:R-:W-:Y:S01]  /*1550*/  IABS R7, UR34 ;  /* 0x0000002200077c13 */ /* 0x004fe20008000000 */
[----:B------:R-:W-:Y:S01]  /*1560*/  @UP2 UIMAD.WIDE.U32 UR6, UR16, UR8, URZ ;  /* 0x00000008100622a5 */ /* 0x000fe2000f8e003f */
[----:B------:R-:W1:Y:S01]  /*1570*/  I2F.RP R4, R8 ;  /* 0x0000000800047306 */ /* 0x000e620000209400 */
[----:B------:R-:W-:Y:S01]  /*1580*/  ULDC UR10, c[0x0][0x224] ;  /* 0x00008900000a7ab9 */ /* 0x000fe20000000800 */
[----:B------:R-:W-:Y:S01]  /*1590*/  ISETP.LE.AND P1, PT, RZ, UR55, PT ;  /* 0x00000037ff007c0c */ /* 0x000fe2000bf23270 */
        /* <DEDUP_REMOVED lines=62> */
.L_x_113:
[----:B------:R-:W-:Y:S02]  /*1980*/  UMOV UR8, UR49 ;  /* 0x0000003100087c82 */ /* 0x000fe40008000000 */
.L_x_114:
[----:B------:R-:W-:Y:S01]  /*1990*/  UIADD3 UR6, UP4, UP3, UR6, UR44, UR46 ;  /* 0x0000002c06067290 */ /* 0x000fe2000fb9e02e */
[----:B------:R-:W1:Y:S01]  /*19a0*/  S2R R30, SR_TID.X ;  /* 0x00000000001e7919 */ /* 0x000e620000002100 */
[--C-:B------:R-:W-:Y:S01]  /*19b0*/  SHF.R.S32.HI R33, RZ, 0x1f, R245.reuse ;  /* 0x0000001fff217819 */ /* 0x100fe200000114f5 */
[----:B------:R-:W-:Y:S01]  /*19c0*/  IMAD.U32 R7, RZ, RZ, UR19 ;  /* 0x00000013ff077e24 */ /* 0x000fe2000f8e00ff */
[----:B------:R-:W-:Y:S01]  /*19d0*/  UIADD3 UR28, UP2, UP1, UR12, UR6, UR14 ;  /* 0x000000060c1c7290 */ /* 0x000fe2000f95e00e */
[----:B------:R-:W2:Y:S01]  /*19e0*/  S2R R34, SR_TID.X ;  /* 0x0000000000227919 */ /* 0x000ea20000002100 */
[----:B------:R-:W-:Y:S01]  /*19f0*/  UIADD3.X UR6, UR9, UR47, UR52, UP4, UP3 ;  /* 0x0000002f09067290 */ /* 0x000fe2000a7e6434 */
[----:B------:R-:W-:Y:S01]  /*1a00*/  IMAD.MOV.U32 R32, RZ, RZ, R245 ;  /* 0x000000ffff207224 */ /* 0x000fe200078e00f5 */
[C---:B------:R-:W-:Y:S01]  /*1a10*/  IADD3 R13, R245.reuse, 0x40, RZ ;  /* 0x00000040f50d7810 */ /* 0x040fe20007ffe0ff */
[----:B------:R-:W3:Y:S01]  /*1a20*/  S2R R35, SR_TID.X ;  /* 0x0000000000237919 */ /* 0x000ee20000002100 */
[----:B------:R-:W-:Y:S01]  /*1a30*/  UIADD3.X UR20, UR10, UR6, UR11, UP2, UP1 ;  /* 0x000000060a147290 */ /* 0x000fe200097e240b */
[----:B------:R-:W-:Y:S01]  /*1a40*/  ISETP.GE.AND P3, PT, R245, c[0x0][0x220], PT ;  /* 0x00008800f5007a0c */ /* 0x000fe20003f66270 */
[----:B------:R-:W-:Y:S01]  /*1a50*/  IMAD.U32 R11, RZ, RZ, UR34 ;  /* 0x00000022ff0b7e24 */ /* 0x000fe2000f8e00ff */
[----:B------:R-:W-:Y:S01]  /*1a60*/  ULDC.64 UR6, c[0x0][0x1a8] ;  /* 0x00006a0000067ab9 */ /* 0x000fe20000000a00 */
[----:B------:R-:W-:Y:S01]  /*1a70*/  ISETP.GE.AND P5, PT, R13, c[0x0][0x220], PT ;  /* 0x000088000d007a0c */ /* 0x000fe20003fa6270 */
[----:B------:R-:W-:Y:S01]  /*1a80*/  UIMAD UR6, UR56, UR6, URZ ;  /* 0x00000006380672a4 */ /* 0x000fe2000f8e023f */
[----:B------:R-:W-:Y:S01]  /*1a90*/  IMAD.U32 R16, RZ, RZ, UR34 ;  /* 0x00000022ff107e24 */ /* 0x000fe2000f8e00ff */
[----:B------:R-:W-:Y:S01]  /*1aa0*/  ULDC.64 UR10, c[0x0][0x3c8] ;  /* 0x0000f200000a7ab9 */ /* 0x000fe20000000a00 */
[----:B------:R-:W-:Y:S01]  /*1ab0*/  BSSY B1, `(.L_x_110) ;  /* 0x00005f3000017945 */ /* 0x000fe20003800000 */
[----:B------:R-:W-:-:S03]  /*1ac0*/  UIMAD UR14, UR34, UR7, UR6 ;  /* 0x00000007220e72a4 */ /* 0x000fc6000f8e0206 */
[----:B------:R-:W-:Y:S02]  /*1ad0*/  ULDC.64 UR6, c[0x0][0x370] ;  /* 0x0000dc0000067ab9 */ /* 0x000fe40000000a00 */
[----:B------:R-:W-:Y:S01]  /*1ae0*/  UIMAD UR6, UR31, UR6, URZ ;  /* 0x000000061f0672a4 */ /* 0x000fe2000f8e023f */
[----:B-1----:R-:W-:-:S03]  /*1af0*/  SHF.R.S32.HI R31, RZ, 0x1f, R30 ;  /* 0x0000001fff1f7819 */ /* 0x002fc6000001141e */
[----:B------:R-:W-:Y:S01]  /*1b00*/  UIMAD UR16, UR19, UR7, UR6 ;  /* 0x00000007131072a4 */ /* 0x000fe2000f8e0206 */
[----:B------:R-:W-:Y:S02]  /*1b10*/  LEA.HI R4, R31, R30, RZ, 0x5 ;  /* 0x0000001e1f047211 */ /* 0x000fe400078f28ff */
[----:B------:R-:W-:Y:S01]  /*1b20*/  ULDC.64 UR6, c[0x0][0x378] ;  /* 0x0000de0000067ab9 */ /* 0x000fe20000000a00 */
[----:B--2---:R-:W-:Y:S01]  /*1b30*/  SHF.R.S32.HI R34, RZ, 0x1f, R34 ;  /* 0x0000001fff227819 */ /* 0x004fe20000011422 */
[----:B------:R-:W-:Y:S01]  /*1b40*/  UIMAD UR6, UR56, UR6, URZ ;  /* 0x00000006380672a4 */ /* 0x000fe2000f8e023f */
[----:B------:R-:W-:Y:S02]  /*1b50*/  LOP3.LUT R6, R4, 0xffffffe0, RZ, 0xc0, !PT ;  /* 0xffffffe004067812 */ /* 0x000fe400078ec0ff */
[----:B---3--:R-:W-:Y:S01]  /*1b60*/  LEA.HI R34, R34, R35, RZ, 0x3 ;  /* 0x0000002322227211 */ /* 0x008fe200078f18ff */
[----:B------:R-:W-:Y:S01]  /*1b70*/  UIMAD UR12, UR34, UR7, UR6 ;  /* 0x00000007220c72a4 */ /* 0x000fe2000f8e0206 */
[----:B------:R-:W-:Y:S01]  /*1b80*/  SHF.R.S32.HI R4, RZ, 0x5, R4 ;  /* 0x00000005ff047819 */ /* 0x000fe20000011404 */
[----:B------:R-:W-:Y:S01]  /*1b90*/  UIADD3 UR6, UR19, UR8, URZ ;  /* 0x0000000813067290 */ /* 0x000fe2000fffe03f */
[----:B------:R-:W-:Y:S01]  /*1ba0*/  IMAD.IADD R6, R30, 0x1, -R6 ;  /* 0x000000011e067824 */ /* 0x000fe200078e0a06 */
[----:B------:R-:W-:Y:S01]  /*1bb0*/  SHF.R.S32.HI R34, RZ, 0x3, R34 ;  /* 0x00000003ff227819 */ /* 0x000fe20000011422 */
[----:B------:R-:W-:-:S02]  /*1bc0*/  ULDC.64 UR8, c[0x0][0x200] ;  /* 0x0000800000087ab9 */ /* 0x000fc40000000a00 */
[----:B------:R-:W-:Y:S01]  /*1bd0*/  UIMAD.WIDE UR6, UR6, UR60, UR10 ;  /* 0x0000003c060672a5 */ /* 0x000fe2000f8e020a */
[----:B------:R-:W-:Y:S01]  /*1be0*/  IMAD R6, R4, UR45, R6 ;  /* 0x0000002d04067c24 */ /* 0x000fe2000f8e0206 */
[----:B------:R-:W-:Y:S02]  /*1bf0*/  IADD3 R19, P0, R34, UR19, RZ ;  /* 0x0000001322137c10 */ /* 0x000fe4000ff1e0ff */
[----:B------:R-:W-:Y:S02]  /*1c00*/  SHF.R.S32.HI R29, RZ, 0x1f, R34 ;  /* 0x0000001fff1d7819 */ /* 0x000fe40000011422 */
[----:B------:R-:W-:Y:S01]  /*1c10*/  IADD3 R4, P1, R245, UR15, RZ ;  /* 0x0000000ff5047c10 */ /* 0x000fe2000ff3e0ff */
[----:B------:R-:W-:Y:S01]  /*1c20*/  UMOV UR11, UR6 ;  /* 0x00000006000b7c82 */ /* 0x000fe20008000000 */
[----:B------:R-:W-:Y:S01]  /*1c30*/  IADD3.X R23, R29, UR31, RZ, P0, !PT ;  /* 0x0000001f1d177c10 */ /* 0x000fe200087fe4ff */
[----:B------:R-:W-:Y:S01]  /*1c40*/  UIADD3 UR6, UR19, UR13, URZ ;  /* 0x0000000d13067290 */ /* 0x000fe2000fffe03f */
[----:B------:R-:W-:Y:S01]  /*1c50*/  IADD3.X R5, R33, UR18, RZ, P1, !PT ;  /* 0x0000001221057c10 */ /* 0x000fe20008ffe4ff */
[----:B------:R-:W-:Y:S01]  /*1c60*/  UMOV UR10, UR7 ;  /* 0x00000007000a7c82 */ /* 0x000fe20008000000 */
[C---:B------:R-:W-:Y:S01]  /*1c70*/  IADD3 R10, P0, R6.reuse, UR28, RZ ;  /* 0x0000001c060a7c10 */ /* 0x040fe2000ff1e0ff */
[----:B------:R-:W-:Y:S01]  /*1c80*/  UIMAD.WIDE UR6, UR6, UR60, UR8 ;  /* 0x0000003c060672a5 */ /* 0x000fe2000f8e0208 */
[----:B------:R-:W-:Y:S01]  /*1c90*/  IMAD R8, R23, c[0x0][0x190], RZ ;  /* 0x0000640017087a24 */ /* 0x000fe200078e02ff */
[----:B------:R-:W-:Y:S01]  /*1ca0*/  ULDC UR13, c[0x0][0x2e8] ;  /* 0x0000ba00000d7ab9 */ /* 0x000fe20000000800 */
[----:B------:R-:W-:Y:S01]  /*1cb0*/  IMAD.WIDE.U32 R4, R7, c[0x0][0x370], R4 ;  /* 0x0000dc0007047a25 */ /* 0x000fe200078e0004 */
[----:B------:R-:W-:-:S03]  /*1cc0*/  LEA.HI.X.SX32 R12, R6, UR20, 0x1, P0 ;  /* 0x00000014060c7c11 */ /* 0x000fc600080f0eff */
[----:B------:R-:W-:Y:S01]  /*1cd0*/  UMOV UR9, UR6 ;  /* 0x0000000600097c82 */ /* 0x000fe20008000000 */
[----:B------:R-:W-:Y:S01]  /*1ce0*/  IMAD.WIDE.U32 R6, R19, c[0x0][0x190], R32 ;  /* 0x0000640013067a25 */ /* 0x000fe200078e0020 */
[----:B------:R-:W-:Y:S01]  /*1cf0*/  UIADD3 UR6, -UR17, UR25, UR23 ;  /* 0x0000001911067290 */ /* 0x000fe2000fffe117 */
[----:B------:R-:W-:Y:S01]  /*1d00*/  IADD3 R5, R5, UR16, RZ ;  /* 0x0000001005057c10 */ /* 0x000fe2000fffe0ff */
[----:B------:R-:W-:Y:S01]  /*1d10*/  UMOV UR8, UR7 ;  /* 0x0000000700087c82 */ /* 0x000fe20008000000 */
[----:B------:R-:W-:Y:S01]  /*1d20*/  IMAD R27, R19, c[0x0][0x194], R8 ;  /* 0x00006500131b7a24 */ /* 0x000fe200078e0208 */
[----:B------:R-:W-:Y:S01]  /*1d30*/  UIADD3 UR6, UR6, -UR13, URZ ;  /* 0x8000000d06067290 */ /* 0x000fe2000fffe03f */
[----:B------:R-:W-:Y:S01]  /*1d40*/  IADD3 R8, P0, R6, UR29, RZ ;  /* 0x0000001d06087c10 */ /* 0x000fe2000ff1e0ff */
[----:B------:R-:W-:Y:S01]  /*1d50*/  IMAD.WIDE.U32 R4, R11, c[0x0][0x378], R4 ;  /* 0x0000de000b047a25 */ /* 0x000fe200078e0004 */
[----:B------:R-:W-:Y:S01]  /*1d60*/  SEL R6, RZ, 0xffffffff, P5 ;  /* 0xffffffffff067807 */ /* 0x000fe20002800000 */
[----:B------:R-:W-:Y:S01]  /*1d70*/  USHF.R.S32.HI UR13, URZ, 0x1f, UR6 ;  /* 0x0000001f3f0d7899 */ /* 0x000fe20008011406 */
[----:B------:R-:W-:Y:S01]  /*1d80*/  IADD3.X R9, R7, UR21, R27, P0, !PT ;  /* 0x0000001507097c10 */ /* 0x000fe200087fe41b */
[----:B------:R-:W-:Y:S01]  /*1d90*/  UIADD3 UR7, UR35, -0x1, URZ ;  /* 0xffffffff23077890 */ /* 0x000fe2000fffe03f */
[----:B------:R-:W-:Y:S01]  /*1da0*/  SEL R7, RZ, 0x1, P3 ;  /* 0x00000001ff077807 */ /* 0x000fe20001800000 */
[----:B------:R-:W-:Y:S01]  /*1db0*/  ULEA.HI UR13, UR13, UR6, URZ, 0x6 ;  /* 0x000000060d0d7291 */ /* 0x000fe2000f8f303f */
[----:B------:R-:W-:Y:S01]  /*1dc0*/  IMAD.SHL.U32 R6, R6, 0x2, RZ ;  /* 0x0000000206067824 */ /* 0x000fe200078e00ff */
[----:B------:R-:W-:Y:S01]  /*1dd0*/  LEA R238, P0, R10, c[0x0][0x350], 0x2 ;  /* 0x0000d4000aee7a11 */ /* 0x000fe200078010ff */
[----:B------:R-:W-:Y:S01]  /*1de0*/  IMAD.WIDE.U32 R16, R16, c[0x0][0x1a8], R8 ;  /* 0x00006a0010107a25 */ /* 0x000fe200078e0008 */
[----:B------:R-:W-:Y:S01]  /*1df0*/  USHF.R.S32.HI UR13, URZ, 0x6, UR13 ;  /* 0x000000063f0d7899 */ /* 0x000fe2000801140d */
[----:B------:R-:W-:-:S02]  /*1e00*/  IADD3 R9, R245, 0x80, RZ ;  /* 0x00000080f5097810 */ /* 0x000fc40007ffe0ff */
[----:B------:R-:W-:Y:S01]  /*1e10*/  LOP3.LUT R11, R6, 0x2, R7, 0xe2, !PT ;  /* 0x00000002060b7812 */ /* 0x000fe200078ee207 */
[----:B------:R-:W-:Y:S01]  /*1e20*/  UISETP.LT.AND UP1, UPT, URZ, UR13, UPT ;  /* 0x0000000d3f00728c */ /* 0x000fe2000bf21270 */
[----:B------:R-:W-:Y:S01]  /*1e30*/  IADD3 R7, R5, UR12, RZ ;  /* 0x0000000c05077c10 */ /* 0x000fe2000fffe0ff */
[----:B------:R-:W-:Y:S01]  /*1e40*/  IMAD.MOV.U32 R6, RZ, RZ, R4 ;  /* 0x000000ffff067224 */ /* 0x000fe200078e0004 */
[----:B------:R-:W-:Y:S01]  /*1e50*/  LEA.HI.X R239, R10, c[0x0][0x354], R12, 0x2, P0 ;  /* 0x0000d5000aef7a11 */ /* 0x000fe200000f140c */
[----:B------:R-:W-:Y:S01]  /*1e60*/  USEL UR13, URZ, UR13, !UP1 ;  /* 0x0000000d3f0d7287 */ /* 0x000fe2000c800000 */
[----:B------:R-:W-:Y:S01]  /*1e70*/  IMAD R4, R29, c[0x0][0x370], RZ ;  /* 0x0000dc001d047a24 */ /* 0x000fe200078e02ff */
[----:B------:R-:W-:Y:S01]  /*1e80*/  IADD3 R10, R245, 0xc0, RZ ;  /* 0x000000c0f50a7810 */ /* 0x000fe20007ffe0ff */
[----:B------:R-:W-:Y:S01]  /*1e90*/  IMAD.WIDE.U32 R6, R34, c[0x0][0x370], R6 ;  /* 0x0000dc0022067a25 */ /* 0x000fe200078e0006 */
[----:B------:R-:W-:Y:S01]  /*1ea0*/  UISETP.GT.AND UP1, UPT, UR35, UR13, UPT ;  /* 0x0000000d2300728c */ /* 0x000fe2000bf24270 */
[----:B------:R-:W-:-:S02]  /*1eb0*/  ISETP.GE.AND P4, PT, R9, c[0x0][0x220], PT ;  /* 0x0000880009007a0c */ /* 0x000fc40003f86270 */
[----:B------:R-:W-:Y:S01]  /*1ec0*/  IMAD R8, R34, c[0x0][0x374], R4 ;  /* 0x0000dd0022087a24 */ /* 0x000fe200078e0204 */
[----:B------:R-:W-:Y:S02]  /*1ed0*/  ISETP.GE.AND P6, PT, R10, c[0x0][0x220], PT ;  /* 0x000088000a007a0c */ /* 0x000fe40003fc6270 */
[----:B------:R-:W-:Y:S01]  /*1ee0*/  PLOP3.LUT P2, PT, PT, PT, UP1, 0x80, 0x0 ;  /* 0x000000000000781c */ /* 0x000fe20003f4f018 */
[----:B------:R-:W-:Y:S01]  /*1ef0*/  IMAD.IADD R21, R7, 0x1, R8 ;  /* 0x0000000107157824 */ /* 0x000fe200078e0208 */
[----:B------:R-:W-:Y:S02]  /*1f00*/  SEL R5, RZ, 0x4, P4 ;  /* 0x00000004ff057807 */ /* 0x000fe40002000000 */
[----:B------:R-:W-:Y:S02]  /*1f10*/  SEL R4, RZ, 0x8, P6 ;  /* 0x00000008ff047807 */ /* 0x000fe40003000000 */
[----:B------:R-:W-:Y:S02]  /*1f20*/  LEA R241, P1, R16, c[0x0][0x160], 0x1 ;  /* 0x0000580010f17a11 */ /* 0x000fe400078208ff */
[----:B------:R-:W-:-:S02]  /*1f30*/  LEA R242, P0, R6, c[0x0][0x330], 0x1 ;  /* 0x0000cc0006f27a11 */ /* 0x000fc400078008ff */
[----:B------:R-:W-:Y:S02]  /*1f40*/  IADD3 R26, R17, UR14, RZ ;  /* 0x0000000e111a7c10 */ /* 0x000fe4000fffe0ff */
[----:B------:R-:W-:Y:S02]  /*1f50*/  LOP3.LUT R20, R4, R11, R5, 0xfe, !PT ;  /* 0x0000000b04147212 */ /* 0x000fe400078efe05 */
[----:B------:R-:W-:Y:S02]  /*1f60*/  LEA.HI.X R243, R16, c[0x0][0x164], R26, 0x1, P1 ;  /* 0x0000590010f37a11 */ /* 0x000fe400008f0c1a */
[----:B------:R-:W-:Y:S01]  /*1f70*/  LEA.HI.X R244, R6, c[0x0][0x334], R21, 0x1, P0 ;  /* 0x0000cd0006f47a11 */ /* 0x000fe200000f0c15 */
[----:B------:R-:W-:Y:S05]  /*1f80*/  @P2 BRA `(.L_x_115) ;  /* 0x000005c000002947 */ /* 0x000fea0003800000 */
[----:B------:R-:W-:Y:S01]  /*1f90*/  PLOP3.LUT P0, PT, PT, PT, UP0, 0x40, 0x0 ;  /* 0x000000000000781c */ /* 0x000fe20003f0e808 */
[----:B------:R-:W-:Y:S02]  /*1fa0*/  @UP0 UIADD3 UR8, UR22, UR24, URZ ;  /* 0x0000001816080290 */ /* 0x000fe4000fffe03f */
[----:B------:R-:W-:-:S02]  /*1fb0*/  ULDC.64 UR10, c[0x0][0x3a0] ;  /* 0x0000e800000a7ab9 */ /* 0x000fc40000000a00 */
        /* <DEDUP_REMOVED lines=16> */
.L_x_116:
        /* <DEDUP_REMOVED lines=17> */
.L_x_117:
        /* <DEDUP_REMOVED lines=28> */
.L_x_119:
[----:B------:R-:W-:Y:S05]  /*2390*/  BSYNC B0 ;  /* 0x0000000000007941 */ /* 0x000fea0003800000 */
.L_x_118:
        /* <DEDUP_REMOVED lines=27> */
.L_x_115:
        /* <DEDUP_REMOVED lines=62> */
.L_x_122:
[----:B------:R-:W-:Y:S05]  /*2930*/  BSYNC B0 ;  /* 0x0000000000007941 */ /* 0x000fea0003800000 */
.L_x_121:
        /* <DEDUP_REMOVED lines=45> */
.L_x_124:
[----:B------:R-:W-:Y:S05]  /*2c10*/  BSYNC B0 ;  /* 0x0000000000007941 */ /* 0x000fea0003800000 */
.L_x_123:
        /* <DEDUP_REMOVED lines=48> */
.L_x_126:
[----:B------:R-:W-:Y:S05]  /*2f20*/  BSYNC B0 ;  /* 0x0000000000007941 */ /* 0x000fea0003800000 */
.L_x_125:
        /* <DEDUP_REMOVED lines=40> */
.L_x_128:
[----:B------:R-:W-:Y:S05]  /*31b0*/  BSYNC B0 ;  /* 0x0000000000007941 */ /* 0x000fea0003800000 */
.L_x_127:
        /* <DEDUP_REMOVED lines=41> */
.L_x_130:
[----:B------:R-:W-:Y:S05]  /*3450*/  BSYNC B0 ;  /* 0x0000000000007941 */ /* 0x000fea0003800000 */
.L_x_129:
[----:B--2---:R-:W2:Y:S01]  /*3460*/  LDL R16, [R1+0x1c] ;  /* 0x00001c0001107983 */ /* 0x004ea20000100800 */
[----:B------:R-:W-:Y:S02]  /*3470*/  IMAD.MOV.U32 R246, RZ, RZ, 0x7f800000 ;  /* 0x7f800000fff67424 */ /* 0x000fe400078e00ff */
[----:B------:R-:W-:Y:S01]  /*3480*/  IMAD.MOV.U32 R247, RZ, RZ, 0x7f800000 ;  /* 0x7f800000fff77424 */ /* 0x000fe200078e00ff */
[----:B-12-4-:R-:W-:Y:S01]  /*3490*/  SHF.R.S32.HI R4, RZ, 0x1f, R16 ;  /* 0x0000001fff047819 */ /* 0x016fe20000011410 */
[C---:B------:R-:W-:Y:S01]  /*34a0*/  IMAD.SHL.U32 R5, R16.reuse, 0x4, RZ ;  /* 0x0000000410057824 */ /* 0x040fe200078e00ff */
[C---:B------:R-:W-:Y:S02]  /*34b0*/  IADD3 R6, R16.reuse, 0x8, RZ ;  /* 0x0000000810067810 */ /* 0x040fe40007ffe0ff */
[C---:B------:R-:W-:Y:S02]  /*34c0*/  SHF.L.U64.HI R252, R16.reuse, 0x2, R4 ;  /* 0x0000000210fc7819 */ /* 0x040fe40000010204 */
[----:B------:R-:W-:Y:S01]  /*34d0*/  IADD3 R4, P0, R5, UR9, RZ ;  /* 0x0000000905047c10 */ /* 0x000fe2000ff1e0ff */
[----:B------:R1:W-:Y:S01]  /*34e0*/  STL [R1], R5 ;  /* 0x0000000501007387 */ /* 0x0003e20000100800 */
[----:B------:R-:W-:-:S02]  /*34f0*/  ISETP.GE.AND P1, PT, R16, UR6, PT ;  /* 0x0000000610007c0c */ /* 0x000fc4000bf26270 */
[----:B-1----:R-:W-:Y:S02]  /*3500*/  IADD3.X R5, R252, UR8, RZ, P0, !PT ;  /* 0x00000008fc057c10 */ /* 0x002fe400087fe4ff */
        /* <DEDUP_REMOVED lines=59> */
.L_x_132:
[----:B------:R-:W-:Y:S05]  /*38c0*/  BSYNC B0 ;  /* 0x0000000000007941 */ /* 0x000fea0003800000 */
.L_x_131:
[----:B------:R-:W0:Y:S01]  /*38d0*/  LDGDEPBAR ;  /* 0x00000000000079af */ /* 0x000e220000000000 */
[----:B------:R-:W-:Y:S02]  /*38e0*/  ULDC.64 UR18, c[0x0][0x318] ;  /* 0x0000c60000127ab9 */ /* 0x000fe40000000a00 */
[----:B------:R-:W-:Y:S02]  /*38f0*/  UISETP.NE.U32.AND UP1, UPT, URZ, UR18, UPT ;  /* 0x000000123f00728c */ /* 0x000fe4000bf25070 */
[----:B------:R-:W-:Y:S02]  /*3900*/  ULDC.64 UR20, c[0x0][0x320] ;  /* 0x0000c80000147ab9 */ /* 0x000fe40000000a00 */
[----:B------:R-:W-:-:S06]  /*3910*/  UISETP.NE.AND.EX UP1, UPT, URZ, UR19, UPT, UP1 ;  /* 0x000000133f00728c */ /* 0x000fcc000bf25310 */
[----:B------:R-:W-:-:S05]  /*3920*/  PLOP3.LUT P0, PT, PT, PT, UP1, 0x80, 0x0 ;  /* 0x000000000000781c */ /* 0x000fca0003f0f018 */
[----:B------:R-:W-:Y:S02]  /*3930*/  @UP1 UIMAD UR6, UR39, UR20, URZ ;  /* 0x00000014270612a4 */ /* 0x000fe4000f8e023f */
[----:B------:R-:W-:Y:S02]  /*3940*/  @UP1 UMOV UR14, UR34 ;  /* 0x00000022000e1c82 */ /* 0x000fe40008000000 */
[----:B------:R-:W-:Y:S01]  /*3950*/  @UP1 UMOV UR15, UR56 ;  /* 0x00000038000f1c82 */ /* 0x000fe20008000000 */
[----:B------:R-:W-:-:S04]  /*3960*/  DEPBAR.LE SB0, 0x1 ;  /* 0x000080400000791a */ /* 0x000fc80000000000 */
[----:B------:R-:W-:Y:S01]  /*3970*/  BAR.SYNC.DEFER_BLOCKING 0x0 ;  /* 0x0000000000007b1d */ /* 0x000fe20000010000 */
[----:B------:R-:W-:Y:S02]  /*3980*/  @UP1 UIMAD.WIDE.U32 UR14, UR32, UR20, UR14 ;  /* 0x00000014200e12a5 */ /* 0x000fe4000f8e000e */
[----:B------:R-:W-:Y:S02]  /*3990*/  @UP1 UIMAD UR21, UR32, UR21, UR6 ;  /* 0x00000015201512a4 */ /* 0x000fe4000f8e0206 */
[----:B------:R-:W-:Y:S02]  /*39a0*/  @UP1 ULEA UR18, UP0, UR14, UR18, 0x2 ;  /* 0x000000120e121291 */ /* 0x000fe4000f80103f */
[----:B------:R-:W-:-:S04]  /*39b0*/  @UP1 UIADD3 UR21, UR15, UR21, URZ ;  /* 0x000000150f151290 */ /* 0x000fc8000fffe03f */
[----:B------:R-:W-:Y:S01]  /*39c0*/  @UP1 ULEA.HI.X UR19, UR14, UR19, UR21, 0x2, UP0 ;  /* 0x000000130e131291 */ /* 0x000fe200080f1415 */
[----:B-1----:R-:W-:-:S05]  /*39d0*/  IMAD.U32 R4, RZ, RZ, UR18 ;  /* 0x00000012ff047e24 */ /* 0x002fca000f8e00ff */
[----:B------:R-:W-:-:S05]  /*39e0*/  IMAD.U32 R5, RZ, RZ, UR19 ;  /* 0x00000013ff057e24 */ /* 0x000fca000f8e00ff */
[----:B------:R1:W2:Y:S01]  /*39f0*/  @P0 LDG.E R7, [R4.64] ;  /* 0x0000000404070981 */ /* 0x0002a2000c1e1900 */
[----:B------:R-:W2:Y:S01]  /*3a00*/  @P0 MUFU.RCP R8, c[0x0][0x238] ;  /* 0x00008e0000080b08 */ /* 0x000ea20000001000 */
[----:B------:R-:W-:Y:S01]  /*3a10*/  IADD3 R6, R16, 0x1, RZ ;  /* 0x0000000110067810 */ /* 0x000fe20007ffe0ff */
[----:B------:R-:W-:Y:S01]  /*3a20*/  UIADD3 UR16, UR25, 0x20, UR23 ;  /* 0x0000002019107890 */ /* 0x000fe2000fffe017 */
[----:B------:R4:W3:Y:S01]  /*3a30*/  LDSM.16.M88.4 R132, [R229+0x14000] ;  /* 0x01400000e584783b */ /* 0x0008e20000000200 */
[----:B------:R-:W-:Y:S01]  /*3a40*/  CS2R R126, SRZ ;  /* 0x00000000007e7805 */ /* 0x000fe2000001ff00 */
[----:B------:R-:W-:Y:S01]  /*3a50*/  CS2R R124, SRZ ;  /* 0x00000000007c7805 */ /* 0x000fe2000001ff00 */
[----:B------:R-:W-:Y:S01]  /*3a60*/  CS2R R130, SRZ ;  /* 0x0000000000827805 */ /* 0x000fe2000001ff00 */
[----:B------:R4:W2:Y:S01]  /*3a70*/  LDSM.16.M88.4 R136, [R230+0x14000] ;  /* 0x01400000e688783b */ /* 0x0008a20000000200 */
        /* <DEDUP_REMOVED lines=16> */
[----:B-1----:R-:W-:Y:S01]  /*3b80*/  LEA.HI R5, R31, R30, RZ, 0x7 ;  /* 0x0000001e1f057211 */ /* 0x002fe200078f38ff */
[----:B------:R-:W-:Y:S01]  /*3b90*/  IMAD.U32 R4, RZ, RZ, UR25 ;  /* 0x00000019ff047e24 */ /* 0x000fe2000f8e00ff */
[----:B------:R-:W-:Y:S01]  /*3ba0*/  CS2R R100, SRZ ;  /* 0x0000000000647805 */ /* 0x000fe2000001ff00 */
[----:B------:R4:W1:Y:S01]  /*3bb0*/  LDSM.16.M88.4 R156, [R231+0x15000] ;  /* 0x01500000e79c783b */ /* 0x0008620000000200 */
[----:B------:R-:W-:Y:S01]  /*3bc0*/  SHF.R.S32.HI R5, RZ, 0x7, R5 ;  /* 0x00000007ff057819 */ /* 0x000fe20000011405 */
[----:B------:R-:W-:Y:S01]  /*3bd0*/  IMAD.SHL.U32 R30, R30, 0x2, RZ ;  /* 0x000000021e1e7824 */ /* 0x000fe200078e00ff */
[----:B------:R-:W-:Y:S01]  /*3be0*/  IADD3 R6, R6, UR17, -R4 ;  /* 0x0000001106067c10 */ /* 0x000fe2000fffe804 */
[----:B------:R4:W1:Y:S01]  /*3bf0*/  LDSM.16.M88.4 R160, [R236+0x1000] ;  /* 0x00100000eca0783b */ /* 0x0008620000000200 */
[----:B------:R-:W-:Y:S01]  /*3c00*/  CS2R R38, SRZ ;  /* 0x0000000000267805 */ /* 0x000fe2000001ff00 */
[----:B------:R-:W-:Y:S01]  /*3c10*/  IMAD.SHL.U32 R5, R5, 0x10, RZ ;  /* 0x0000001005057824 */ /* 0x000fe200078e00ff */
[----:B------:R-:W-:Y:S01]  /*3c20*/  CS2R R36, SRZ ;  /* 0x0000000000247805 */ /* 0x000fe2000001ff00 */
[----:B------:R4:W1:Y:S01]  /*3c30*/  LDSM.16.M88.4 R164, [R229+0x16000] ;  /* 0x01600000e5a4783b */ /* 0x0008620000000200 */
[----:B------:R-:W-:Y:S01]  /*3c40*/  CS2R R42, SRZ ;  /* 0x00000000002a7805 */ /* 0x000fe2000001ff00 */
[----:B------:R-:W-:Y:S01]  /*3c50*/  CS2R R40, SRZ ;  /* 0x0000000000287805 */ /* 0x000fe2000001ff00 */
[----:B------:R-:W-:Y:S01]  /*3c60*/  LOP3.LUT R5, R5, 0x6, R30, 0xf8, !PT ;  /* 0x0000000605057812 */ /* 0x000fe200078ef81e */
[----:B------:R4:W1:Y:S01]  /*3c70*/  LDSM.16.M88.4 R168, [R230+0x16000] ;  /* 0x01600000e6a8783b */ /* 0x0008620000000200 */
[----:B------:R-:W-:Y:S01]  /*3c80*/  CS2R R34, SRZ ;  /* 0x0000000000227805 */ /* 0x000fe2000001ff00 */
[----:B------:R-:W-:Y:S01]  /*3c90*/  CS2R R32, SRZ ;  /* 0x0000000000207805 */ /* 0x000fe2000001ff00 */
[----:B------:R-:W-:Y:S01]  /*3ca0*/  IADD3 R240, R5, UR23, RZ ;  /* 0x0000001705f07c10 */ /* 0x000fe2000fffe0ff */
[----:B------:R4:W1:Y:S01]  /*3cb0*/  LDSM.16.M88.4 R172, [R231+0x16000] ;  /* 0x01600000e7ac783b */ /* 0x0008620000000200 */
[----:B------:R-:W-:Y:S01]  /*3cc0*/  CS2R R30, SRZ ;  /* 0x00000000001e7805 */ /* 0x000fe2000001ff00 */
[----:B------:R-:W-:Y:S01]  /*3cd0*/  CS2R R28, SRZ ;  /* 0x00000000001c7805 */ /* 0x000fe2000001ff00 */
[C---:B------:R-:W-:Y:S01]  /*3ce0*/  IADD3 R251, R240.reuse, 0x9, RZ ;  /* 0x00000009f0fb7810 */ /* 0x040fe20007ffe0ff */
[----:B------:R4:W1:Y:S01]  /*3cf0*/  LDSM.16.M88.4 R176, [R236+0x2000] ;  /* 0x00200000ecb0783b */ /* 0x0008620000000200 */
[C---:B------:R-:W-:Y:S01]  /*3d00*/  IADD3 R250, R240.reuse, 0x8, RZ ;  /* 0x00000008f0fa7810 */ /* 0x040fe20007ffe0ff */
[----:B------:R4:W1:Y:S01]  /*3d10*/  I2F R248, R240 ;  /* 0x000000f000f87306 */ /* 0x0008620000201400 */
[----:B------:R-:W-:Y:S01]  /*3d20*/  IADD3 R249, R240, 0x1, RZ ;  /* 0x00000001f0f97810 */ /* 0x000fe20007ffe0ff */
[----:B------:R4:W1:Y:S01]  /*3d30*/  LDSM.16.M88.4 R180, [R229+0x17000] ;  /* 0x01700000e5b4783b */ /* 0x0008620000000200 */
[----:B------:R-:W-:Y:S01]  /*3d40*/  CS2R R22, SRZ ;  /* 0x0000000000167805 */ /* 0x000fe2000001ff00 */
[----:B------:R-:W-:Y:S01]  /*3d50*/  CS2R R20, SRZ ;  /* 0x0000000000147805 */ /* 0x000fe2000001ff00 */
[----:B------:R-:W-:Y:S01]  /*3d60*/  CS2R R26, SRZ ;  /* 0x00000000001a7805 */ /* 0x000fe2000001ff00 */
[----:B------:R4:W1:Y:S01]  /*3d70*/  LDSM.16.M88.4 R184, [R230+0x17000] ;  /* 0x01700000e6b8783b */ /* 0x0008620000000200 */
[----:B------:R-:W-:Y:S01]  /*3d80*/  CS2R R24, SRZ ;  /* 0x0000000000187805 */ /* 0x000fe2000001ff00 */
[----:B------:R-:W1:Y:S01]  /*3d90*/  I2F R251, R251 ;  /* 0x000000fb00fb7306 */ /* 0x000e620000201400 */
[----:B------:R-:W-:Y:S01]  /*3da0*/  CS2R R18, SRZ ;  /* 0x0000000000127805 */ /* 0x000fe2000001ff00 */
[----:B------:R4:W1:Y:S01]  /*3db0*/  LDSM.16.M88.4 R188, [R231+0x17000] ;  /* 0x01700000e7bc783b */ /* 0x0008620000000200 */
[----:B------:R-:W-:Y:S01]  /*3dc0*/  CS2R R16, SRZ ;  /* 0x0000000000107805 */ /* 0x000fe2000001ff00 */
[----:B------:R-:W-:Y:S01]  /*3dd0*/  CS2R R14, SRZ ;  /* 0x00000000000e7805 */ /* 0x000fe2000001ff00 */
[----:B------:R-:W-:Y:S01]  /*3de0*/  CS2R R12, SRZ ;  /* 0x00000000000c7805 */ /* 0x000fe2000001ff00 */
[----:B------:R4:W1:Y:S01]  /*3df0*/  LDSM.16.M88.4 R192, [R236+0x3000] ;  /* 0x00300000ecc0783b */ /* 0x0008620000000200 */
[----:B------:R-:W-:Y:S01]  /*3e00*/  UMOV UR6, URZ ;  /* 0x0000003f00067c82 */ /* 0x000fe20008000000 */
[----:B------:R-:W1:Y:S01]  /*3e10*/  I2F R250, R250 ;  /* 0x000000fa00fa7306 */ /* 0x000e620000201400 */
[----:B------:R-:W-:Y:S01]  /*3e20*/  UIADD3 UR15, UR23, 0x20, URZ ;  /* 0x00000020170f7890 */ /* 0x000fe2000fffe03f */
[----:B------:R4:W-:Y:S01]  /*3e30*/  STL [R1+0x18], R6 ;  /* 0x0000180601007387 */ /* 0x0009e20000100800 */
[----:B------:R-:W-:-:S05]  /*3e40*/  UIADD3 UR16, UR16, -UR17, URZ ;  /* 0x8000001110107290 */ /* 0x000fca000fffe03f */
[----:B------:R-:W1:Y:S01]  /*3e50*/  I2F R249, R249 ;  /* 0x000000f900f97306 */ /* 0x000e620000201400 */
[----:B--2---:R-:W-:-:S04]  /*3e60*/  @P0 FMUL.FTZ R4, R7, R8 ;  /* 0x0000000807040220 */ /* 0x004fc80000410000 */
[----:B------:R-:W2:Y:S02]  /*3e70*/  @P0 R2UR UR12, R4 ;  /* 0x00000000040c03c2 */ /* 0x000ea400000e0000 */
[----:B-1234-:R-:W-:-:S05]  /*3e80*/  @UP1 UMOV UR6, UR12 ;  /* 0x0000000c00061c82 */ /* 0x01efca0008000000 */
.L_x_135:
[----:B------:R-:W0:Y:S01]  /*3e90*/  LDGDEPBAR ;  /* 0x00000000000079af */ /* 0x000e220000000000 */
[----:B------:R-:W-:Y:S01]  /*3ea0*/  USHF.L.U32 UR12, UR7, 0x6, URZ ;  /* 0x00000006070c7899 */ /* 0x000fe2000800063f */
[----:B-----5:R-:W-:Y:S01]  /*3eb0*/  FSETP.NEU.FTZ.AND P1, PT, R246, -INF , PT ;  /* 0xff800000f600780b */ /* 0x020fe20003f3d000 */
[----:B------:R-:W-:Y:S02]  /*3ec0*/  UISETP.GT.AND UP2, UPT, UR7, UR13, UPT ;  /* 0x0000000d0700728c */ /* 0x000fe4000bf44270 */
[----:B------:R-:W2:Y:S01]  /*3ed0*/  LDL R68, [R1+0x18] ;  /* 0x0000180001447983 */ /* 0x000ea20000100800 */
[----:B------:R-:W-:Y:S04]  /*3ee0*/  UISETP.GE.AND UP0, UPT, UR12, UR16, UPT ;  /* 0x000000100c00728c */ /* 0x000fe8000bf06270 */
[----:B------:R-:W-:Y:S06]  /*3ef0*/  UISETP.LT.AND UP0, UPT, UR15, UR17, UP0 ;  /* 0x000000110f00728c */ /* 0x000fec0008701270 */
[----:B------:R-:W-:Y:S01]  /*3f00*/  PLOP3.LUT P0, PT, PT, PT, UP0, 0x80, 0x0 ;  /* 0x000000000000781c */ /* 0x000fe20003f0f008 */
[----:B------:R-:W-:Y:S04]  /*3f10*/  DEPBAR.LE SB0, 0x0 ;  /* 0x000080000000791a */ /* 0x000fe80000000000 */
[----:B------:R-:W-:Y:S06]  /*3f20*/  BAR.SYNC.DEFER_BLOCKING 0x0 ;  /* 0x0000000000007b1d */ /* 0x000fec0000010000 */
[----:B-1----:R-:W-:Y:S05]  /*3f30*/  LDSM.16.M88.4 R8, [R2] ;  /* 0x000000000208783b */ /* 0x002fea0000000200 */
[----:B------:R-:W1:Y:S05]  /*3f40*/  LDSM.16.M88.4 R44, [R229+0x10000] ;  /* 0x01000000e52c783b */ /* 0x000e6a0000000200 */
[----:B------:R-:W-:Y:S05]  /*3f50*/  LDSM.16.M88.4 R48, [R3] ;  /* 0x000000000330783b */ /* 0x000fea0000000200 */
[----:B------:R-:W3:Y:S05]  /*3f60*/  LDSM.16.M88.4 R52, [R230+0x10000] ;  /* 0x01000000e634783b */ /* 0x000eea0000000200 */
[----:B------:R-:W-:Y:S05]  /*3f70*/  LDSM.16.M88.4 R56, [R228] ;  /* 0x00000000e438783b */ /* 0x000fea0000000200 */
[----:B------:R-:W4:Y:S05]  /*3f80*/  LDSM.16.M88.4 R60, [R231+0x10000] ;  /* 0x01000000e73c783b */ /* 0x000f2a0000000200 */
[----:B------:R-:W-:Y:S01]  /*3f90*/  LDSM.16.M88.4 R64, [R232+0x10000] ;  /* 0x01000000e840783b */ /* 0x000fe20000000200 */
[C---:B-1----:R-:W-:Y:S08]  /*3fa0*/  HMMA.16816.F32.BF16 R4, R8.reuse, R44, RZ ;  /* 0x0000002c0804723c */ /* 0x042ff000000418ff */
[----:B------:R-:W-:Y:S01]  /*3fb0*/  HMMA.16816.F32.BF16 R8, R8, R46, RZ ;  /* 0x0000002e0808723c */ /* 0x000fe200000418ff */
[----:B------:R-:W1:Y:S11]  /*3fc0*/  LDSM.16.M88.4 R44, [R227] ;  /* 0x00000000e32c783b */ /* 0x000e760000000200 */
[----:B------:R-:W-:Y:S04]  /*3fd0*/  @!UPT UIADD3 URZ, URZ, URZ, URZ ;  /* 0x0000003f3f3ff290 */ /* 0x000fe8000fffe03f */
[C---:B---3--:R-:W-:Y:S08]  /*3fe0*/  HMMA.16816.F32.BF16 R4, R48.reuse, R52, R4 ;  /* 0x000000343004723c */ /* 0x048ff00000041804 */
[----:B------:R-:W-:Y:S01]  /*3ff0*/  HMMA.16816.F32.BF16 R8, R48, R54, R8 ;  /* 0x000000363008723c */ /* 0x000fe20000041808 */
[----:B------:R-:W-:Y:S05]  /*4000*/  LDSM.16.M88.4 R48, [R2+0x2000] ;  /* 0x002000000230783b */ /* 0x000fea0000000200 */
[----:B------:R-:W3:Y:S10]  /*4010*/  LDSM.16.M88.4 R52, [R229+0x11000] ;  /* 0x01100000e534783b */ /* 0x000ef40000000200 */
[C---:B----4-:R-:W-:Y:S08]  /*4020*/  HMMA.16816.F32.BF16 R4, R56.reuse, R60, R4 ;  /* 0x0000003c3804723c */ /* 0x050ff00000041804 */
[----:B------:R-:W-:Y:S01]  /*4030*/  HMMA.16816.F32.BF16 R8, R56, R62, R8 ;  /* 0x0000003e3808723c */ /* 0x000fe20000041808 */
[----:B------:R-:W-:Y:S05]  /*4040*/  LDSM.16.M88.4 R56, [R3+0x2000] ;  /* 0x002000000338783b */ /* 0x000fea0000000200 */
[----:B------:R-:W4:Y:S10]  /*4050*/  LDSM.16.M88.4 R60, [R230+0x11000] ;  /* 0x01100000e63c783b */ /* 0x000f340000000200 */
[C---:B-1----:R-:W-:Y:S08]  /*4060*/  HMMA.16816.F32.BF16 R4, R44.reuse, R64, R4 ;  /* 0x000000402c04723c */ /* 0x042ff00000041804 */
[----:B------:R-:W-:Y:S01]  /*4070*/  HMMA.16816.F32.BF16 R8, R44, R66, R8 ;  /* 0x000000422c08723c */ /* 0x000fe20000041808 */
[----:B------:R-:W-:Y:S05]  /*4080*/  LDSM.16.M88.4 R44, [R228+0x2000] ;  /* 0x00200000e42c783b */ /* 0x000fea0000000200 */
[----:B------:R-:W1:Y:S10]  /*4090*/  LDSM.16.M88.4 R64, [R231+0x11000] ;  /* 0x01100000e740783b */ /* 0x000e740000000200 */
        /* <DEDUP_REMOVED lines=36> */
[C---:B---3--:R-:W-:Y:S01]  /*42e0*/  HMMA.16816.F32.BF16 R4, R48.reuse, R52, R4 ;  /* 0x000000343004723c */ /* 0x048fe20000041804 */
[----:B------:R-:W3:Y:S07]  /*42f0*/  LDL R52, [R1] ;  /* 0x0000000001347983 */ /* 0x000eee0000100800 */
[----:B------:R-:W-:Y:S07]  /*4300*/  HMMA.16816.F32.BF16 R8, R48, R54, R8 ;  /* 0x000000363008723c */ /* 0x000fee0000041808 */
[----:B--2---:R-:W-:Y:S01]  /*4310*/  @!P0 IADD3 R50, R68, UR12, RZ ;  /* 0x0000000c44328c10 */ /* 0x004fe2000fffe0ff */
[----:B------:R-:W-:Y:S01]  /*4320*/  FMUL.FTZ R48, R246, 1.4426950216293334961 ;  /* 0x3fb8aa3bf6307820 */ /* 0x000fe20000410000 */
[----:B------:R-:W2:Y:S03]  /*4330*/  LDL R68, [R1+0x4] ;  /* 0x0000040001447983 */ /* 0x000ea60000100800 */
[----:B------:R-:W-:Y:S02]  /*4340*/  @!P0 IMNMX R49, R50, UR17, PT ;  /* 0x0000001132318c17 */ /* 0x000fe4000b800200 */
[C---:B------:R-:W-:Y:S02]  /*4350*/  @!P0 IADD3 R51, R240.reuse, 0x1, RZ ;  /* 0x00000001f0338810 */ /* 0x040fe40007ffe0ff */
[C---:B----4-:R-:W-:Y:S05]  /*4360*/  HMMA.16816.F32.BF16 R4, R56.reuse, R60, R4 ;  /* 0x0000003c3804723c */ /* 0x050fea0000041804 */
[-C--:B------:R-:W-:Y:S02]  /*4370*/  @!P0 ISETP.GE.AND P2, PT, R240, R49.reuse, PT ;  /* 0x00000031f000820c */ /* 0x080fe40003f46270 */
[----:B------:R-:W-:Y:S01]  /*4380*/  FSEL R48, R48, RZ, P1 ;  /* 0x000000ff30307208 */ /* 0x000fe20000800000 */
[----:B------:R-:W-:Y:S01]  /*4390*/  HMMA.16816.F32.BF16 R8, R56, R62, R8 ;  /* 0x0000003e3808723c */ /* 0x000fe20000041808 */
[----:B------:R-:W4:Y:S02]  /*43a0*/  LDL R63, [R1+0xc] ;  /* 0x00000c00013f7983 */ /* 0x000f240000100800 */
[-C--:B------:R-:W-:Y:S11]  /*43b0*/  @!P0 ISETP.GE.AND P1, PT, R51, R49.reuse, PT ;  /* 0x000000313300820c */ /* 0x080ff60003f26270 */
[----:B------:R-:W-:Y:S02]  /*43c0*/  @!UPT UIADD3 URZ, URZ, URZ, URZ ;  /* 0x0000003f3f3ff290 */ /* 0x000fe4000fffe03f */
[C---:B-1----:R-:W-:Y:S01]  /*43d0*/  HMMA.16816.F32.BF16 R4, R44.reuse, R64, R4 ;  /* 0x000000402c04723c */ /* 0x042fe20000041804 */
[----:B------:R-:W4:Y:S05]  /*43e0*/  LDL R65, [R1+0x10] ;  /* 0x0000100001417983 */ /* 0x000f2a0000100800 */
[----:B------:R-:W4:Y:S02]  /*43f0*/  LDL R64, [R1+0x8] ;  /* 0x0000080001407983 */ /* 0x000f240000100800 */
[----:B------:R-:W-:Y:S07]  /*4400*/  HMMA.16816.F32.BF16 R8, R44, R66, R8 ;  /* 0x000000422c08723c */ /* 0x000fee0000041808 */
[----:B------:R-:W-:Y:S05]  /*4410*/  @!P0 IADD3 R44, R50, 0x8, RZ ;  /* 0x00000008322c8810 */ /* 0x000fea0007ffe0ff */
[----:B------:R-:W-:Y:S04]  /*4420*/  @!P0 IMNMX R44, R44, UR17, PT ;  /* 0x000000112c2c8c17 */ /* 0x000fe8000b800200 */
[C---:B------:R-:W-:Y:S02]  /*4430*/  FFMA.FTZ R4, R248.reuse, UR6, R4 ;  /* 0x00000006f8047c23 */ /* 0x040fe40008010004 */
[C---:B------:R-:W-:Y:S02]  /*4440*/  FFMA.FTZ R5, R249.reuse, UR6, R5 ;  /* 0x00000006f9057c23 */ /* 0x040fe40008010005 */
[----:B------:R-:W-:Y:S01]  /*4450*/  FFMA.FTZ R6, R248, UR6, R6 ;  /* 0x00000006f8067c23 */ /* 0x000fe20008010006 */
[----:B------:R-:W-:Y:S01]  /*4460*/  @!P0 FSEL R4, R4, -INF , !P2 ;  /* 0xff80000004048808 */ /* 0x000fe20005000000 */
[----:B------:R-:W-:Y:S01]  /*4470*/  FFMA.FTZ R7, R249, UR6, R7 ;  /* 0x00000006f9077c23 */ /* 0x000fe20008010007 */
[-C--:B------:R-:W-:Y:S01]  /*4480*/  @!P0 ISETP.GE.AND P2, PT, R240, R44.reuse, PT ;  /* 0x0000002cf000820c */ /* 0x080fe20003f46270 */
[----:B------:R-:W-:Y:S01]  /*4490*/  FFMA.FTZ R9, R251, UR6, R9 ;  /* 0x00000006fb097c23 */ /* 0x000fe20008010009 */
[----:B------:R-:W-:Y:S01]  /*44a0*/  @!P0 FSEL R5, R5, -INF , !P1 ;  /* 0xff80000005058808 */ /* 0x000fe20004800000 */
[----:B------:R-:W-:Y:S01]  /*44b0*/  FFMA.FTZ R4, R4, c[0x0][0x23c], -R48 ;  /* 0x00008f0004047a23 */ /* 0x000fe20000010830 */
[----:B------:R-:W-:Y:S01]  /*44c0*/  FSETP.NEU.FTZ.AND P1, PT, R247, -INF , PT ;  /* 0xff800000f700780b */ /* 0x000fe20003f3d000 */
[----:B------:R-:W-:Y:S01]  /*44d0*/  FFMA.FTZ R8, R250, UR6, R8 ;  /* 0x00000006fa087c23 */ /* 0x000fe20008010008 */
[----:B------:R-:W-:Y:S01]  /*44e0*/  @!P0 FSEL R6, R6, -INF , !P2 ;  /* 0xff80000006068808 */ /* 0x000fe20005000000 */
[----:B------:R1:W-:Y:S01]  /*44f0*/  MUFU.EX2 R62, R4 ;  /* 0x00000004003e7308 */ /* 0x0003e20000000800 */
[----:B------:R-:W-:Y:S02]  /*4500*/  FFMA.FTZ R5, R5, c[0x0][0x23c], -R48 ;  /* 0x00008f0005057a23 */ /* 0x000fe40000010830 */
[----:B------:R-:W-:Y:S02]  /*4510*/  FFMA.FTZ R10, R250, UR6, R10 ;  /* 0x00000006fa0a7c23 */ /* 0x000fe4000801000a */
[----:B------:R-:W-:Y:S05]  /*4520*/  FFMA.FTZ R11, R251, UR6, R11 ;  /* 0x00000006fb0b7c23 */ /* 0x000fea000801000b */
[----:B------:R1:W1:Y:S02]  /*4530*/  MUFU.EX2 R60, R5 ;  /* 0x00000005003c7308 */ /* 0x0002640000000800 */
[----:B-1----:R-:W-:Y:S05]  /*4540*/  FMUL.FTZ R4, R247, 1.4426950216293334961 ;  /* 0x3fb8aa3bf7047820 */ /* 0x002fea0000410000 */
[----:B------:R-:W-:Y:S02]  /*4550*/  FSEL R4, R4, RZ, P1 ;  /* 0x000000ff04047208 */ /* 0x000fe40000800000 */
[-C--:B------:R-:W-:Y:S03]  /*4560*/  @!P0 ISETP.GE.AND P1, PT, R51, R44.reuse, PT ;  /* 0x0000002c3300820c */ /* 0x080fe60003f26270 */
[--C-:B------:R-:W-:Y:S01]  /*4570*/  FFMA.FTZ R6, R6, c[0x0][0x23c], -R4.reuse ;  /* 0x00008f0006067a23 */ /* 0x100fe20000010804 */
[----:B------:R-:W-:Y:S02]  /*4580*/  @!P0 FSEL R7, R7, -INF , !P1 ;  /* 0xff80000007078808 */ /* 0x000fe40004800000 */
[----:B------:R-:W-:Y:S01]  /*4590*/  @!P0 IADD3 R5, R240, 0x8, RZ ;  /* 0x00000008f0058810 */ /* 0x000fe20007ffe0ff */
[----:B------:R1:W-:Y:S02]  /*45a0*/  MUFU.EX2 R61, R6 ;  /* 0x00000006003d7308 */ /* 0x0003e40000000800 */
[----:B------:R-:W-:Y:S01]  /*45b0*/  FFMA.FTZ R7, R7, c[0x0][0x23c], -R4 ;  /* 0x00008f0007077a23 */ /* 0x000fe20000010804 */
[-C--:B------:R-:W-:Y:S04]  /*45c0*/  @!P0 ISETP.GE.AND P2, PT, R5, R49.reuse, PT ;  /* 0x000000310500820c */ /* 0x080fe80003f46270 */
[----:B------:R-:W-:Y:S02]  /*45d0*/  @!P0 FSEL R8, R8, -INF , !P2 ;  /* 0xff80000008088808 */ /* 0x000fe40005000000 */
[----:B------:R-:W-:Y:S01]  /*45e0*/  PLOP3.LUT P2, PT, PT, PT, UP2, 0x80, 0x0 ;  /* 0x000000000000781c */ /* 0x000fe20003f4f028 */
[----:B------:R1:W1:Y:S02]  /*45f0*/  MUFU.EX2 R59, R7 ;  /* 0x00000007003b7308 */ /* 0x0002640000000800 */
[--C-:B------:R-:W-:Y:S08]  /*4600*/  FFMA.FTZ R8, R8, c[0x0][0x23c], -R48.reuse ;  /* 0x00008f0008087a23 */ /* 0x100ff00000010830 */
[----:B------:R-:W-:Y:S01]  /*4610*/  MUFU.EX2 R58, R8 ;  /* 0x00000008003a7308 */ /* 0x000fe20000000800 */
[----:B-1----:R-:W-:Y:S04]  /*4620*/  @!P0 IADD3 R6, R240, 0x9, RZ ;  /* 0x00000009f0068810 */ /* 0x002fe80007ffe0ff */
[----:B------:R-:W-:Y:S04]  /*4630*/  @!P0 ISETP.GE.AND P1, PT, R6, R49, PT ;  /* 0x000000310600820c */ /* 0x000fe80003f26270 */
[----:B------:R-:W-:Y:S02]  /*4640*/  @!P0 FSEL R9, R9, -INF , !P1 ;  /* 0xff80000009098808 */ /* 0x000fe40004800000 */
[----:B------:R-:W-:Y:S02]  /*4650*/  @!P0 ISETP.GE.AND P1, PT, R5, R44, PT ;  /* 0x0000002c0500820c */ /* 0x000fe40003f26270 */
[----:B------:R-:W-:Y:S01]  /*4660*/  F2FP.BF16.PACK_AB R7, R60, R62 ;  /* 0x0000003e3c07723e */ /* 0x000fe200000010ff */
[----:B------:R-:W-:Y:S01]  /*4670*/  FFMA.FTZ R48, R9, c[0x0][0x23c], -R48 ;  /* 0x00008f0009307a23 */ /* 0x000fe20000010830 */
[----:B------:R-:W-:Y:S02]  /*4680*/  @!P0 FSEL R10, R10, -INF , !P1 ;  /* 0xff8000000a0a8808 */ /* 0x000fe40004800000 */
[----:B------:R-:W-:Y:S01]  /*4690*/  @!P0 ISETP.GE.AND P1, PT, R6, R44, PT ;  /* 0x0000002c0600820c */ /* 0x000fe20003f26270 */
[----:B------:R-:W1:Y:S01]  /*46a0*/  MUFU.EX2 R56, R48 ;  /* 0x0000003000387308 */ /* 0x000e620000000800 */
[----:B------:R-:W-:Y:S01]  /*46b0*/  F2FP.BF16.PACK_AB R6, R59, R61 ;  /* 0x0000003d3b06723e */ /* 0x000fe200000010ff */
[--C-:B------:R-:W-:Y:S01]  /*46c0*/  FFMA.FTZ R10, R10, c[0x0][0x23c], -R4.reuse ;  /* 0x00008f000a0a7a23 */ /* 0x100fe20000010804 */
[----:B------:R-:W-:Y:S05]  /*46d0*/  @!P0 FSEL R11, R11, -INF , !P1 ;  /* 0xff8000000b0b8808 */ /* 0x000fea0004800000 */
[----:B------:R-:W-:Y:S02]  /*46e0*/  FFMA.FTZ R4, R11, c[0x0][0x23c], -R4 ;  /* 0x00008f000b047a23 */ /* 0x000fe40000010804 */
[----:B------:R-:W-:Y:S10]  /*46f0*/  MUFU.EX2 R57, R10 ;  /* 0x0000000a00397308 */ /* 0x000ff40000000800 */
[----:B------:R-:W1:Y:S02]  /*4700*/  MUFU.EX2 R55, R4 ;  /* 0x0000000400377308 */ /* 0x000e640000000800 */
[----:B-1----:R-:W-:Y:S02]  /*4710*/  F2FP.BF16.PACK_AB R5, R56, R58 ;  /* 0x0000003a3805723e */ /* 0x002fe400000010ff */
[----:B------:R-:W-:Y:S02]  /*4720*/  F2FP.BF16.PACK_AB R4, R55, R57 ;  /* 0x000000393704723e */ /* 0x000fe400000010ff */
[----:B---3--:R-:W-:Y:S04]  /*4730*/  IADD3 R52, P0, R52, UR11, RZ ;  /* 0x0000000b34347c10 */ /* 0x008fe8000ff1e0ff */
[----:B------:R-:W-:Y:S05]  /*4740*/  IADD3.X R53, R252, UR10, RZ, P0, !PT ;  /* 0x0000000afc357c10 */ /* 0x000fea00087fe4ff */
[----:B------:R1:W3:Y:S05]  /*4750*/  LDG.E R54, [R52.64] ;  /* 0x0000000434367981 */ /* 0x0002ea000c1e1900 */
[----:B--2---:R-:W-:Y:S05]  /*4760*/  STS [R68+0x15000], R7 ;  /* 0x0150000744007388 */ /* 0x004fea0000000800 */
[----:B-1----:R-:W2:Y:S05]  /*4770*/  LDG.E R52, [R52.64+0x20] ;  /* 0x0000200434347981 */ /* 0x002eaa000c1e1900 */
[----:B----4-:R-:W-:Y:S05]  /*4780*/  STS [R65+0x15000], R6 ;  /* 0x0150000641007388 */ /* 0x010fea0000000800 */
[----:B------:R-:W-:Y:S05]  /*4790*/  STS [R64+0x15000], R5 ;  /* 0x0150000540007388 */ /* 0x000fea0000000800 */
[----:B------:R-:W-:Y:S05]  /*47a0*/  STS [R63+0x15000], R4 ;  /* 0x015000043f007388 */ /* 0x000fea0000000800 */
[----:B------:R-:W1:Y:S05]  /*47b0*/  LDSM.16.M88.4 R8, [R2+0x8000] ;  /* 0x008000000208783b */ /* 0x000e6a0000000200 */
[----:B------:R-:W4:Y:S05]  /*47c0*/  LDSM.16.M88.4 R44, [R3+0x8000] ;  /* 0x00800000032c783b */ /* 0x000f2a0000000200 */
        /* <DEDUP_REMOVED lines=60> */
[----:B------:R-:W-:Y:S11]  /*4b90*/  HMMA.16816.F32.BF16 R8, R44, R194, R8 ;  /* 0x000000c22c08723c */ /* 0x000ff60000041808 */
[----:B------:R-:W-:Y:S05]  /*4ba0*/  @!UPT UIADD3 URZ, URZ, URZ, URZ ;  /* 0x0000003f3f3ff290 */ /* 0x000fea000fffe03f */
[C---:B---3--:R-:W-:Y:S02]  /*4bb0*/  FADD.FTZ R4, -R54.reuse, R4 ;  /* 0x0000000436047221 */ /* 0x048fe40000010100 */
        /* <DEDUP_REMOVED lines=9> */
[----:B------:R1:W-:Y:S01]  /*4c50*/  STS [R68+0x14000], R7 ;  /* 0x0140000744007388 */ /* 0x0003e20000000800 */
        /* <DEDUP_REMOVED lines=12> */
[----:B------:R-:W-:Y:S01]  /*4d20*/  STS [R63+0x14000], R4 ;  /* 0x014000043f007388 */ /* 0x000fe20000000800 */
[----:B-1----:R-:W-:Y:S04]  /*4d30*/  IMAD.MOV.U32 R68, RZ, RZ, c[0x0][0x22c] ;  /* 0x00008b00ff447624 */ /* 0x002fe800078e00ff */
[----:B------:R-:W-:Y:S01]  /*4d40*/  BAR.SYNC.DEFER_BLOCKING 0x0 ;  /* 0x0000000000007b1d */ /* 0x000fe20000010000 */
[----:B------:R-:W-:Y:S04]  /*4d50*/  IMAD R68, R68, c[0x0][0x1c0], RZ ;  /* 0x0000700044447a24 */ /* 0x000fe800078e02ff */
[----:B------:R-:W-:Y:S05]  /*4d60*/  IMAD.U32 R68, R68, -0x40, RZ ;  /* 0xffffffc044447824 */ /* 0x000fea00078e00ff */
[C---:B------:R-:W-:Y:S04]  /*4d70*/  LEA R238, P0, R68.reuse, R238, 0x2 ;  /* 0x000000ee44ee7211 */ /* 0x040fe800078010ff */
[----:B------:R-:W-:Y:S01]  /*4d80*/  LEA.HI.X.SX32 R239, R68, R239, 0x2, P0 ;  /* 0x000000ef44ef7211 */ /* 0x000fe200000f16ff */
        /* <DEDUP_REMOVED lines=64> */
[CC--:B------:R-:W-:Y:S02]  /*5190*/  @!P4 LEA R10, P0, R6.reuse, R242.reuse, 0x1 ;  /* 0x000000f2060ac211 */ /* 0x0c0fe400078008ff */
[C-C-:B------:R-:W-:Y:S01]  /*51a0*/  LEA.HI.X R7, R47.reuse, R7, R48.reuse, 0x5, P1 ;  /* 0x000000072f077211 */ /* 0x140fe200008f2c30 */
[----:B------:R1:W-:Y:S01]  /*51b0*/  @P5 STS.128 [R237+0xa000], RZ ;  /* 0x00a000ffed005388 */ /* 0x0003e20000000c00 */
[C---:B------:R-:W-:Y:S02]  /*51c0*/  @!P5 LEA R44, P1, R6.reuse, R242, 0x1 ;  /* 0x000000f2062cd211 */ /* 0x040fe400078208ff */
[C-C-:B------:R-:W-:Y:S01]  /*51d0*/  @!P4 LEA.HI.X R11, R6.reuse, R244, R7.reuse, 0x1, P0 ;  /* 0x000000f4060bc211 */ /* 0x140fe200000f0c07 */
        /* <DEDUP_REMOVED lines=42> */
.L_x_133:
        /* <DEDUP_REMOVED lines=29> */
[C---:B------:R-:W-:Y:S01]  /*5650*/  HMMA.16816.F32.BF16 R88, R92.reuse, R196, RZ ;  /* 0x000000c45c58723c */ /* 0x040fe200000418ff */
[----:B------:R-:W2:Y:S07]  /*5660*/  LDL R197, [R1] ;  /* 0x0000000001c57983 */ /* 0x000eae0000100800 */
[-C--:B------:R-:W-:Y:S08]  /*5670*/  HMMA.16816.F32.BF16 R92, R92, R198.reuse, RZ ;  /* 0x000000c65c5c723c */ /* 0x080ff000000418ff */
[----:B------:R-:W-:Y:S08]  /*5680*/  HMMA.16816.F32.BF16 R96, R96, R198, RZ ;  /* 0x000000c66060723c */ /* 0x000ff000000418ff */
[-C--:B------:R-:W-:Y:S08]  /*5690*/  HMMA.16816.F32.BF16 R4, R200, R204.reuse, R4 ;  /* 0x000000ccc804723c */ /* 0x080ff00000041804 */
[C---:B------:R-:W-:Y:S08]  /*56a0*/  HMMA.16816.F32.BF16 R8, R208.reuse, R204, R8 ;  /* 0x000000ccd008723c */ /* 0x040ff00000041808 */
[-C--:B------:R-:W-:Y:S08]  /*56b0*/  HMMA.16816.F32.BF16 R44, R208, R206.reuse, R44 ;  /* 0x000000ced02c723c */ /* 0x080ff0000004182c */
[C---:B------:R-:W-:Y:S07]  /*56c0*/  HMMA.16816.F32.BF16 R48, R200.reuse, R206, R48 ;  /* 0x000000cec830723c */ /* 0x040fee0000041830 */
[----:B------:R-:W-:Y:S01]  /*56d0*/  IMAD.MOV.U32 R207, RZ, RZ, c[0x0][0x22c] ;  /* 0x00008b00ffcf7624 */ /* 0x000fe200078e00ff */
[-C--:B------:R-:W-:Y:S04]  /*56e0*/  HMMA.16816.F32.BF16 R52, R200, R212.reuse, R52 ;  /* 0x000000d4c834723c */ /* 0x080fe80000041834 */
[----:B------:R-:W-:Y:S04]  /*56f0*/  IMAD R207, R207, c[0x0][0x1c0], RZ ;  /* 0x00007000cfcf7a24 */ /* 0x000fe800078e02ff */
[C---:B------:R-:W-:Y:S04]  /*5700*/  HMMA.16816.F32.BF16 R56, R208.reuse, R212, R56 ;  /* 0x000000d4d038723c */ /* 0x040fe80000041838 */
[C---:B------:R-:W-:Y:S02]  /*5710*/  IMAD.SHL.U32 R204, R207.reuse, 0x8, RZ ;  /* 0x00000008cfcc7824 */ /* 0x040fe400078e00ff */
[----:B------:R-:W-:Y:S02]  /*5720*/  IMAD.SHL.U32 R205, R207, 0x10, RZ ;  /* 0x00000010cfcd7824 */ /* 0x000fe400078e00ff */
[-C--:B------:R-:W-:Y:S04]  /*5730*/  HMMA.16816.F32.BF16 R60, R208, R214.reuse, R60 ;  /* 0x000000d6d03c723c */ /* 0x080fe8000004183c */
[-C--:B------:R-:W-:Y:S01]  /*5740*/  LEA R198, P1, R205, R238.reuse, 0x2 ;  /* 0x000000eecdc67211 */ /* 0x080fe200078210ff */
[----:B------:R-:W-:Y:S03]  /*5750*/  IMAD R206, R207, 0x28, RZ ;  /* 0x00000028cfce7824 */ /* 0x000fe600078e02ff */
[C---:B------:R-:W-:Y:S04]  /*5760*/  HMMA.16816.F32.BF16 R64, R200.reuse, R214, R64 ;  /* 0x000000d6c840723c */ /* 0x040fe80000041840 */
[-C--:B------:R-:W-:Y:S04]  /*5770*/  LEA.HI.X.SX32 R199, R205, R239.reuse, 0x2, P1 ;  /* 0x000000efcdc77211 */ /* 0x080fe800008f16ff */
[-C--:B------:R-:W-:Y:S08]  /*5780*/  HMMA.16816.F32.BF16 R68, R200, R216.reuse, R68 ;  /* 0x000000d8c844723c */ /* 0x080ff00000041844 */
        /* <DEDUP_REMOVED lines=8> */
[C---:B------:R-:W-:Y:S03]  /*5810*/  IMAD.SHL.U32 R203, R207.reuse, 0x20, RZ ;  /* 0x00000020cfcb7824 */ /* 0x040fe600078e00ff */
[----:B------:R-:W-:Y:S02]  /*5820*/  IMAD R202, R207, 0x30, RZ ;  /* 0x00000030cfca7824 */ /* 0x000fe400078e02ff */
[-C--:B------:R-:W-:Y:S02]  /*5830*/  LEA R200, P1, R203, R238.reuse, 0x2 ;  /* 0x000000eecbc87211 */ /* 0x080fe400078210ff */
[----:B--2---:R-:W-:Y:S01]  /*5840*/  @P2 IADD3 R196, P0, R197, UR9, RZ ;  /* 0x00000009c5c42c10 */ /* 0x004fe2000ff1e0ff */
[----:B------:R-:W-:Y:S03]  /*5850*/  @UP2 UMOV UR9, UR14 ;  /* 0x0000000e00092c82 */ /* 0x000fe60008000000 */
[----:B------:R-:W-:Y:S01]  /*5860*/  @P2 IADD3.X R197, R252, UR8, RZ, P0, !PT ;  /* 0x00000008fcc52c10 */ /* 0x000fe200087fe4ff */
[----:B------:R-:W-:Y:S04]  /*5870*/  @UP2 UMOV UR8, UR12 ;  /* 0x0000000c00082c82 */ /* 0x000fe80008000000 */
[----:B------:R1:W5:Y:S04]  /*5880*/  @P2 LDG.E R246, [R196.64+-0x100] ;  /* 0xffff0004c4f62981 */ /* 0x000368000c1e1900 */
[----:B------:R1:W5:Y:S04]  /*5890*/  @P2 LDG.E R247, [R196.64+-0xe0] ;  /* 0xffff2004c4f72981 */ /* 0x000368000c1e1900 */
[----:B------:R2:W-:Y:S01]  /*58a0*/  RED.E.ADD.F32.FTZ.RN.STRONG.GPU [R238.64], R4 ;  /* 0x00000004ee00798e */ /* 0x0005e2000c10e784 */
[CC--:B-1----:R-:W-:Y:S04]  /*58b0*/  LEA R196, P0, R204.reuse, R238.reuse, 0x2 ;  /* 0x000000eeccc47211 */ /* 0x0c2fe800078010ff */
[-C--:B------:R-:W-:Y:S02]  /*58c0*/  LEA.HI.X.SX32 R197, R204, R239.reuse, 0x2, P0 ;  /* 0x000000efccc57211 */ /* 0x080fe400000f16ff */
[CC--:B--2---:R-:W-:Y:S03]  /*58d0*/  LEA R4, P0, R201.reuse, R238.reuse, 0x2 ;  /* 0x000000eec9047211 */ /* 0x0c4fe600078010ff */
[----:B------:R1:W-:Y:S04]  /*58e0*/  RED.E.ADD.F32.FTZ.RN.STRONG.GPU [R196.64], R5 ;  /* 0x00000005c400798e */ /* 0x0003e8000c10e784 */
[----:B------:R2:W-:Y:S01]  /*58f0*/  RED.E.ADD.F32.FTZ.RN.STRONG.GPU [R198.64], R6 ;  /* 0x00000006c600798e */ /* 0x0005e2000c10e784 */
[-C--:B-1----:R-:W-:Y:S02]  /*5900*/  LEA.HI.X.SX32 R5, R201, R239.reuse, 0x2, P0 ;  /* 0x000000efc9057211 */ /* 0x082fe400000f16ff */
[-C--:B------:R-:W-:Y:S02]  /*5910*/  LEA.HI.X.SX32 R201, R203, R239.reuse, 0x2, P1 ;  /* 0x000000efcbc97211 */ /* 0x080fe400008f16ff */
[CC--:B--2---:R-:W-:Y:S01]  /*5920*/  LEA R198, P0, R206.reuse, R238.reuse, 0x2 ;  /* 0x000000eecec67211 */ /* 0x0c4fe200078010ff */
[----:B------:R1:W-:Y:S03]  /*5930*/  RED.E.ADD.F32.FTZ.RN.STRONG.GPU [R4.64], R7 ;  /* 0x000000070400798e */ /* 0x0003e6000c10e784 */
[-C--:B------:R-:W-:Y:S01]  /*5940*/  LEA.HI.X.SX32 R199, R206, R239.reuse, 0x2, P0 ;  /* 0x000000efcec77211 */ /* 0x080fe200000f16ff */
        /* <DEDUP_REMOVED lines=251> */
[CC--:B------:R-:W-:Y:S01]  /*6900*/  @!P4 LEA R10, P2, R6.reuse, R241.reuse, 0x1 ;  /* 0x000000f1060ac211 */ /* 0x0c0fe200078408ff */
[----:B------:R1:W-:Y:S01]  /*6910*/  @P3 STS.128 [R237], RZ ;  /* 0x000000ffed003388 */ /* 0x0003e20000000c00 */
[C---:B------:R-:W-:Y:S02]  /*6920*/  LEA.HI.X R7, R47.reuse, R8, R48, 0x5, P1 ;  /* 0x000000082f077211 */ /* 0x040fe400008f2c30 */
[C---:B------:R-:W-:Y:S01]  /*6930*/  @!P6 LEA R8, P1, R6.reuse, R241, 0x1 ;  /* 0x000000f10608e211 */ /* 0x040fe200078208ff */
[----:B------:R-:W-:Y:S01]  /*6940*/  @!PT LDS RZ, [RZ] ;  /* 0x00000000fffff984 */ /* 0x000fe20000000800 */
[----:B------:R-:W-:Y:S01]  /*6950*/  @!PT LDS RZ, [RZ] ;  /* 0x00000000fffff984 */ /* 0x000fe20000000800 */
[----:B------:R-:W-:Y:S01]  /*6960*/  @!PT LDS RZ, [RZ] ;  /* 0x00000000fffff984 */ /* 0x000fe20000000800 */
[----:B------:R1:W-:Y:S01]  /*6970*/  @!P3 LDGSTS.E.BYPASS.LTC128B.128 [R237], [R4.64] ;  /* 0x0000000004edbfae */ /* 0x0003e2000b901d44 */
[CCC-:B------:R-:W-:Y:S01]  /*6980*/  @!P5 LEA.HI.X R45, R6.reuse, R243.reuse, R7.reuse, 0x1, P0 ;  /* 0x000000f3062dd211 */ /* 0x1c0fe200000f0c07 */
[----:B------:R-:W-:Y:S01]  /*6990*/  IMAD.MOV.U32 R241, RZ, RZ, R4 ;  /* 0x000000fffff17224 */ /* 0x000fe200078e0004 */
[C---:B------:R-:W-:Y:S01]  /*69a0*/  @!P3 LEA R46, P0, R47.reuse, R4, 0x6 ;  /* 0x000000042f2eb211 */ /* 0x040fe200078030ff */
[----:B------:R1:W-:Y:S01]  /*69b0*/  @P5 STS.128 [R237+0x2000], RZ ;  /* 0x002000ffed005388 */ /* 0x0003e20000000c00 */
[C-C-:B------:R-:W-:Y:S02]  /*69c0*/  @!P4 LEA.HI.X R11, R6.reuse, R243, R7.reuse, 0x1, P2 ;  /* 0x000000f3060bc211 */ /* 0x140fe400010f0c07 */
        /* <DEDUP_REMOVED lines=38> */
.L_x_134:
[----:B------:R-:W-:Y:S02]  /*6c30*/  UISETP.GT.AND UP0, UPT, UR7, UR13, UPT ;  /* 0x0000000d0700728c */ /* 0x000fe4000bf04270 */
[----:B------:R-:W-:Y:S04]  /*6c40*/  UIADD3 UR7, UR7, -0x1, URZ ;  /* 0xffffffff07077890 */ /* 0x000fe8000fffe03f */
[----:B------:R-:W-:Y:S11]  /*6c50*/  PLOP3.LUT P0, PT, PT, PT, UP0, 0x80, 0x0 ;  /* 0x000000000000781c */ /* 0x000ff60003f0f008 */
[----:B------:R-:W-:Y:S02]  /*6c60*/  @!UPT UIADD3 URZ, URZ, URZ, URZ ;  /* 0x0000003f3f3ff290 */ /* 0x000fe4000fffe03f */
[----:B------:R-:W-:-:S05]  /*6c70*/  @P0 BRA `(.L_x_135) ;  /* 0xffffd21000000947 */ /* 0x000fca000383ffff */
[----:B------:R-:W2:Y:S01]  /*6c80*/  LDL R48, [R1+0x14] ;  /* 0x0000140001307983 */ /* 0x000ea20000100800 */
        /* <DEDUP_REMOVED lines=117> */
.L_x_136:
        /* <DEDUP_REMOVED lines=18> */
.L_x_137:
[----:B------:R-:W-:Y:S01]  /*7500*/  BAR.SYNC.DEFER_BLOCKING 0x0 ;  /* 0x0000000000007b1d */ /* 0x000fe20000010000 */
[----:B------:R-:W-:Y:S01]  /*7510*/  USHF.L.U32 UR6, UR38, 0x5, URZ ;  /* 0x0000000526067899 */ /* 0x000fe2000800063f */
[----:B-1----:R-:W-:Y:S02]  /*7520*/  SHF.R.S32.HI R44, RZ, 0x1f, R245 ;  /* 0x0000001fff2c7819 */ /* 0x002fe400000114f5 */
[C---:B------:R-:W-:Y:S01]  /*7530*/  IADD3 R42, R245.reuse, 0x80, RZ ;  /* 0x00000080f52a7810 */ /* 0x040fe20007ffe0ff */
[----:B------:R-:W-:Y:S01]  /*7540*/  UIADD3 UR7, -UR6, UR17, URZ ;  /* 0x0000001106077290 */ /* 0x000fe2000fffe13f */
        /* <DEDUP_REMOVED lines=45> */
.L_x_139:
[----:B------:R-:W-:Y:S05]  /*7820*/  BSYNC B0 ;  /* 0x0000000000007941 */ /* 0x000fea0003800000 */
.L_x_138:
        /* <DEDUP_REMOVED lines=27> */
.L_x_120:
[----:B------:R-:W-:Y:S05]  /*79e0*/  BSYNC B1 ;  /* 0x0000000000017941 */ /* 0x000fea0003800000 */
.L_x_110:
        /* <DEDUP_REMOVED lines=12> */
.L_x_140:
[----:B------:R-:W-:Y:S05]  /*7ab0*/  EXIT ;  /* 0x000000000000794d */ /* 0x000fea0003800000 */
.L_x_142:
        /* <DEDUP_REMOVED lines=12> */
.L_x_1020:


//--------------------- .text._ZN5flash44flash_bwd_dq_dk_dv_loop_seqk_parallel_kernelI23Flash_bwd_kernel_traitsILi256ELi64ELi32ELi8ELi4ELi1ELi2ELb1ELb1EN7cutlass10bfloat16_tE19Flash_kernel_traitsILi256ELi64ELi32ELi8ES3_EELb0ELb1ELb0ELb1ELb0ELb0ELb1EEEvNS_16Flash_bwd_paramsE --------------------------
	.section	.text._ZN5flash44flash_bwd_dq_dk_dv_loop_seqk_parallel_kernelI23Flash_bwd_kernel_traitsILi256ELi64ELi32ELi8ELi4ELi1ELi2ELb1ELb1EN7cutlass10bfloat16_tE19Flash_kernel_traitsILi256ELi64ELi32ELi8ES3_EELb0ELb1ELb0ELb1ELb0ELb0ELb1EEEvNS_16Flash_bwd_paramsE,"ax",@progbits
	.sectioninfo	@"SHI_REGISTERS=255"
	.align	128
        .global         _ZN5flash44flash_bwd_dq_dk_dv_loop_seqk_parallel_kernelI23Flash_bwd_kernel_traitsILi256ELi64ELi32ELi8ELi4ELi1ELi2ELb1ELb1EN7cutlass10bfloat16_tE19Flash_kernel_traitsILi256ELi64ELi32ELi8ES3_EELb0ELb1ELb0ELb1ELb0ELb0ELb1EEEvNS_16Flash_bwd_paramsE
        .type           _ZN5flash44flash_bwd_dq_dk_dv_loop_seqk_parallel_kernelI23Flash_bwd_kernel_traitsILi256ELi64ELi32ELi8ELi4ELi1ELi2ELb1ELb1EN7cutlass10bfloat16_tE19Flash_kernel_traitsILi256ELi64ELi32ELi8ES3_EELb0ELb1ELb0ELb1ELb0ELb0ELb1EEEvNS_16Flash_bwd_paramsE,@function
        .size           _ZN5flash44flash_bwd_dq_dk_dv_loop_seqk_parallel_kernelI23Flash_bwd_kernel_traitsILi256ELi64ELi32ELi8ELi4ELi1ELi2ELb1ELb1EN7cutlass10bfloat16_tE19Flash_kernel_traitsILi256ELi64ELi32ELi8ES3_EELb0ELb1ELb0ELb1ELb0ELb0ELb1EEEvNS_16Flash_bwd_paramsE,(.L_x_1021 - _ZN5flash44flash_bwd_dq_dk_dv_loop_seqk_parallel_kernelI23Flash_bwd_kernel_traitsILi256ELi64ELi32ELi8ELi4ELi1ELi2ELb1ELb1EN7cutlass10bfloat16_tE19Flash_kernel_traitsILi256ELi64ELi32ELi8ES3_EELb0ELb1ELb0ELb1ELb0ELb0ELb1EEEvNS_16Flash_bwd_paramsE)
        .other          _ZN5flash44flash_bwd_dq_dk_dv_loop_seqk_parallel_kernelI23Flash_bwd_kernel_traitsILi256ELi64ELi32ELi8ELi4ELi1ELi2ELb1ELb1EN7cutlass10bfloat16_tE19Flash_kernel_traitsILi256ELi64ELi32ELi8ES3_EELb0ELb1ELb0ELb1ELb0ELb0ELb1EEEvNS_16Flash_bwd_paramsE,@"STO_CUDA_ENTRY STV_DEFAULT"
_ZN5flash44flash_bwd_dq_dk_dv_loop_seqk_parallel_kernelI23Flash_bwd_kernel_traitsILi256ELi64ELi32ELi8ELi4ELi1ELi2ELb1ELb1EN7cutlass10bfloat16_tE19Flash_kernel_traitsILi256ELi64ELi32ELi8ES3_EELb0ELb1ELb0ELb1ELb0ELb0ELb1EEEvNS_16Flash_bwd_paramsE:
.text._ZN5flash44flash_bwd_dq_dk_dv_loop_seqk_parallel_kernelI23Flash_bwd_kernel_traitsILi256ELi64ELi32ELi8ELi4ELi1ELi2ELb1ELb1EN7cutlass10bfloat16_tE19Flash_kernel_traitsILi256ELi64ELi32ELi8ES3_EELb0ELb1ELb0ELb1ELb0ELb0ELb1EEEvNS_16Flash_bwd_paramsE:
        /* <DEDUP_REMOVED lines=208> */
.L_x_175:
        /* <DEDUP_REMOVED lines=53> */
.L_x_143:
        /* <DEDUP_REMOVED lines=59> */
.L_x_145:
        /* <DEDUP_REMOVED lines=19> */
.L_x_146:
        /* <DEDUP_REMOVED lines=69> */
.L_x_147:
[----:B------:R-:W-:Y:S02]  /*1980*/  UMOV UR8, UR49 ;  /* 0x0000003100087c82 */ /* 0x000fe40008000000 */
.L_x_148:
        /* <DEDUP_REMOVED lines=115> */
.L_x_150:
        /* <DEDUP_REMOVED lines=17> */
.L_x_151:
        /* <DEDUP_REMOVED lines=28> */
.L_x_153:
[----:B------:R-:W-:Y:S05]  /*2390*/  BSYNC B0 ;  /* 0x0000000000007941 */ /* 0x000fea0003800000 */
.L_x_152:
        /* <DEDUP_REMOVED lines=27> */
.L_x_149:
        /* <DEDUP_REMOVED lines=62> */
.L_x_156:
[----:B------:R-:W-:Y:S05]  /*2930*/  BSYNC B0 ;  /* 0x0000000000007941 */ /* 0x000fea0003800000 */
.L_x_155:
        /* <DEDUP_REMOVED lines=45> */
.L_x_158:
[----:B------:R-:W-:Y:S05]  /*2c10*/  BSYNC B0 ;  /* 0x0000000000007941 */ /* 0x000fea0003800000 */
.L_x_157:
        /* <DEDUP_REMOVED lines=48> */
.L_x_160:
[----:B------:R-:W-:Y:S05]  /*2f20*/  BSYNC B0 ;  /* 0x0000000000007941 */ /* 0x000fea0003800000 */
.L_x_159:
        /* <DEDUP_REMOVED lines=40> */
.L_x_162:
[----:B------:R-:W-:Y:S05]  /*31b0*/  BSYNC B0 ;  /* 0x0000000000007941 */ /* 0x000fea0003800000 */
.L_x_161:
        /* <DEDUP_REMOVED lines=41> */
.L_x_164:
[----:B------:R-:W-:Y:S05]  /*3450*/  BSYNC B0 ;  /* 0x0000000000007941 */ /* 0x000fea0003800000 */
.L_x_163:
        /* <DEDUP_REMOVED lines=70> */
.L_x_166:
[----:B------:R-:W-:Y:S05]  /*38c0*/  BSYNC B0 ;  /* 0x0000000000007941 */ /* 0x000fea0003800000 */
.L_x_165:
        /* <DEDUP_REMOVED lines=92> */
.L_x_169:
[----:B------:R-:W0:Y:S01]  /*3e90*/  LDGDEPBAR ;  /* 0x00000000000079af */ /* 0x000e220000000000 */
[----:B------:R-:W-:Y:S01]  /*3ea0*/  USHF.L.U32 UR12, UR7, 0x6, URZ ;  /* 0x00000006070c7899 */ /* 0x000fe2000800063f */
[----:B-----5:R-:W-:Y:S03]  /*3eb0*/  FSETP.NEU.FTZ.AND P1, PT, R246, -INF , PT ;  /* 0xff800000f600780b */ /* 0x020fe60003f3d000 */
[----:B------:R-:W2:Y:S01]  /*3ec0*/  LDL R68, [R1+0x18] ;  /* 0x0000180001447983 */ /* 0x000ea20000100800 */
[----:B------:R-:W-:Y:S04]  /*3ed0*/  UISETP.GE.AND UP0, UPT, UR12, UR16, UPT ;  /* 0x000000100c00728c */ /* 0x000fe8000bf06270 */
[----:B------:R-:W3:Y:S01]  /*3ee0*/  LDL R74, [R1+0x4] ;  /* 0x00000400014a7983 */ /* 0x000ee20000100800 */
[----:B------:R-:W-:Y:S04]  /*3ef0*/  UISETP.LT.AND UP0, UPT, UR15, UR17, UP0 ;  /* 0x000000110f00728c */ /* 0x000fe80008701270 */
[----:B------:R-:W4:Y:S02]  /*3f00*/  LDL R73, [R1+0x10] ;  /* 0x0000100001497983 */ /* 0x000f240000100800 */
[----:B------:R-:W-:Y:S01]  /*3f10*/  PLOP3.LUT P0, PT, PT, PT, UP0, 0x80, 0x0 ;  /* 0x000000000000781c */ /* 0x000fe20003f0f008 */
[----:B------:R-:W-:Y:S02]  /*3f20*/  UISETP.GT.AND UP0, UPT, UR7, UR13, UPT ;  /* 0x0000000d0700728c */ /* 0x000fe4000bf04270 */
[----:B------:R-:W2:Y:S05]  /*3f30*/  LDL R72, [R1+0x8] ;  /* 0x0000080001487983 */ /* 0x000eaa0000100800 */
[----:B------:R-:W2:Y:S01]  /*3f40*/  LDL R71, [R1+0xc] ;  /* 0x00000c0001477983 */ /* 0x000ea20000100800 */
[----:B------:R-:W-:Y:S04]  /*3f50*/  DEPBAR.LE SB0, 0x0 ;  /* 0x000080000000791a */ /* 0x000fe80000000000 */
[----:B------:R-:W-:Y:S06]  /*3f60*/  BAR.SYNC.DEFER_BLOCKING 0x0 ;  /* 0x0000000000007b1d */ /* 0x000fec0000010000 */
[----:B-1----:R-:W-:Y:S05]  /*3f70*/  LDSM.16.M88.4 R8, [R2] ;  /* 0x000000000208783b */ /* 0x002fea0000000200 */
[----:B------:R-:W1:Y:S05]  /*3f80*/  LDSM.16.M88.4 R44, [R229+0x10000] ;  /* 0x01000000e52c783b */ /* 0x000e6a0000000200 */
[----:B------:R-:W-:Y:S05]  /*3f90*/  LDSM.16.M88.4 R48, [R3] ;  /* 0x000000000330783b */ /* 0x000fea0000000200 */
[----:B------:R-:W1:Y:S05]  /*3fa0*/  LDSM.16.M88.4 R52, [R230+0x10000] ;  /* 0x01000000e634783b */ /* 0x000e6a0000000200 */
[----:B------:R-:W-:Y:S05]  /*3fb0*/  LDSM.16.M88.4 R56, [R228] ;  /* 0x00000000e438783b */ /* 0x000fea0000000200 */
[----:B------:R-:W1:Y:S05]  /*3fc0*/  LDSM.16.M88.4 R60, [R231+0x10000] ;  /* 0x01000000e73c783b */ /* 0x000e6a0000000200 */
[----:B------:R-:W-:Y:S01]  /*3fd0*/  LDSM.16.M88.4 R64, [R232+0x10000] ;  /* 0x01000000e840783b */ /* 0x000fe20000000200 */
[C---:B-1----:R-:W-:Y:S08]  /*3fe0*/  HMMA.16816.F32.BF16 R4, R8.reuse, R44, RZ ;  /* 0x0000002c0804723c */ /* 0x042ff000000418ff */
[----:B------:R-:W-:Y:S01]  /*3ff0*/  HMMA.16816.F32.BF16 R8, R8, R46, RZ ;  /* 0x0000002e0808723c */ /* 0x000fe200000418ff */
[----:B------:R-:W1:Y:S11]  /*4000*/  LDSM.16.M88.4 R44, [R227] ;  /* 0x00000000e32c783b */ /* 0x000e760000000200 */
[----:B------:R-:W-:Y:S04]  /*4010*/  @!UPT UIADD3 URZ, URZ, URZ, URZ ;  /* 0x0000003f3f3ff290 */ /* 0x000fe8000fffe03f */
[C---:B------:R-:W-:Y:S08]  /*4020*/  HMMA.16816.F32.BF16 R4, R48.reuse, R52, R4 ;  /* 0x000000343004723c */ /* 0x040ff00000041804 */
[----:B------:R-:W-:Y:S01]  /*4030*/  HMMA.16816.F32.BF16 R8, R48, R54, R8 ;  /* 0x000000363008723c */ /* 0x000fe20000041808 */
[----:B------:R-:W-:Y:S05]  /*4040*/  LDSM.16.M88.4 R48, [R2+0x2000] ;  /* 0x002000000230783b */ /* 0x000fea0000000200 */
[----:B------:R-:W1:Y:S10]  /*4050*/  LDSM.16.M88.4 R52, [R229+0x11000] ;  /* 0x01100000e534783b */ /* 0x000e740000000200 */
[C---:B------:R-:W-:Y:S08]  /*4060*/  HMMA.16816.F32.BF16 R4, R56.reuse, R60, R4 ;  /* 0x0000003c3804723c */ /* 0x040ff00000041804 */
[----:B------:R-:W-:Y:S01]  /*4070*/  HMMA.16816.F32.BF16 R8, R56, R62, R8 ;  /* 0x0000003e3808723c */ /* 0x000fe20000041808 */
[----:B------:R-:W-:Y:S05]  /*4080*/  LDSM.16.M88.4 R56, [R3+0x2000] ;  /* 0x002000000338783b */ /* 0x000fea0000000200 */
[----:B------:R-:W1:Y:S10]  /*4090*/  LDSM.16.M88.4 R60, [R230+0x11000] ;  /* 0x01100000e63c783b */ /* 0x000e740000000200 */
[C---:B-1----:R-:W-:Y:S08]  /*40a0*/  HMMA.16816.F32.BF16 R4, R44.reuse, R64, R4 ;  /* 0x000000402c04723c */ /* 0x042ff00000041804 */
[----:B------:R-:W-:Y:S01]  /*40b0*/  HMMA.16816.F32.BF16 R8, R44, R66, R8 ;  /* 0x000000422c08723c */ /* 0x000fe20000041808 */
[----:B------:R-:W-:Y:S05]  /*40c0*/  LDSM.16.M88.4 R44, [R228+0x2000] ;  /* 0x00200000e42c783b */ /* 0x000fea0000000200 */
[----:B------:R-:W1:Y:S10]  /*40d0*/  LDSM.16.M88.4 R64, [R231+0x11000] ;  /* 0x01100000e740783b */ /* 0x000e740000000200 */
[C---:B------:R-:W-:Y:S08]  /*40e0*/  HMMA.16816.F32.BF16 R4, R48.reuse, R52, R4 ;  /* 0x000000343004723c */ /* 0x040ff00000041804 */
[----:B------:R-:W-:Y:S01]  /*40f0*/  HMMA.16816.F32.BF16 R8, R48, R54, R8 ;  /* 0x000000363008723c */ /* 0x000fe20000041808 */
[----:B------:R-:W-:Y:S05]  /*4100*/  LDSM.16.M88.4 R48, [R227+0x2000] ;  /* 0x00200000e330783b */ /* 0x000fea0000000200 */
[----:B------:R-:W1:Y:S10]  /*4110*/  LDSM.16.M88.4 R52, [R232+0x11000] ;  /* 0x01100000e834783b */ /* 0x000e740000000200 */
[C---:B------:R-:W-:Y:S08]  /*4120*/  HMMA.16816.F32.BF16 R4, R56.reuse, R60, R4 ;  /* 0x0000003c3804723c */ /* 0x040ff00000041804 */
[----:B------:R-:W-:Y:S01]  /*4130*/  HMMA.16816.F32.BF16 R8, R56, R62, R8 ;  /* 0x0000003e3808723c */ /* 0x000fe20000041808 */
[----:B------:R-:W-:Y:S05]  /*4140*/  LDSM.16.M88.4 R56, [R2+0x4000] ;  /* 0x004000000238783b */ /* 0x000fea0000000200 */
[----:B------:R-:W3:Y:S10]  /*4150*/  LDSM.16.M88.4 R60, [R229+0x12000] ;  /* 0x01200000e53c783b */ /* 0x000ef40000000200 */
[C---:B-1----:R-:W-:Y:S08]  /*4160*/  HMMA.16816.F32.BF16 R4, R44.reuse, R64, R4 ;  /* 0x000000402c04723c */ /* 0x042ff00000041804 */
[----:B------:R-:W-:Y:S01]  /*4170*/  HMMA.16816.F32.BF16 R8, R44, R66, R8 ;  /* 0x000000422c08723c */ /* 0x000fe20000041808 */
[----:B------:R-:W-:Y:S05]  /*4180*/  LDSM.16.M88.4 R44, [R3+0x4000] ;  /* 0x00400000032c783b */ /* 0x000fea0000000200 */
[----:B------:R-:W1:Y:S10]  /*4190*/  LDSM.16.M88.4 R64, [R230+0x12000] ;  /* 0x01200000e640783b */ /* 0x000e740000000200 */
[C---:B------:R-:W-:Y:S08]  /*41a0*/  HMMA.16816.F32.BF16 R4, R48.reuse, R52, R4 ;  /* 0x000000343004723c */ /* 0x040ff00000041804 */
[----:B------:R-:W-:Y:S01]  /*41b0*/  HMMA.16816.F32.BF16 R8, R48, R54, R8 ;  /* 0x000000363008723c */ /* 0x000fe20000041808 */
[----:B------:R-:W-:Y:S05]  /*41c0*/  LDSM.16.M88.4 R48, [R228+0x4000] ;  /* 0x00400000e430783b */ /* 0x000fea0000000200 */
[----:B------:R-:W2:Y:S10]  /*41d0*/  LDSM.16.M88.4 R52, [R231+0x12000] ;  /* 0x01200000e734783b */ /* 0x000eb40000000200 */
[C---:B---3--:R-:W-:Y:S08]  /*41e0*/  HMMA.16816.F32.BF16 R4, R56.reuse, R60, R4 ;  /* 0x0000003c3804723c */ /* 0x048ff00000041804 */
[----:B------:R-:W-:Y:S01]  /*41f0*/  HMMA.16816.F32.BF16 R8, R56, R62, R8 ;  /* 0x0000003e3808723c */ /* 0x000fe20000041808 */
[----:B------:R-:W-:Y:S05]  /*4200*/  LDSM.16.M88.4 R56, [R227+0x4000] ;  /* 0x00400000e338783b */ /* 0x000fea0000000200 */
[----:B------:R-:W3:Y:S10]  /*4210*/  LDSM.16.M88.4 R60, [R232+0x12000] ;  /* 0x01200000e83c783b */ /* 0x000ef40000000200 */
[C---:B-1----:R-:W-:Y:S08]  /*4220*/  HMMA.16816.F32.BF16 R4, R44.reuse, R64, R4 ;  /* 0x000000402c04723c */ /* 0x042ff00000041804 */
[----:B------:R-:W-:Y:S01]  /*4230*/  HMMA.16816.F32.BF16 R8, R44, R66, R8 ;  /* 0x000000422c08723c */ /* 0x000fe20000041808 */
[----:B------:R-:W-:Y:S05]  /*4240*/  LDSM.16.M88.4 R44, [R2+0x6000] ;  /* 0x00600000022c783b */ /* 0x000fea0000000200 */
[----:B------:R-:W1:Y:S10]  /*4250*/  LDSM.16.M88.4 R64, [R229+0x13000] ;  /* 0x01300000e540783b */ /* 0x000e740000000200 */
[C---:B--2---:R-:W-:Y:S08]  /*4260*/  HMMA.16816.F32.BF16 R4, R48.reuse, R52, R4 ;  /* 0x000000343004723c */ /* 0x044ff00000041804 */
        /* <DEDUP_REMOVED lines=11> */
[C---:B--2---:R-:W-:Y:S01]  /*4320*/  HMMA.16816.F32.BF16 R4, R48.reuse, R52, R4 ;  /* 0x000000343004723c */ /* 0x044fe20000041804 */
[----:B------:R-:W2:Y:S07]  /*4330*/  LDL R52, [R1] ;  /* 0x0000000001347983 */ /* 0x000eae0000100800 */
[----:B------:R-:W-:Y:S11]  /*4340*/  HMMA.16816.F32.BF16 R8, R48, R54, R8 ;  /* 0x000000363008723c */ /* 0x000ff60000041808 */
[----:B------:R-:W-:Y:S05]  /*4350*/  @!UPT UIADD3 URZ, URZ, URZ, URZ ;  /* 0x0000003f3f3ff290 */ /* 0x000fea000fffe03f */
[C---:B---3--:R-:W-:Y:S08]  /*4360*/  HMMA.16816.F32.BF16 R4, R56.reuse, R60, R4 ;  /* 0x0000003c3804723c */ /* 0x048ff00000041804 */
        /* <DEDUP_REMOVED lines=13> */
[----:B------:R3:W-:Y:S01]  /*4440*/  MUFU.TANH R55, R9 ;  /* 0x0000000900377308 */ /* 0x0007e20000002400 */
[----:B------:R-:W-:Y:S09]  /*4450*/  FMUL.FTZ R11, R11, c[0x0][0x2ec] ;  /* 0x0000bb000b0b7a20 */ /* 0x000ff20000410000 */
[----:B------:R-:W4:Y:S01]  /*4460*/  MUFU.TANH R62, R4 ;  /* 0x00000004003e7308 */ /* 0x000f220000002400 */
[----:B-1----:R-:W-:Y:S09]  /*4470*/  @!P0 IADD3 R6, R68, UR12, RZ ;  /* 0x0000000c44068c10 */ /* 0x002ff2000fffe0ff */
[----:B------:R1:W1:Y:S01]  /*4480*/  MUFU.TANH R57, R5 ;  /* 0x0000000500397308 */ /* 0x0002620000002400 */
[C---:B---3--:R-:W-:Y:S02]  /*4490*/  @!P0 IMNMX R9, R6.reuse, UR17, PT ;  /* 0x0000001106098c17 */ /* 0x048fe4000b800200 */
[----:B------:R-:W-:Y:S02]  /*44a0*/  @!P0 IADD3 R6, R6, 0x8, RZ ;  /* 0x0000000806068810 */ /* 0x000fe40007ffe0ff */
[-C--:B------:R-:W-:Y:S05]  /*44b0*/  @!P0 ISETP.GE.AND P2, PT, R240, R9.reuse, PT ;  /* 0x00000009f000820c */ /* 0x080fea0003f46270 */
[----:B------:R3:W-:Y:S01]  /*44c0*/  MUFU.TANH R61, R10 ;  /* 0x0000000a003d7308 */ /* 0x0007e20000002400 */
[----:B------:R-:W-:Y:S01]  /*44d0*/  @!P0 IMNMX R6, R6, UR17, PT ;  /* 0x0000001106068c17 */ /* 0x000fe2000b800200 */
[----:B----4-:R-:W-:Y:S05]  /*44e0*/  FFMA.FTZ R4, R249, UR6, R62 ;  /* 0x00000006f9047c23 */ /* 0x010fea000801003e */
[----:B------:R-:W-:Y:S03]  /*44f0*/  @!P0 FSEL R4, R4, -INF , !P2 ;  /* 0xff80000004048808 */ /* 0x000fe60005000000 */
[----:B------:R4:W4:Y:S01]  /*4500*/  MUFU.TANH R63, R7 ;  /* 0x00000007003f7308 */ /* 0x0009220000002400 */
[-C--:B------:R-:W-:Y:S01]  /*4510*/  @!P0 ISETP.GE.AND P2, PT, R240, R6.reuse, PT ;  /* 0x00000006f000820c */ /* 0x080fe20003f46270 */
[----:B-1----:R-:W-:Y:S05]  /*4520*/  FMUL.FTZ R5, R246, 1.4426950216293334961 ;  /* 0x3fb8aa3bf6057820 */ /* 0x002fea0000410000 */
[----:B------:R-:W-:Y:S03]  /*4530*/  FSEL R5, R5, RZ, P1 ;  /* 0x000000ff05057208 */ /* 0x000fe60000800000 */
[----:B------:R1:W1:Y:S02]  /*4540*/  MUFU.TANH R56, R8 ;  /* 0x0000000800387308 */ /* 0x0002640000002400 */
[----:B------:R-:W-:Y:S01]  /*4550*/  FFMA.FTZ R4, R4, c[0x0][0x23c], -R5 ;  /* 0x00008f0004047a23 */ /* 0x000fe20000010805 */
[----:B---3--:R-:W-:Y:S04]  /*4560*/  @!P0 IADD3 R10, R240, 0x1, RZ ;  /* 0x00000001f00a8810 */ /* 0x008fe80007ffe0ff */
[-C--:B------:R-:W-:Y:S03]  /*4570*/  @!P0 ISETP.GE.AND P1, PT, R10, R9.reuse, PT ;  /* 0x000000090a00820c */ /* 0x080fe60003f26270 */
[----:B------:R3:W-:Y:S01]  /*4580*/  MUFU.EX2 R67, R4 ;  /* 0x0000000400437308 */ /* 0x0007e20000000800 */
[----:B----4-:R-:W-:Y:S05]  /*4590*/  FFMA.FTZ R7, R250, UR6, R57 ;  /* 0x00000006fa077c23 */ /* 0x010fea0008010039 */
[----:B------:R-:W-:Y:S04]  /*45a0*/  @!P0 FSEL R7, R7, -INF , !P1 ;  /* 0xff80000007078808 */ /* 0x000fe80004800000 */
[----:B------:R4:W-:Y:S01]  /*45b0*/  MUFU.TANH R60, R11 ;  /* 0x0000000b003c7308 */ /* 0x0009e20000002400 */
[----:B------:R-:W-:Y:S01]  /*45c0*/  FSETP.NEU.FTZ.AND P1, PT, R247, -INF , PT ;  /* 0xff800000f700780b */ /* 0x000fe20003f3d000 */
[----:B-1----:R-:W-:Y:S02]  /*45d0*/  FFMA.FTZ R8, R249, UR6, R65 ;  /* 0x00000006f9087c23 */ /* 0x002fe40008010041 */
[----:B------:R-:W-:Y:S03]  /*45e0*/  FFMA.FTZ R7, R7, c[0x0][0x23c], -R5 ;  /* 0x00008f0007077a23 */ /* 0x000fe60000010805 */
[----:B------:R-:W-:Y:S03]  /*45f0*/  @!P0 FSEL R8, R8, -INF , !P2 ;  /* 0xff80000008088808 */ /* 0x000fe60005000000 */
[----:B------:R1:W-:Y:S01]  /*4600*/  MUFU.EX2 R64, R7 ;  /* 0x0000000700407308 */ /* 0x0003e20000000800 */
[----:B---3--:R-:W-:Y:S05]  /*4610*/  FMUL.FTZ R4, R247, 1.4426950216293334961 ;  /* 0x3fb8aa3bf7047820 */ /* 0x008fea0000410000 */
[----:B------:R-:W-:Y:S02]  /*4620*/  FSEL R4, R4, RZ, P1 ;  /* 0x000000ff04047208 */ /* 0x000fe40000800000 */
[-C--:B------:R-:W-:Y:S02]  /*4630*/  @!P0 ISETP.GE.AND P1, PT, R10, R6.reuse, PT ;  /* 0x000000060a00820c */ /* 0x080fe40003f26270 */
[----:B------:R-:W-:Y:S01]  /*4640*/  @!P0 IADD3 R10, R240, 0x8, RZ ;  /* 0x00000008f00a8810 */ /* 0x000fe20007ffe0ff */
[--C-:B------:R-:W-:Y:S01]  /*4650*/  FFMA.FTZ R8, R8, c[0x0][0x23c], -R4.reuse ;  /* 0x00008f0008087a23 */ /* 0x100fe20000010804 */
[----:B----4-:R-:W-:Y:S02]  /*4660*/  @!P0 IADD3 R11, R240, 0x9, RZ ;  /* 0x00000009f00b8810 */ /* 0x010fe40007ffe0ff */
[-C--:B------:R-:W-:Y:S01]  /*4670*/  @!P0 ISETP.GE.AND P2, PT, R10, R9.reuse, PT ;  /* 0x000000090a00820c */ /* 0x080fe20003f46270 */
[----:B------:R3:W-:Y:S01]  /*4680*/  MUFU.EX2 R70, R8 ;  /* 0x0000000800467308 */ /* 0x0007e20000000800 */
[----:B-1----:R-:W-:Y:S05]  /*4690*/  FFMA.FTZ R7, R250, UR6, R63 ;  /* 0x00000006fa077c23 */ /* 0x002fea000801003f */
[----:B------:R-:W-:Y:S02]  /*46a0*/  @!P0 FSEL R7, R7, -INF , !P1 ;  /* 0xff80000007078808 */ /* 0x000fe40004800000 */
[----:B------:R-:W-:Y:S03]  /*46b0*/  @!P0 ISETP.GE.AND P1, PT, R11, R9, PT ;  /* 0x000000090b00820c */ /* 0x000fe60003f26270 */
[----:B------:R-:W-:Y:S02]  /*46c0*/  FFMA.FTZ R44, R7, c[0x0][0x23c], -R4 ;  /* 0x00008f00072c7a23 */ /* 0x000fe40000010804 */
[----:B------:R-:W-:Y:S02]  /*46d0*/  FFMA.FTZ R7, R252, UR6, R55 ;  /* 0x00000006fc077c23 */ /* 0x000fe40008010037 */
[----:B------:R-:W1:Y:S03]  /*46e0*/  MUFU.EX2 R69, R44 ;  /* 0x0000002c00457308 */ /* 0x000e660000000800 */
[----:B------:R-:W-:Y:S01]  /*46f0*/  @!P0 FSEL R7, R7, -INF , !P1 ;  /* 0xff80000007078808 */ /* 0x000fe20004800000 */
[----:B---3--:R-:W-:Y:S01]  /*4700*/  FFMA.FTZ R8, R251, UR6, R56 ;  /* 0x00000006fb087c23 */ /* 0x008fe20008010038 */
[-C--:B------:R-:W-:Y:S04]  /*4710*/  @!P0 ISETP.GE.AND P1, PT, R10, R6.reuse, PT ;  /* 0x000000060a00820c */ /* 0x080fe80003f26270 */
[----:B------:R-:W-:Y:S02]  /*4720*/  @!P0 FSEL R8, R8, -INF , !P2 ;  /* 0xff80000008088808 */ /* 0x000fe40005000000 */
[----:B------:R-:W-:Y:S03]  /*4730*/  PLOP3.LUT P2, PT, PT, PT, UP0, 0x80, 0x0 ;  /* 0x000000000000781c */ /* 0x000fe60003f4f008 */
[--C-:B------:R-:W-:Y:S02]  /*4740*/  FFMA.FTZ R8, R8, c[0x0][0x23c], -R5.reuse ;  /* 0x00008f0008087a23 */ /* 0x100fe40000010805 */
[----:B------:R-:W-:Y:S02]  /*4750*/  FFMA.FTZ R5, R7, c[0x0][0x23c], -R5 ;  /* 0x00008f0007057a23 */ /* 0x000fe40000010805 */
[----:B------:R-:W-:Y:S01]  /*4760*/  FFMA.FTZ R7, R251, UR6, R61 ;  /* 0x00000006fb077c23 */ /* 0x000fe2000801003d */
[----:B------:R-:W-:Y:S04]  /*4770*/  MUFU.EX2 R59, R8 ;  /* 0x00000008003b7308 */ /* 0x000fe80000000800 */
[----:B------:R-:W-:Y:S02]  /*4780*/  @!P0 FSEL R7, R7, -INF , !P1 ;  /* 0xff80000007078808 */ /* 0x000fe40004800000 */
[----:B------:R-:W-:Y:S02]  /*4790*/  @!P0 ISETP.GE.AND P1, PT, R11, R6, PT ;  /* 0x000000060b00820c */ /* 0x000fe40003f26270 */
[----:B-1----:R-:W-:Y:S01]  /*47a0*/  F2FP.BF16.PACK_AB R6, R69, R70 ;  /* 0x000000464506723e */ /* 0x002fe200000010ff */
[----:B------:R-:W-:Y:S01]  /*47b0*/  FFMA.FTZ R7, R7, c[0x0][0x23c], -R4 ;  /* 0x00008f0007077a23 */ /* 0x000fe20000010804 */
[----:B------:R1:W3:Y:S10]  /*47c0*/  MUFU.EX2 R58, R5 ;  /* 0x00000005003a7308 */ /* 0x0002f40000000800 */
[----:B------:R4:W-:Y:S01]  /*47d0*/  MUFU.EX2 R68, R7 ;  /* 0x0000000700447308 */ /* 0x0009e20000000800 */
[----:B-1----:R-:W-:Y:S05]  /*47e0*/  FFMA.FTZ R5, R252, UR6, R60 ;  /* 0x00000006fc057c23 */ /* 0x002fea000801003c */
[----:B------:R-:W-:Y:S05]  /*47f0*/  @!P0 FSEL R5, R5, -INF , !P1 ;  /* 0xff80000005058808 */ /* 0x000fea0004800000 */
[----:B------:R-:W-:Y:S01]  /*4800*/  FFMA.FTZ R4, R5, c[0x0][0x23c], -R4 ;  /* 0x00008f0005047a23 */ /* 0x000fe20000010804 */
[----:B----4-:R-:W-:Y:S02]  /*4810*/  F2FP.BF16.PACK_AB R7, R64, R67 ;  /* 0x000000434007723e */ /* 0x010fe400000010ff */
[----:B---3--:R-:W-:Y:S01]  /*4820*/  F2FP.BF16.PACK_AB R5, R58, R59 ;  /* 0x0000003b3a05723e */ /* 0x008fe200000010ff */
[----:B------:R-:W1:Y:S02]  /*4830*/  MUFU.EX2 R66, R4 ;  /* 0x0000000400427308 */ /* 0x000e640000000800 */
[----:B------:R-:W-:Y:S05]  /*4840*/  STS [R74+0x15000], R7 ;  /* 0x015000074a007388 */ /* 0x000fea0000000800 */
[----:B------:R-:W-:Y:S05]  /*4850*/  STS [R73+0x15000], R6 ;  /* 0x0150000649007388 */ /* 0x000fea0000000800 */
[----:B------:R-:W-:Y:S01]  /*4860*/  STS [R72+0x15000], R5 ;  /* 0x0150000548007388 */ /* 0x000fe20000000800 */
[----:B-1----:R-:W-:Y:S05]  /*4870*/  F2FP.BF16.PACK_AB R4, R66, R68 ;  /* 0x000000444204723e */ /* 0x002fea00000010ff */
[----:B------:R-:W-:Y:S01]  /*4880*/  STS [R71+0x15000], R4 ;  /* 0x0150000447007388 */ /* 0x000fe20000000800 */
[----:B--2---:R-:W-:Y:S04]  /*4890*/  IADD3 R52, P0, R52, UR11, RZ ;  /* 0x0000000b34347c10 */ /* 0x004fe8000ff1e0ff */
[----:B------:R-:W1:Y:S01]  /*48a0*/  LDSM.16.M88.4 R8, [R2+0x8000] ;  /* 0x008000000208783b */ /* 0x000e620000000200 */
[----:B------:R-:W-:Y:S04]  /*48b0*/  IADD3.X R53, R248, UR10, RZ, P0, !PT ;  /* 0x0000000af8357c10 */ /* 0x000fe800087fe4ff */
[----:B------:R-:W2:Y:S05]  /*48c0*/  LDSM.16.M88.4 R44, [R3+0x8000] ;  /* 0x00800000032c783b */ /* 0x000eaa0000000200 */
[----:B------:R3:W4:Y:S05]  /*48d0*/  LDG.E R54, [R52.64] ;  /* 0x0000000434367981 */ /* 0x00072a000c1e1900 */
[----:B------:R-:W2:Y:S05]  /*48e0*/  LDSM.16.M88.4 R48, [R228+0x8000] ;  /* 0x00800000e430783b */ /* 0x000eaa0000000200 */
[----:B---3--:R-:W3:Y:S01]  /*48f0*/  LDG.E R52, [R52.64+0x20] ;  /* 0x0000200434347981 */ /* 0x008ee2000c1e1900 */
[C---:B-1----:R-:W-:Y:S08]  /*4900*/  HMMA.16816.F32.BF16 R4, R8.reuse, R132, RZ ;  /* 0x000000840804723c */ /* 0x042ff000000418ff */
[----:B------:R-:W-:Y:S11]  /*4910*/  HMMA.16816.F32.BF16 R8, R8, R134, RZ ;  /* 0x000000860808723c */ /* 0x000ff600000418ff */
[----:B------:R-:W-:Y:S05]  /*4920*/  @!UPT UIADD3 URZ, URZ, URZ, URZ ;  /* 0x0000003f3f3ff290 */ /* 0x000fea000fffe03f */
[C---:B--2---:R-:W-:Y:S08]  /*4930*/  HMMA.16816.F32.BF16 R4, R44.reuse, R136, R4 ;  /* 0x000000882c04723c */ /* 0x044ff00000041804 */
[----:B------:R-:W-:Y:S01]  /*4940*/  HMMA.16816.F32.BF16 R8, R44, R138, R8 ;  /* 0x0000008a2c08723c */ /* 0x000fe20000041808 */
[----:B------:R-:W1:Y:S11]  /*4950*/  LDSM.16.M88.4 R44, [R227+0x8000] ;  /* 0x00800000e32c783b */ /* 0x000e760000000200 */
[----:B------:R-:W-:Y:S04]  /*4960*/  @!UPT UIADD3 URZ, URZ, URZ, URZ ;  /* 0x0000003f3f3ff290 */ /* 0x000fe8000fffe03f */
[C---:B------:R-:W-:Y:S08]  /*4970*/  HMMA.16816.F32.BF16 R4, R48.reuse, R140, R4 ;  /* 0x0000008c3004723c */ /* 0x040ff00000041804 */
[----:B------:R-:W-:Y:S01]  /*4980*/  HMMA.16816.F32.BF16 R8, R48, R142, R8 ;  /* 0x0000008e3008723c */ /* 0x000fe20000041808 */
[----:B------:R-:W2:Y:S11]  /*4990*/  LDSM.16.M88.4 R48, [R2+0xa000] ;  /* 0x00a000000230783b */ /* 0x000eb60000000200 */
[----:B------:R-:W-:Y:S04]  /*49a0*/  @!UPT UIADD3 URZ, URZ, URZ, URZ ;  /* 0x0000003f3f3ff290 */ /* 0x000fe8000fffe03f */
[C---:B-1----:R-:W-:Y:S08]  /*49b0*/  HMMA.16816.F32.BF16 R4, R44.reuse, R144, R4 ;  /* 0x000000902c04723c */ /* 0x042ff00000041804 */
[----:B------:R-:W-:Y:S01]  /*49c0*/  HMMA.16816.F32.BF16 R8, R44, R146, R8 ;  /* 0x000000922c08723c */ /* 0x000fe20000041808 */
[----:B------:R-:W1:Y:S11]  /*49d0*/  LDSM.16.M88.4 R44, [R3+0xa000] ;  /* 0x00a00000032c783b */ /* 0x000e760000000200 */
[----:B------:R-:W-:Y:S04]  /*49e0*/  @!UPT UIADD3 URZ, URZ, URZ, URZ ;  /* 0x0000003f3f3ff290 */ /* 0x000fe8000fffe03f */
[C---:B--2---:R-:W-:Y:S08]  /*49f0*/  HMMA.16816.F32.BF16 R4, R48.reuse, R148, R4 ;  /* 0x000000943004723c */ /* 0x044ff00000041804 */
        /* <DEDUP_REMOVED lines=48> */
[C---:B----4-:R-:W-:Y:S02]  /*4d00*/  FADD.FTZ R44, -R54.reuse, R5 ;  /* 0x00000005362c7221 */ /* 0x050fe40000010100 */
[C---:B------:R-:W-:Y:S04]  /*4d10*/  FADD.FTZ R4, -R54.reuse, R4 ;  /* 0x0000000436047221 */ /* 0x040fe80000010100 */
[----:B------:R-:W-:Y:S02]  /*4d20*/  FMUL.FTZ R4, R67, R4 ;  /* 0x0000000443047220 */ /* 0x000fe40000410000 */
[C---:B------:R-:W-:Y:S02]  /*4d30*/  FADD.FTZ R5, -R54.reuse, R8 ;  /* 0x0000000836057221 */ /* 0x040fe40000010100 */
[----:B------:R-:W-:Y:S02]  /*4d40*/  FADD.FTZ R47, -R54, R9 ;  /* 0x00000009362f7221 */ /* 0x000fe40000010100 */
[----:B------:R-:W-:Y:S02]  /*4d50*/  FMUL.FTZ R8, R64, R44 ;  /* 0x0000002c40087220 */ /* 0x000fe40000410000 */
[----:B------:R-:W-:Y:S02]  /*4d60*/  FMUL.FTZ R9, R59, R5 ;  /* 0x000000053b097220 */ /* 0x000fe40000410000 */
[----:B------:R-:W-:Y:S02]  /*4d70*/  FFMA.FTZ R44, -R62, R62, 1 ;  /* 0x3f8000003e2c7423 */ /* 0x000fe4000001013e */
[----:B------:R-:W-:Y:S02]  /*4d80*/  FFMA.FTZ R5, -R57, R57, 1 ;  /* 0x3f80000039057423 */ /* 0x000fe40000010139 */
[----:B------:R-:W-:Y:S02]  /*4d90*/  FMUL.FTZ R44, R44, c[0x0][0x2ec] ;  /* 0x0000bb002c2c7a20 */ /* 0x000fe40000410000 */
[----:B------:R-:W-:Y:S02]  /*4da0*/  FMUL.FTZ R5, R5, c[0x0][0x2ec] ;  /* 0x0000bb0005057a20 */ /* 0x000fe40000410000 */
[----:B------:R-:W-:Y:S02]  /*4db0*/  FMUL.FTZ R47, R58, R47 ;  /* 0x0000002f3a2f7220 */ /* 0x000fe40000410000 */
[----:B------:R-:W-:Y:S02]  /*4dc0*/  FMUL.FTZ R44, R44, R4 ;  /* 0x000000042c2c7220 */ /* 0x000fe40000410000 */
[C---:B---3--:R-:W-:Y:S02]  /*4dd0*/  FADD.FTZ R4, -R52.reuse, R10 ;  /* 0x0000000a34047221 */ /* 0x048fe40000010100 */
[----:B------:R-:W-:Y:S02]  /*4de0*/  FMUL.FTZ R5, R5, R8 ;  /* 0x0000000805057220 */ /* 0x000fe40000410000 */
[C---:B------:R-:W-:Y:S02]  /*4df0*/  FADD.FTZ R8, -R52.reuse, R6 ;  /* 0x0000000634087221 */ /* 0x040fe40000010100 */
[C---:B------:R-:W-:Y:S02]  /*4e00*/  FADD.FTZ R6, -R52.reuse, R7 ;  /* 0x0000000734067221 */ /* 0x040fe40000010100 */
[----:B------:R-:W-:Y:S02]  /*4e10*/  FMUL.FTZ R45, R45, R47 ;  /* 0x0000002f2d2d7220 */ /* 0x000fe40000410000 */
[----:B------:R-:W-:Y:S02]  /*4e20*/  FADD.FTZ R47, -R52, R11 ;  /* 0x0000000b342f7221 */ /* 0x000fe40000010100 */
[----:B------:R-:W-:Y:S02]  /*4e30*/  FMUL.FTZ R10, R69, R6 ;  /* 0x00000006450a7220 */ /* 0x000fe40000410000 */
[----:B------:R-:W-:Y:S02]  /*4e40*/  FMUL.FTZ R11, R68, R4 ;  /* 0x00000004440b7220 */ /* 0x000fe40000410000 */
[----:B------:R-:W-:Y:S02]  /*4e50*/  FFMA.FTZ R4, -R65, R65, 1 ;  /* 0x3f80000041047423 */ /* 0x000fe40000010141 */
[----:B------:R-:W-:Y:S02]  /*4e60*/  FFMA.FTZ R6, -R63, R63, 1 ;  /* 0x3f8000003f067423 */ /* 0x000fe4000001013f */
[----:B------:R-:W-:Y:S02]  /*4e70*/  FMUL.FTZ R7, R70, R8 ;  /* 0x0000000846077220 */ /* 0x000fe40000410000 */
[----:B------:R-:W-:Y:S02]  /*4e80*/  FMUL.FTZ R6, R6, c[0x0][0x2ec] ;  /* 0x0000bb0006067a20 */ /* 0x000fe40000410000 */
[----:B------:R-:W-:Y:S02]  /*4e90*/  FMUL.FTZ R4, R4, c[0x0][0x2ec] ;  /* 0x0000bb0004047a20 */ /* 0x000fe40000410000 */
[----:B------:R-:W-:Y:S02]  /*4ea0*/  FMUL.FTZ R6, R6, R10 ;  /* 0x0000000a06067220 */ /* 0x000fe40000410000 */
[----:B------:R-:W-:Y:S01]  /*4eb0*/  FMUL.FTZ R4, R4, R7 ;  /* 0x0000000704047220 */ /* 0x000fe20000410000 */
[----:B------:R-:W-:Y:S01]  /*4ec0*/  F2FP.BF16.PACK_AB R7, R5, R44 ;  /* 0x0000002c0507723e */ /* 0x000fe200000010ff */
[----:B------:R-:W-:Y:S02]  /*4ed0*/  FMUL.FTZ R46, R46, R9 ;  /* 0x000000092e2e7220 */ /* 0x000fe40000410000 */
[----:B------:R-:W-:Y:S01]  /*4ee0*/  FFMA.FTZ R9, -R61, R61, 1 ;  /* 0x3f8000003d097423 */ /* 0x000fe2000001013d */
[----:B------:R-:W-:Y:S01]  /*4ef0*/  F2FP.BF16.PACK_AB R6, R6, R4 ;  /* 0x000000040606723e */ /* 0x000fe200000010ff */
[----:B------:R-:W-:Y:S01]  /*4f00*/  FFMA.FTZ R8, -R60, R60, 1 ;  /* 0x3f8000003c087423 */ /* 0x000fe2000001013c */
[----:B------:R-:W-:Y:S01]  /*4f10*/  STS [R74+0x14000], R7 ;  /* 0x014000074a007388 */ /* 0x000fe20000000800 */
[----:B------:R-:W-:Y:S01]  /*4f20*/  FMUL.FTZ R47, R66, R47 ;  /* 0x0000002f422f7220 */ /* 0x000fe20000410000 */
[----:B------:R-:W-:Y:S01]  /*4f30*/  F2FP.BF16.PACK_AB R5, R45, R46 ;  /* 0x0000002e2d05723e */ /* 0x000fe200000010ff */
[----:B------:R-:W-:Y:S02]  /*4f40*/  FMUL.FTZ R9, R9, c[0x0][0x2ec] ;  /* 0x0000bb0009097a20 */ /* 0x000fe40000410000 */
[----:B------:R-:W-:Y:S01]  /*4f50*/  FMUL.FTZ R8, R8, c[0x0][0x2ec] ;  /* 0x0000bb0008087a20 */ /* 0x000fe20000410000 */
[----:B------:R-:W-:Y:S01]  /*4f60*/  STS [R73+0x14000], R6 ;  /* 0x0140000649007388 */ /* 0x000fe20000000800 */
[----:B------:R-:W-:Y:S02]  /*4f70*/  FMUL.FTZ R9, R9, R11 ;  /* 0x0000000b09097220 */ /* 0x000fe40000410000 */
[----:B------:R-:W-:Y:S02]  /*4f80*/  FMUL.FTZ R8, R8, R47 ;  /* 0x0000002f08087220 */ /* 0x000fe40000410000 */
[----:B------:R-:W-:Y:S03]  /*4f90*/  STS [R72+0x14000], R5 ;  /* 0x0140000548007388 */ /* 0x000fe60000000800 */
[----:B------:R-:W-:Y:S05]  /*4fa0*/  F2FP.BF16.PACK_AB R4, R8, R9 ;  /* 0x000000090804723e */ /* 0x000fea00000010ff */
[----:B------:R1:W-:Y:S05]  /*4fb0*/  STS [R71+0x14000], R4 ;  /* 0x0140000447007388 */ /* 0x0003ea0000000800 */
[----:B------:R-:W-:Y:S01]  /*4fc0*/  BAR.SYNC.DEFER_BLOCKING 0x0 ;  /* 0x0000000000007b1d */ /* 0x000fe20000010000 */
[----:B-1----:R-:W-:Y:S05]  /*4fd0*/  MOV R71, c[0x0][0x22c] ;  /* 0x00008b0000477a02 */ /* 0x002fea0000000f00 */
[----:B------:R-:W-:Y:S01]  /*4fe0*/  LDSM.16.MT88.4 R4, [R226+0x15000] ;  /* 0x01500000e204783b */ /* 0x000fe20000004200 */
[----:B------:R-:W-:Y:S04]  /*4ff0*/  IMAD R71, R71, c[0x0][0x1c0], RZ ;  /* 0x0000700047477a24 */ /* 0x000fe800078e02ff */
[----:B------:R-:W1:Y:S01]  /*5000*/  LDSM.16.MT88.4 R8, [R0+0x8000] ;  /* 0x008000000008783b */ /* 0x000e620000004200 */
[----:B------:R-:W-:Y:S04]  /*5010*/  LEA R68, -R71, RZ, 0x6 ;  /* 0x000000ff47447211 */ /* 0x000fe800078e31ff */
[----:B------:R-:W2:Y:S01]  /*5020*/  LDSM.16.MT88.4 R44, [R224+0x15000] ;  /* 0x01500000e02c783b */ /* 0x000ea20000004200 */
[C---:B------:R-:W-:Y:S04]  /*5030*/  LEA R238, P0, R68.reuse, R238, 0x2 ;  /* 0x000000ee44ee7211 */ /* 0x040fe800078010ff */
[----:B------:R-:W3:Y:S01]  /*5040*/  LDSM.16.MT88.4 R48, [R0+0xc000] ;  /* 0x00c000000030783b */ /* 0x000ee20000004200 */
[----:B------:R-:W-:Y:S04]  /*5050*/  LEA.HI.X.SX32 R239, R68, R239, 0x2, P0 ;  /* 0x000000ef44ef7211 */ /* 0x000fe800000f16ff */
        /* <DEDUP_REMOVED lines=107> */
.L_x_167:
        /* <DEDUP_REMOVED lines=379> */
.L_x_168:
        /* <DEDUP_REMOVED lines=123> */
.L_x_170:
        /* <DEDUP_REMOVED lines=18> */
.L_x_171:
        /* <DEDUP_REMOVED lines=50> */
.L_x_173:
[----:B------:R-:W-:Y:S05]  /*7ab0*/  BSYNC B0 ;  /* 0x0000000000007941 */ /* 0x000fea0003800000 */
.L_x_172:
        /* <DEDUP_REMOVED lines=27> */
.L_x_154:
[----:B------:R-:W-:Y:S05]  /*7c70*/  BSYNC B1 ;  /* 0x0000000000017941 */ /* 0x000fea0003800000 */
.L_x_144:
        /* <DEDUP_REMOVED lines=12> */
.L_x_174:
[----:B------:R-:W-:Y:S05]  /*7d40*/  EXIT ;  /* 0x000000000000794d */ /* 0x000fea0003800000 */
.L_x_176:
        /* <DEDUP_REMOVED lines=11> */
.L_x_1021:


//--------------------- .text._ZN5flash25flash_bwd_dot_do_o_kernelILb0E23Flash_bwd_kernel_traitsILi256ELi64ELi32ELi8ELi4ELi1ELi2ELb1ELb1EN7cutlass10bfloat16_tE19Flash_kernel_traitsILi256ELi64ELi32ELi8ES3_EEEEvNS_16Flash_bwd_paramsE --------------------------
	.section	.text._ZN5flash25flash_bwd_dot_do_o_kernelILb0E23Flash_bwd_kernel_traitsILi256ELi64ELi32ELi8ELi4ELi1ELi2ELb1ELb1EN7cutlass10bfloat16_tE19Flash_kernel_traitsILi256ELi64ELi32ELi8ES3_EEEEvNS_16Flash_bwd_paramsE,"ax",@progbits
	.sectioninfo	@"SHI_REGISTERS=79"
	.align	128
        .global         _ZN5flash25flash_bwd_dot_do_o_kernelILb0E23Flash_bwd_kernel_traitsILi256ELi64ELi32ELi8ELi4ELi1ELi2ELb1ELb1EN7cutlass10bfloat16_tE19Flash_kernel_traitsILi256ELi64ELi32ELi8ES3_EEEEvNS_16Flash_bwd_paramsE
        .type           _ZN5flash25flash_bwd_dot_do_o_kernelILb0E23Flash_bwd_kernel_traitsILi256ELi64ELi32ELi8ELi4ELi1ELi2ELb1ELb1EN7cutlass10bfloat16_tE19Flash_kernel_traitsILi256ELi64ELi32ELi8ES3_EEEEvNS_16Flash_bwd_paramsE,@function
        .size           _ZN5flash25flash_bwd_dot_do_o_kernelILb0E23Flash_bwd_kernel_traitsILi256ELi64ELi32ELi8ELi4ELi1ELi2ELb1ELb1EN7cutlass10bfloat16_tE19Flash_kernel_traitsILi256ELi64ELi32ELi8ES3_EEEEvNS_16Flash_bwd_paramsE,(.L_x_1022 - _ZN5flash25flash_bwd_dot_do_o_kernelILb0E23Flash_bwd_kernel_traitsILi256ELi64ELi32ELi8ELi4ELi1ELi2ELb1ELb1EN7cutlass10bfloat16_tE19Flash_kernel_traitsILi256ELi64ELi32ELi8ES3_EEEEvNS_16Flash_bwd_paramsE)
        .other          _ZN5flash25flash_bwd_dot_do_o_kernelILb0E23Flash_bwd_kernel_traitsILi256ELi64ELi32ELi8ELi4ELi1ELi2ELb1ELb1EN7cutlass10bfloat16_tE19Flash_kernel_traitsILi256ELi64ELi32ELi8ES3_EEEEvNS_16Flash_bwd_paramsE,@"STO_CUDA_ENTRY STV_DEFAULT"
_ZN5flash25flash_bwd_dot_do_o_kernelILb0E23Flash_bwd_kernel_traitsILi256ELi64ELi32ELi8ELi4ELi1ELi2ELb1ELb1EN7cutlass10bfloat16_tE19Flash_kernel_traitsILi256ELi64ELi32ELi8ES3_EEEEvNS_16Flash_bwd_paramsE:
.text._ZN5flash25flash_bwd_dot_do_o_kernelILb0E23Flash_bwd_kernel_traitsILi256ELi64ELi32ELi8ELi4ELi1ELi2ELb1ELb1EN7cutlass10bfloat16_tE19Flash_kernel_traitsILi256ELi64ELi32ELi8ES3_EEEEvNS_16Flash_bwd_paramsE:
[----:B------:R-:W-:Y:S02]  /*0000*/  IMAD.MOV.U32 R1, RZ, RZ, c[0x0][0x28] ;  /* 0x00000a00ff017624 */ /* 0x000fe400078e00ff */
[----:B------:R-:W0:Y:S01]  /*0010*/  S2R R0, SR_CTAID.Y ;  /* 0x0000000000007919 */ /* 0x000e220000002600 */
[----:B------:R-:W-:Y:S01]  /*0020*/  ISETP.NE.U32.AND P0, PT, RZ, c[0x0][0x240], PT ;  /* 0x00009000ff007a0c */ /* 0x000fe20003f05070 */
[----:B------:R-:W-:Y:S01]  /*0030*/  IMAD.MOV.U32 R13, RZ, RZ, -0x1 ;  /* 0xffffffffff0d7424 */ /* 0x000fe200078e00ff */
[----:B------:R-:W-:Y:S02]  /*0040*/  ULDC.64 UR4, c[0x0][0x118] ;  /* 0x0000460000047ab9 */ /* 0x000fe40000000a00 */
[----:B------:R-:W-:-:S13]  /*0050*/  ISETP.NE.AND.EX P0, PT, RZ, c[0x0][0x244], PT, P0 ;  /* 0x00009100ff007a0c */ /* 0x000fda0003f05300 */
[----:B------:R-:W-:Y:S01]  /*0060*/  @P0 MOV R5, 0x4 ;  /* 0x0000000400050802 */ /* 0x000fe20000000f00 */
[----:B------:R-:W-:Y:S01]  /*0070*/  @P0 IMAD.MOV.U32 R3, RZ, RZ, 0x4 ;  /* 0x00000004ff030424 */ /* 0x000fe200078e00ff */
[----:B0-----:R-:W-:-:S03]  /*0080*/  @P0 IADD3 R4, R0, 0x1, RZ ;  /* 0x0000000100040810 */ /* 0x001fc60007ffe0ff */
[----:B------:R-:W-:-:S04]  /*0090*/  @P0 IMAD.WIDE R2, R0, R3, c[0x0][0x240] ;  /* 0x0000900000020625 */ /* 0x000fc800078e0203 */
[----:B------:R-:W-:Y:S01]  /*00a0*/  @P0 IMAD.WIDE R4, R4, R5, c[0x0][0x240] ;  /* 0x0000900004040625 */ /* 0x000fe200078e0205 */
[----:B------:R-:W2:Y:S05]  /*00b0*/  @P0 LDG.E R13, [R2.64] ;  /* 0x00000004020d0981 */ /* 0x000eaa000c1e1900 */
[----:B------:R-:W2:Y:S04]  /*00c0*/  @P0 LDG.E R4, [R4.64] ;  /* 0x0000000404040981 */ /* 0x000ea8000c1e1900 */
[----:B------:R-:W0:Y:S02]  /*00d0*/  S2R R9, SR_CTAID.X ;  /* 0x0000000000097919 */ /* 0x000e240000002500 */
[----:B0-----:R-:W-:Y:S01]  /*00e0*/  SHF.L.U32 R9, R9, 0x6, RZ ;  /* 0x0000000609097819 */ /* 0x001fe200000006ff */
[----:B--2---:R-:W-:-:S02]  /*00f0*/  @P0 IMAD.IADD R8, R4, 0x1, -R13 ;  /* 0x0000000104080824 */ /* 0x004fc400078e0a0d */
[----:B------:R-:W-:-:S05]  /*0100*/  @!P0 IMAD.MOV.U32 R8, RZ, RZ, c[0x0][0x214] ;  /* 0x00008500ff088624 */ /* 0x000fca00078e00ff */
[----:B------:R-:W-:-:S13]  /*0110*/  ISETP.GT.AND P0, PT, R8, R9, PT ;  /* 0x000000090800720c */ /* 0x000fda0003f04270 */
[----:B------:R-:W-:Y:S05]  /*0120*/  @!P0 EXIT ;  /* 0x000000000000894d */ /* 0x000fea0003800000 */
[----:B------:R-:W-:Y:S01]  /*0130*/  ISETP.NE.AND P1, PT, R13, -0x1, PT ;  /* 0xffffffff0d00780c */ /* 0x000fe20003f25270 */
[----:B------:R-:W0:Y:S01]  /*0140*/  S2R R11, SR_CTAID.Z ;  /* 0x00000000000b7919 */ /* 0x000e220000002700 */
[----:B------:R-:W-:Y:S02]  /*0150*/  ULDC.U8 UR6, c[0x0][0x328] ;  /* 0x0000ca0000067ab9 */ /* 0x000fe40000000000 */
[----:B------:R-:W-:-:S09]  /*0160*/  ISETP.NE.AND P0, PT, RZ, UR6, PT ;  /* 0x00000006ff007c0c */ /* 0x000fd2000bf05270 */
[----:B------:R-:W-:Y:S01]  /*0170*/  @P1 IMAD.WIDE.U32 R2, R13, c[0x0][0x370], RZ ;  /* 0x0000dc000d021a25 */ /* 0x000fe200078e00ff */
[----:B------:R-:W-:-:S03]  /*0180*/  @!P1 SHF.R.S32.HI R23, RZ, 0x1f, R0 ;  /* 0x0000001fff179819 */ /* 0x000fc60000011400 */
[C---:B------:R-:W-:Y:S02]  /*0190*/  @P1 IMAD R19, R13.reuse, c[0x0][0x374], R3 ;  /* 0x0000dd000d131a24 */ /* 0x040fe400078e0203 */
[----:B------:R-:W1:Y:S01]  /*01a0*/  S2R R3, SR_TID.X ;  /* 0x0000000000037919 */ /* 0x000e620000002100 */
[----:B------:R-:W-:Y:S01]  /*01b0*/  @P1 IMAD.MOV.U32 R17, RZ, RZ, R2 ;  /* 0x000000ffff111224 */ /* 0x000fe200078e0002 */
[----:B------:R-:W-:Y:S01]  /*01c0*/  @!P1 SHF.R.S32.HI R2, RZ, 0x1f, R0 ;  /* 0x0000001fff029819 */ /* 0x000fe20000011400 */
[----:B------:R-:W-:-:S04]  /*01d0*/  @P1 IMAD.WIDE.U32 R4, R13, c[0x0][0x1e8], RZ ;  /* 0x00007a000d041a25 */ /* 0x000fc800078e00ff */
[----:B------:R-:W-:Y:S01]  /*01e0*/  @!P1 IMAD R7, R2, c[0x0][0x368], RZ ;  /* 0x0000da0002079a24 */ /* 0x000fe200078e02ff */
[----:B------:R-:W-:Y:S01]  /*01f0*/  @P1 MOV R71, R4 ;  /* 0x0000000400471202 */ /* 0x000fe20000000f00 */
[----:B------:R-:W-:Y:S02]  /*0200*/  @!P1 IMAD R23, R23, c[0x0][0x1e0], RZ ;  /* 0x0000780017179a24 */ /* 0x000fe400078e02ff */
[C---:B------:R-:W-:Y:S02]  /*0210*/  @!P1 IMAD R21, R0.reuse, c[0x0][0x36c], R7 ;  /* 0x0000db0000159a24 */ /* 0x040fe400078e0207 */
[----:B------:R-:W-:Y:S02]  /*0220*/  @P1 IMAD R15, R13, c[0x0][0x1ec], R5 ;  /* 0x00007b000d0f1a24 */ /* 0x000fe400078e0205 */
[----:B------:R-:W-:-:S04]  /*0230*/  @!P1 IMAD.WIDE.U32 R6, R0, c[0x0][0x1e0], RZ ;  /* 0x0000780000069a25 */ /* 0x000fc800078e00ff */
[----:B------:R-:W-:Y:S01]  /*0240*/  @!P1 IMAD.WIDE.U32 R4, R0, c[0x0][0x368], RZ ;  /* 0x0000da0000049a25 */ /* 0x000fe200078e00ff */
[----:B------:R-:W-:-:S03]  /*0250*/  @!P1 MOV R71, R6 ;  /* 0x0000000600479202 */ /* 0x000fc60000000f00 */
[----:B------:R-:W-:Y:S02]  /*0260*/  @!P1 IMAD R23, R0, c[0x0][0x1e4], R23 ;  /* 0x0000790000179a24 */ /* 0x000fe400078e0217 */
[----:B------:R-:W-:Y:S02]  /*0270*/  @!P1 IMAD.MOV.U32 R17, RZ, RZ, R4 ;  /* 0x000000ffff119224 */ /* 0x000fe400078e0004 */
[----:B------:R-:W-:Y:S02]  /*0280*/  @!P1 IMAD.IADD R19, R5, 0x1, R21 ;  /* 0x0000000105139824 */ /* 0x000fe400078e0215 */
[----:B------:R-:W-:Y:S01]  /*0290*/  @!P1 IMAD.IADD R15, R7, 0x1, R23 ;  /* 0x00000001070f9824 */ /* 0x000fe200078e0217 */
[----:B------:R-:W-:Y:S05]  /*02a0*/  @!P0 BRA `(.L_x_177) ;  /* 0x0000007000008947 */ /* 0x000fea0003800000 */
[C---:B01----:R-:W-:Y:S01]  /*02b0*/  @!P1 IMAD R13, R0.reuse, c[0x0][0x224], RZ ;  /* 0x00008900000d9a24 */ /* 0x043fe200078e02ff */
[----:B------:R-:W-:Y:S01]  /*02c0*/  MOV R7, c[0x0][0x210] ;  /* 0x0000840000077a02 */ /* 0x000fe20000000f00 */
[----:B------:R-:W-:Y:S02]  /*02d0*/  IMAD.MOV.U32 R2, RZ, RZ, 0x80 ;  /* 0x00000080ff027424 */ /* 0x000fe400078e00ff */
[----:B------:R-:W-:-:S02]  /*02e0*/  IMAD R5, R0, 0x80, R13 ;  /* 0x0000008000057824 */ /* 0x000fc400078e020d */
[----:B------:R-:W-:-:S04]  /*02f0*/  IMAD R0, R2, R7, c[0x0][0x234] ;  /* 0x00008d0002007624 */ /* 0x000fc800078e0207 */
[----:B------:R-:W-:Y:S01]  /*0300*/  IMAD R0, R0, R11, R5 ;  /* 0x0000000b00007224 */ /* 0x000fe200078e0205 */
[----:B------:R-:W-:Y:S05]  /*0310*/  BRA `(.L_x_178) ;  /* 0x0000002000007947 */ /* 0x000fea0003800000 */
.L_x_177:
[----:B01----:R-:W-:-:S04]  /*0320*/  IMAD R0, R0, c[0x0][0x1c0], R11 ;  /* 0x0000700000007a24 */ /* 0x003fc800078e020b */
[----:B------:R-:W-:Y:S02]  /*0330*/  IMAD R0, R0, c[0x0][0x224], RZ ;  /* 0x0000890000007a24 */ /* 0x000fe400078e02ff */
.L_x_178:
[----:B------:R-:W-:Y:S01]  /*0340*/  SHF.R.S32.HI R2, RZ, 0x1f, R3 ;  /* 0x0000001fff027819 */ /* 0x000fe20000011403 */
[----:B------:R-:W-:Y:S01]  /*0350*/  IMAD.IADD R8, R8, 0x1, -R9 ;  /* 0x0000000108087824 */ /* 0x000fe200078e0a09 */
[----:B------:R-:W-:Y:S01]  /*0360*/  SHF.R.S32.HI R10, RZ, 0x1f, R11 ;  /* 0x0000001fff0a7819 */ /* 0x000fe2000001140b */
[----:B------:R-:W-:Y:S01]  /*0370*/  BSSY B0, `(.L_x_179) ;  /* 0x0000041000007945 */ /* 0x000fe20003800000 */
[----:B------:R-:W-:Y:S01]  /*0380*/  LEA.HI R2, R2, R3, RZ, 0x3 ;  /* 0x0000000302027211 */ /* 0x000fe200078f18ff */
[----:B------:R-:W-:Y:S01]  /*0390*/  IMAD.IADD R0, R9, 0x1, R0 ;  /* 0x0000000109007824 */ /* 0x000fe200078e0200 */
[----:B------:R-:W-:Y:S01]  /*03a0*/  CS2R R26, SRZ ;  /* 0x00000000001a7805 */ /* 0x000fe2000001ff00 */
[----:B------:R-:W-:Y:S01]  /*03b0*/  CS2R R34, SRZ ;  /* 0x0000000000227805 */ /* 0x000fe2000001ff00 */
[----:B------:R-:W-:Y:S01]  /*03c0*/  LOP3.LUT R4, R2, 0x1ffffff8, RZ, 0xc0, !PT ;  /* 0x1ffffff802047812 */ /* 0x000fe200078ec0ff */
[----:B------:R-:W-:Y:S01]  /*03d0*/  CS2R R32, SRZ ;  /* 0x0000000000207805 */ /* 0x000fe2000001ff00 */
[----:B------:R-:W-:Y:S01]  /*03e0*/  SHF.R.S32.HI R75, RZ, 0x3, R2 ;  /* 0x00000003ff4b7819 */ /* 0x000fe20000011402 */
[----:B------:R-:W-:Y:S01]  /*03f0*/  CS2R R62, SRZ ;  /* 0x00000000003e7805 */ /* 0x000fe2000001ff00 */
[----:B------:R-:W-:Y:S01]  /*0400*/  CS2R R60, SRZ ;  /* 0x00000000003c7805 */ /* 0x000fe2000001ff00 */
[----:B------:R-:W-:Y:S01]  /*0410*/  IMAD.IADD R4, R3, 0x1, -R4 ;  /* 0x0000000103047824 */ /* 0x000fe200078e0a04 */
[----:B------:R-:W-:Y:S01]  /*0420*/  IADD3 R2, R75, 0x20, RZ ;  /* 0x000000204b027810 */ /* 0x000fe20007ffe0ff */
[----:B------:R-:W-:Y:S01]  /*0430*/  CS2R R66, SRZ ;  /* 0x0000000000427805 */ /* 0x000fe2000001ff00 */
[----:B------:R-:W-:Y:S01]  /*0440*/  CS2R R64, SRZ ;  /* 0x0000000000407805 */ /* 0x000fe2000001ff00 */
[----:B------:R-:W-:Y:S01]  /*0450*/  CS2R R24, SRZ ;  /* 0x0000000000187805 */ /* 0x000fe2000001ff00 */
[----:B------:R-:W-:Y:S01]  /*0460*/  SHF.L.U32 R68, R4, 0x3, RZ ;  /* 0x0000000304447819 */ /* 0x000fe200000006ff */
[----:B------:R-:W-:Y:S01]  /*0470*/  CS2R R58, SRZ ;  /* 0x00000000003a7805 */ /* 0x000fe2000001ff00 */
[----:B------:R-:W-:Y:S01]  /*0480*/  SHF.R.S32.HI R4, RZ, 0x1f, R9 ;  /* 0x0000001fff047819 */ /* 0x000fe20000011409 */
[----:B------:R-:W-:Y:S01]  /*0490*/  CS2R R56, SRZ ;  /* 0x0000000000387805 */ /* 0x000fe2000001ff00 */
[--C-:B------:R-:W-:Y:S01]  /*04a0*/  SHF.R.S32.HI R69, RZ, 0x1f, R68.reuse ;  /* 0x0000001fff457819 */ /* 0x100fe20000011444 */
[----:B------:R-:W-:Y:S01]  /*04b0*/  CS2R R46, SRZ ;  /* 0x00000000002e7805 */ /* 0x000fe2000001ff00 */
[----:B------:R-:W-:Y:S01]  /*04c0*/  CS2R R44, SRZ ;  /* 0x00000000002c7805 */ /* 0x000fe2000001ff00 */
[C---:B------:R-:W-:Y:S01]  /*04d0*/  IMAD R12, R4.reuse, c[0x0][0x370], RZ ;  /* 0x0000dc00040c7a24 */ /* 0x040fe200078e02ff */
[----:B------:R-:W-:Y:S01]  /*04e0*/  SHF.R.S32.HI R74, RZ, 0x1f, R75 ;  /* 0x0000001fff4a7819 */ /* 0x000fe2000001144b */
[----:B------:R-:W-:Y:S01]  /*04f0*/  IMAD R14, R4, c[0x0][0x1e8], RZ ;  /* 0x00007a00040e7a24 */ /* 0x000fe200078e02ff */
[----:B------:R-:W-:Y:S01]  /*0500*/  IADD3 R76, R68, 0x40, RZ ;  /* 0x00000040444c7810 */ /* 0x000fe20007ffe0ff */
[----:B------:R-:W-:-:S04]  /*0510*/  IMAD.WIDE.U32 R4, R9, c[0x0][0x370], R68 ;  /* 0x0000dc0009047a25 */ /* 0x000fc800078e0044 */
[----:B------:R-:W-:Y:S01]  /*0520*/  IMAD R13, R9, c[0x0][0x374], R12 ;  /* 0x0000dd00090d7a24 */ /* 0x000fe200078e020c */
[----:B------:R-:W-:Y:S01]  /*0530*/  IADD3 R12, P0, R17, R4, RZ ;  /* 0x00000004110c7210 */ /* 0x000fe20007f1e0ff */
[----:B------:R-:W-:-:S03]  /*0540*/  IMAD.WIDE.U32 R6, R9, c[0x0][0x1e8], R68 ;  /* 0x00007a0009067a25 */ /* 0x000fc600078e0044 */
[----:B------:R-:W-:Y:S01]  /*0550*/  IADD3.X R13, R19, R5, R13, P0, !PT ;  /* 0x00000005130d7210 */ /* 0x000fe200007fe40d */
[----:B------:R-:W-:Y:S01]  /*0560*/  IMAD R14, R9, c[0x0][0x1ec], R14 ;  /* 0x00007b00090e7a24 */ /* 0x000fe200078e020e */
[----:B------:R-:W-:Y:S01]  /*0570*/  ISETP.GE.AND P0, PT, R75, R8, PT ;  /* 0x000000084b00720c */ /* 0x000fe20003f06270 */
[C---:B------:R-:W-:Y:S01]  /*0580*/  IMAD R4, R10.reuse, c[0x0][0x378], RZ ;  /* 0x0000de000a047a24 */ /* 0x040fe200078e02ff */
[----:B------:R-:W-:Y:S01]  /*0590*/  IADD3 R70, P1, R71, R6, RZ ;  /* 0x0000000647467210 */ /* 0x000fe20007f3e0ff */
[----:B------:R-:W-:Y:S02]  /*05a0*/  IMAD R10, R10, c[0x0][0x1f0], RZ ;  /* 0x00007c000a0a7a24 */ /* 0x000fe400078e02ff */
[----:B------:R-:W-:Y:S01]  /*05b0*/  IMAD R17, R11, c[0x0][0x37c], R4 ;  /* 0x0000df000b117a24 */ /* 0x000fe200078e0204 */
[----:B------:R-:W-:Y:S01]  /*05c0*/  IADD3.X R71, R15, R7, R14, P1, !PT ;  /* 0x000000070f477210 */ /* 0x000fe20000ffe40e */
[C---:B------:R-:W-:Y:S01]  /*05d0*/  IMAD.WIDE.U32 R12, R11.reuse, c[0x0][0x378], R12 ;  /* 0x0000de000b0c7a25 */ /* 0x040fe200078e000c */
[----:B------:R-:W-:Y:S01]  /*05e0*/  ISETP.GE.AND P1, PT, R2, R8, PT ;  /* 0x000000080200720c */ /* 0x000fe20003f26270 */
[----:B------:R-:W-:Y:S01]  /*05f0*/  CS2R R6, SRZ ;  /* 0x0000000000067805 */ /* 0x000fe2000001ff00 */
[----:B------:R-:W-:Y:S01]  /*0600*/  CS2R R4, SRZ ;  /* 0x0000000000047805 */ /* 0x000fe2000001ff00 */
[C---:B------:R-:W-:Y:S01]  /*0610*/  IMAD R73, R11.reuse, c[0x0][0x1f4], R10 ;  /* 0x00007d000b497a24 */ /* 0x040fe200078e020a */
[----:B------:R-:W-:Y:S01]  /*0620*/  CS2R R8, SRZ ;  /* 0x0000000000087805 */ /* 0x000fe2000001ff00 */
[----:B------:R-:W-:Y:S01]  /*0630*/  IMAD.WIDE.U32 R70, R11, c[0x0][0x1f0], R70 ;  /* 0x00007c000b467a25 */ /* 0x000fe200078e0046 */
[----:B------:R-:W-:Y:S01]  /*0640*/  IADD3 R17, R13, R17, RZ ;  /* 0x000000110d117210 */ /* 0x000fe20007ffe0ff */
[----:B------:R-:W-:Y:S01]  /*0650*/  CS2R R10, SRZ ;  /* 0x00000000000a7805 */ /* 0x000fe2000001ff00 */
[----:B------:R-:W-:Y:S05]  /*0660*/  @P0 BRA `(.L_x_180) ;  /* 0x0000011000000947 */ /* 0x000fea0003800000 */
[----:B------:R-:W-:Y:S01]  /*0670*/  IMAD R2, R74, c[0x0][0x370], RZ ;  /* 0x0000dc004a027a24 */ /* 0x000fe200078e02ff */
[C---:B------:R-:W-:Y:S01]  /*0680*/  IADD3 R18, R68.reuse, 0x80, RZ ;  /* 0x0000008044127810 */ /* 0x040fe20007ffe0ff */
[----:B------:R-:W-:Y:S01]  /*0690*/  IMAD.MOV.U32 R16, RZ, RZ, R12 ;  /* 0x000000ffff107224 */ /* 0x000fe200078e000c */
[----:B------:R-:W-:Y:S01]  /*06a0*/  IADD3 R20, R68, 0xc0, RZ ;  /* 0x000000c044147810 */ /* 0x000fe20007ffe0ff */
[C---:B------:R-:W-:Y:S01]  /*06b0*/  IMAD R19, R75.reuse, c[0x0][0x374], R2 ;  /* 0x0000dd004b137a24 */ /* 0x040fe200078e0202 */
[----:B------:R-:W-:Y:S01]  /*06c0*/  ISETP.GE.AND P4, PT, R18, c[0x0][0x220], PT ;  /* 0x0000880012007a0c */ /* 0x000fe20003f86270 */
[----:B------:R-:W-:Y:S01]  /*06d0*/  IMAD.WIDE.U32 R14, R75, c[0x0][0x370], R16 ;  /* 0x0000dc004b0e7a25 */ /* 0x000fe200078e0010 */
[----:B------:R-:W-:-:S02]  /*06e0*/  ISETP.GE.AND P5, PT, R20, c[0x0][0x220], PT ;  /* 0x0000880014007a0c */ /* 0x000fc40003fa6270 */
[----:B------:R-:W-:Y:S01]  /*06f0*/  ISETP.GE.AND P2, PT, R68, c[0x0][0x220], PT ;  /* 0x0000880044007a0c */ /* 0x000fe20003f46270 */
[----:B------:R-:W-:Y:S01]  /*0700*/  IMAD.IADD R15, R15, 0x1, R19 ;  /* 0x000000010f0f7824 */ /* 0x000fe200078e0213 */
[----:B------:R-:W-:Y:S02]  /*0710*/  ISETP.GE.AND P3, PT, R76, c[0x0][0x220], PT ;  /* 0x000088004c007a0c */ /* 0x000fe40003f66270 */
[----:B------:R-:W-:-:S04]  /*0720*/  LEA R18, P6, R14, c[0x0][0x330], 0x1 ;  /* 0x0000cc000e127a11 */ /* 0x000fc800078c08ff */
[----:B------:R-:W-:-:S05]  /*0730*/  LEA.HI.X R19, R14, c[0x0][0x334], R15, 0x1, P6 ;  /* 0x0000cd000e137a11 */ /* 0x000fca00030f0c0f */
[----:B------:R0:W5:Y:S04]  /*0740*/  @!P2 LDG.E.128 R64, [R18.64] ;  /* 0x000000041240a981 */ /* 0x000168000c1e1d00 */
[----:B------:R0:W5:Y:S04]  /*0750*/  @!P3 LDG.E.128 R60, [R18.64+0x80] ;  /* 0x00008004123cb981 */ /* 0x000168000c1e1d00 */
[----:B------:R0:W5:Y:S04]  /*0760*/  @!P4 LDG.E.128 R32, [R18.64+0x100] ;  /* 0x000100041220c981 */ /* 0x000168000c1e1d00 */
[----:B------:R0:W5:Y:S02]  /*0770*/  @!P5 LDG.E.128 R4, [R18.64+0x180] ;  /* 0x000180041204d981 */ /* 0x000164000c1e1d00 */
.L_x_180:
[----:B------:R-:W-:Y:S05]  /*0780*/  BSYNC B0 ;  /* 0x0000000000007941 */ /* 0x000fea0003800000 */
.L_x_179:
[----:B------:R-:W-:Y:S01]  /*0790*/  BSSY B0, `(.L_x_181) ;  /* 0x0000015000007945 */ /* 0x000fe20003800000 */
[----:B------:R-:W-:Y:S05]  /*07a0*/  @P1 BRA `(.L_x_182) ;  /* 0x0000013000001947 */ /* 0x000fea0003800000 */
[----:B------:R-:W-:Y:S01]  /*07b0*/  IADD3 R15, P2, R75, 0x20, RZ ;  /* 0x000000204b0f7810 */ /* 0x000fe20007f5e0ff */
[----:B------:R-:W-:Y:S01]  /*07c0*/  IMAD.MOV.U32 R13, RZ, RZ, R17 ;  /* 0x000000ffff0d7224 */ /* 0x000fe200078e0011 */
[----:B------:R-:W-:-:S02]  /*07d0*/  IADD3 R14, R68, 0x80, RZ ;  /* 0x00000080440e7810 */ /* 0x000fc40007ffe0ff */
[----:B------:R-:W-:Y:S01]  /*07e0*/  IADD3.X R2, RZ, R74, RZ, P2, !PT ;  /* 0x0000004aff027210 */ /* 0x000fe200017fe4ff */
[C---:B------:R-:W-:Y:S01]  /*07f0*/  IMAD.WIDE.U32 R12, R15.reuse, c[0x0][0x370], R12 ;  /* 0x0000dc000f0c7a25 */ /* 0x040fe200078e000c */
[----:B------:R-:W-:Y:S02]  /*0800*/  IADD3 R16, R68, 0xc0, RZ ;  /* 0x000000c044107810 */ /* 0x000fe40007ffe0ff */
[----:B------:R-:W-:Y:S01]  /*0810*/  ISETP.GE.AND P5, PT, R14, c[0x0][0x220], PT ;  /* 0x000088000e007a0c */ /* 0x000fe20003fa6270 */
[----:B------:R-:W-:Y:S01]  /*0820*/  IMAD R2, R2, c[0x0][0x370], RZ ;  /* 0x0000dc0002027a24 */ /* 0x000fe200078e02ff */
[----:B------:R-:W-:Y:S02]  /*0830*/  ISETP.GE.AND P6, PT, R16, c[0x0][0x220], PT ;  /* 0x0000880010007a0c */ /* 0x000fe40003fc6270 */
[----:B------:R-:W-:Y:S01]  /*0840*/  ISETP.GE.AND P3, PT, R68, c[0x0][0x220], PT ;  /* 0x0000880044007a0c */ /* 0x000fe20003f66270 */
[----:B------:R-:W-:Y:S01]  /*0850*/  IMAD R15, R15, c[0x0][0x374], R2 ;  /* 0x0000dd000f0f7a24 */ /* 0x000fe200078e0202 */
[----:B------:R-:W-:-:S02]  /*0860*/  ISETP.GE.AND P4, PT, R76, c[0x0][0x220], PT ;  /* 0x000088004c007a0c */ /* 0x000fc40003f86270 */
[----:B------:R-:W-:Y:S01]  /*0870*/  LEA R14, P2, R12, c[0x0][0x330], 0x1 ;  /* 0x0000cc000c0e7a11 */ /* 0x000fe200078408ff */
[----:B------:R-:W-:-:S05]  /*0880*/  IMAD.IADD R13, R13, 0x1, R15 ;  /* 0x000000010d0d7824 */ /* 0x000fca00078e020f */
[----:B------:R-:W-:-:S05]  /*0890*/  LEA.HI.X R15, R12, c[0x0][0x334], R13, 0x1, P2 ;  /* 0x0000cd000c0f7a11 */ /* 0x000fca00010f0c0d */
[----:B------:R1:W5:Y:S04]  /*08a0*/  @!P3 LDG.E.128 R44, [R14.64] ;  /* 0x000000040e2cb981 */ /* 0x000368000c1e1d00 */
[----:B------:R1:W5:Y:S04]  /*08b0*/  @!P4 LDG.E.128 R56, [R14.64+0x80] ;  /* 0x000080040e38c981 */ /* 0x000368000c1e1d00 */
[----:B------:R1:W5:Y:S04]  /*08c0*/  @!P5 LDG.E.128 R24, [R14.64+0x100] ;  /* 0x000100040e18d981 */ /* 0x000368000c1e1d00 */
[----:B------:R1:W5:Y:S02]  /*08d0*/  @!P6 LDG.E.128 R8, [R14.64+0x180] ;  /* 0x000180040e08e981 */ /* 0x000364000c1e1d00 */
.L_x_182:
[----:B------:R-:W-:Y:S05]  /*08e0*/  BSYNC B0 ;  /* 0x0000000000007941 */ /* 0x000fea0003800000 */
.L_x_181:
[----:B------:R-:W-:Y:S01]  /*08f0*/  BSSY B0, `(.L_x_183) ;  /* 0x000001c000007945 */ /* 0x000fe20003800000 */
[----:B------:R-:W-:Y:S01]  /*0900*/  CS2R R38, SRZ ;  /* 0x0000000000267805 */ /* 0x000fe2000001ff00 */
[----:B------:R-:W-:Y:S01]  /*0910*/  CS2R R36, SRZ ;  /* 0x0000000000247805 */ /* 0x000fe2000001ff00 */
[----:B------:R-:W-:Y:S01]  /*0920*/  CS2R R50, SRZ ;  /* 0x0000000000327805 */ /* 0x000fe2000001ff00 */
[----:B------:R-:W-:Y:S01]  /*0930*/  CS2R R48, SRZ ;  /* 0x0000000000307805 */ /* 0x000fe2000001ff00 */
[----:B------:R-:W-:Y:S01]  /*0940*/  CS2R R42, SRZ ;  /* 0x00000000002a7805 */ /* 0x000fe2000001ff00 */
[----:B------:R-:W-:Y:S01]  /*0950*/  CS2R R40, SRZ ;  /* 0x0000000000287805 */ /* 0x000fe2000001ff00 */
[----:B-1----:R-:W-:Y:S01]  /*0960*/  CS2R R14, SRZ ;  /* 0x00000000000e7805 */ /* 0x002fe2000001ff00 */
[----:B------:R-:W-:Y:S01]  /*0970*/  CS2R R12, SRZ ;  /* 0x00000000000c7805 */ /* 0x000fe2000001ff00 */
[----:B------:R-:W-:Y:S01]  /*0980*/  IADD3 R73, R71, R73, RZ ;  /* 0x0000004947497210 */ /* 0x000fe20007ffe0ff */
[----:B------:R-:W-:Y:S05]  /*0990*/  @P0 BRA `(.L_x_184) ;  /* 0x0000011000000947 */ /* 0x000fea0003800000 */
[----:B------:R-:W-:Y:S01]  /*09a0*/  IMAD R2, R74, c[0x0][0x1e8], RZ ;  /* 0x00007a004a027a24 */ /* 0x000fe200078e02ff */
[C---:B0-----:R-:W-:Y:S01]  /*09b0*/  IADD3 R18, R68.reuse, 0x80, RZ ;  /* 0x0000008044127810 */ /* 0x041fe20007ffe0ff */
        /* <DEDUP_REMOVED lines=15> */
.L_x_184:
[----:B------:R-:W-:Y:S05]  /*0ab0*/  BSYNC B0 ;  /* 0x0000000000007941 */ /* 0x000fea0003800000 */
.L_x_183:
[----:B------:R-:W-:Y:S01]  /*0ac0*/  BSSY B0, `(.L_x_185) ;  /* 0x000001d000007945 */ /* 0x000fe20003800000 */
[----:B------:R-:W-:Y:S01]  /*0ad0*/  CS2R R22, SRZ ;  /* 0x0000000000167805 */ /* 0x000fe2000001ff00 */
[----:B------:R-:W-:Y:S01]  /*0ae0*/  CS2R R20, SRZ ;  /* 0x0000000000147805 */ /* 0x000fe2000001ff00 */
[----:B------:R-:W-:Y:S01]  /*0af0*/  CS2R R30, SRZ ;  /* 0x00000000001e7805 */ /* 0x000fe2000001ff00 */
[----:B------:R-:W-:Y:S01]  /*0b00*/  CS2R R28, SRZ ;  /* 0x00000000001c7805 */ /* 0x000fe2000001ff00 */
[----:B0-----:R-:W-:Y:S01]  /*0b10*/  CS2R R18, SRZ ;  /* 0x0000000000127805 */ /* 0x001fe2000001ff00 */
[----:B------:R-:W-:Y:S01]  /*0b20*/  CS2R R16, SRZ ;  /* 0x0000000000107805 */ /* 0x000fe2000001ff00 */
[----:B------:R-:W-:Y:S01]  /*0b30*/  CS2R R54, SRZ ;  /* 0x0000000000367805 */ /* 0x000fe2000001ff00 */
[----:B------:R-:W-:Y:S01]  /*0b40*/  CS2R R52, SRZ ;  /* 0x0000000000347805 */ /* 0x000fe2000001ff00 */
[----:B------:R-:W-:Y:S05]  /*0b50*/  @P1 BRA `(.L_x_186) ;  /* 0x0000013000001947 */ /* 0x000fea0003800000 */
[----:B------:R-:W-:Y:S01]  /*0b60*/  IADD3 R2, P0, R75, 0x20, RZ ;  /* 0x000000204b027810 */ /* 0x000fe20007f1e0ff */
[----:B------:R-:W-:Y:S01]  /*0b70*/  IMAD.MOV.U32 R71, RZ, RZ, R73 ;  /* 0x000000ffff477224 */ /* 0x000fe200078e0049 */
[----:B------:R-:W-:-:S02]  /*0b80*/  ISETP.GE.AND P2, PT, R76, c[0x0][0x220], PT ;  /* 0x000088004c007a0c */ /* 0x000fc40003f46270 */
[----:B------:R-:W-:Y:S01]  /*0b90*/  IADD3.X R69, RZ, R74, RZ, P0, !PT ;  /* 0x0000004aff457210 */ /* 0x000fe200007fe4ff */
[----:B------:R-:W-:Y:S01]  /*0ba0*/  IMAD.WIDE.U32 R70, R2, c[0x0][0x1e8], R70 ;  /* 0x00007a0002467a25 */ /* 0x000fe200078e0046 */
[----:B------:R-:W-:-:S03]  /*0bb0*/  ISETP.GE.AND P1, PT, R68, c[0x0][0x220], PT ;  /* 0x0000880044007a0c */ /* 0x000fc60003f26270 */
[----:B------:R-:W-:-:S04]  /*0bc0*/  IMAD R69, R69, c[0x0][0x1e8], RZ ;  /* 0x00007a0045457a24 */ /* 0x000fc800078e02ff */
[----:B------:R-:W-:Y:S01]  /*0bd0*/  IMAD R69, R2, c[0x0][0x1ec], R69 ;  /* 0x00007b0002457a24 */ /* 0x000fe200078e0245 */
[----:B------:R-:W-:-:S03]  /*0be0*/  IADD3 R2, R68, 0x80, RZ ;  /* 0x0000008044027810 */ /* 0x000fc60007ffe0ff */
[----:B------:R-:W-:Y:S01]  /*0bf0*/  IMAD.IADD R69, R71, 0x1, R69 ;  /* 0x0000000147457824 */ /* 0x000fe200078e0245 */
[----:B------:R-:W-:Y:S02]  /*0c00*/  ISETP.GE.AND P3, PT, R2, c[0x0][0x220], PT ;  /* 0x0000880002007a0c */ /* 0x000fe40003f66270 */
[----:B------:R-:W-:Y:S02]  /*0c10*/  IADD3 R2, R68, 0xc0, RZ ;  /* 0x000000c044027810 */ /* 0x000fe40007ffe0ff */
[----:B------:R-:W-:Y:S02]  /*0c20*/  LEA R68, P0, R70, c[0x0][0x1d0], 0x1 ;  /* 0x0000740046447a11 */ /* 0x000fe400078008ff */
[----:B------:R-:W-:Y:S02]  /*0c30*/  ISETP.GE.AND P4, PT, R2, c[0x0][0x220], PT ;  /* 0x0000880002007a0c */ /* 0x000fe40003f86270 */
[----:B------:R-:W-:-:S05]  /*0c40*/  LEA.HI.X R69, R70, c[0x0][0x1d4], R69, 0x1, P0 ;  /* 0x0000750046457a11 */ /* 0x000fca00000f0c45 */
[----:B------:R0:W5:Y:S04]  /*0c50*/  @!P1 LDG.E.128 R52, [R68.64] ;  /* 0x0000000444349981 */ /* 0x000168000c1e1d00 */
[----:B------:R0:W5:Y:S04]  /*0c60*/  @!P2 LDG.E.128 R28, [R68.64+0x80] ;  /* 0x00008004441ca981 */ /* 0x000168000c1e1d00 */
[----:B------:R0:W5:Y:S04]  /*0c70*/  @!P3 LDG.E.128 R20, [R68.64+0x100] ;  /* 0x000100044414b981 */ /* 0x000168000c1e1d00 */
[----:B------:R0:W5:Y:S02]  /*0c80*/  @!P4 LDG.E.128 R16, [R68.64+0x180] ;  /* 0x000180044410c981 */ /* 0x000164000c1e1d00 */
.L_x_186:
[----:B------:R-:W-:Y:S05]  /*0c90*/  BSYNC B0 ;  /* 0x0000000000007941 */ /* 0x000fea0003800000 */
.L_x_185:
[----:B-----5:R-:W-:Y:S02]  /*0ca0*/  LOP3.LUT R2, R64, 0xffff0000, RZ, 0xc0, !PT ;  /* 0xffff000040027812 */ /* 0x020fe400078ec0ff */
[----:B0-----:R-:W-:-:S02]  /*0cb0*/  LOP3.LUT R69, R40, 0xffff0000, RZ, 0xc0, !PT ;  /* 0xffff000028457812 */ /* 0x001fc400078ec0ff */
[----:B------:R-:W-:Y:S02]  /*0cc0*/  LOP3.LUT R70, R45, 0xffff0000, RZ, 0xc0, !PT ;  /* 0xffff00002d467812 */ /* 0x000fe400078ec0ff */
[----:B------:R-:W-:Y:S01]  /*0cd0*/  LOP3.LUT P0, RZ, R3, 0x7, RZ, 0xc0, !PT ;  /* 0x0000000703ff7812 */ /* 0x000fe2000780c0ff */
[----:B------:R-:W-:Y:S01]  /*0ce0*/  FMUL.FTZ R68, R2, R69 ;  /* 0x0000004502447220 */ /* 0x000fe20000410000 */
[----:B------:R-:W-:Y:S01]  /*0cf0*/  SHF.L.U32 R2, R64, 0x10, RZ ;  /* 0x0000001040027819 */ /* 0x000fe200000006ff */
[----:B------:R-:W-:Y:S01]  /*0d00*/  IMAD.U32 R69, R40, 0x10000, RZ ;  /* 0x0001000028457824 */ /* 0x000fe200078e00ff */
[----:B------:R-:W-:Y:S02]  /*0d10*/  LOP3.LUT R40, R52, 0xffff0000, RZ, 0xc0, !PT ;  /* 0xffff000034287812 */ /* 0x000fe400078ec0ff */
[----:B------:R-:W-:Y:S01]  /*0d20*/  SHF.L.U32 R64, R66, 0x10, RZ ;  /* 0x0000001042407819 */ /* 0x000fe200000006ff */
[----:B------:R-:W-:Y:S01]  /*0d30*/  FFMA.FTZ R2, R2, R69, R68 ;  /* 0x0000004502027223 */ /* 0x000fe20000010044 */
[C---:B------:R-:W-:Y:S01]  /*0d40*/  LOP3.LUT R69, R44.reuse, 0xffff0000, RZ, 0xc0, !PT ;  /* 0xffff00002c457812 */ /* 0x040fe200078ec0ff */
[----:B------:R-:W-:Y:S01]  /*0d50*/  IMAD.U32 R44, R44, 0x10000, RZ ;  /* 0x000100002c2c7824 */ /* 0x000fe200078e00ff */
[----:B------:R-:W-:-:S02]  /*0d60*/  LOP3.LUT R68, R41, 0xffff0000, RZ, 0xc0, !PT ;  /* 0xffff000029447812 */ /* 0x000fc400078ec0ff */
[----:B------:R-:W-:Y:S01]  /*0d70*/  LEA.HI R3, P1, R3, R0, RZ, 0x1d ;  /* 0x0000000003037211 */ /* 0x000fe2000783e8ff */
[----:B------:R-:W-:Y:S01]  /*0d80*/  FMUL.FTZ R40, R40, R69 ;  /* 0x0000004528287220 */ /* 0x000fe20000410000 */
[----:B------:R-:W-:Y:S01]  /*0d90*/  SHF.L.U32 R69, R52, 0x10, RZ ;  /* 0x0000001034457819 */ /* 0x000fe200000006ff */
[----:B------:R-:W-:Y:S01]  /*0da0*/  IMAD.U32 R52, R45, 0x10000, RZ ;  /* 0x000100002d347824 */ /* 0x000fe200078e00ff */
[----:B------:R-:W-:-:S03]  /*0db0*/  SHF.L.U32 R45, R60, 0x10, RZ ;  /* 0x000000103c2d7819 */ /* 0x000fc600000006ff */
[----:B------:R-:W-:Y:S01]  /*0dc0*/  FFMA.FTZ R40, R69, R44, R40 ;  /* 0x0000002c45287223 */ /* 0x000fe20000010028 */
[----:B------:R-:W-:Y:S01]  /*0dd0*/  SHF.L.U32 R44, R65, 0x10, RZ ;  /* 0x00000010412c7819 */ /* 0x000fe200000006ff */
[----:B------:R-:W-:Y:S02]  /*0de0*/  IMAD.U32 R69, R41, 0x10000, RZ ;  /* 0x0001000029457824 */ /* 0x000fe400078e00ff */
[C---:B------:R-:W-:Y:S01]  /*0df0*/  IMAD.U32 R41, R43.reuse, 0x10000, RZ ;  /* 0x000100002b297824 */ /* 0x040fe200078e00ff */
[----:B------:R-:W-:Y:S01]  /*0e00*/  LOP3.LUT R43, R43, 0xffff0000, RZ, 0xc0, !PT ;  /* 0xffff00002b2b7812 */ /* 0x000fe200078ec0ff */
[----:B------:R-:W-:Y:S01]  /*0e10*/  FFMA.FTZ R44, R44, R69, R2 ;  /* 0x000000452c2c7223 */ /* 0x000fe20000010002 */
[----:B------:R-:W-:Y:S01]  /*0e20*/  LOP3.LUT R69, R65, 0xffff0000, RZ, 0xc0, !PT ;  /* 0xffff000041457812 */ /* 0x000fe200078ec0ff */
[----:B------:R-:W-:Y:S01]  /*0e30*/  IMAD.U32 R2, R67, 0x10000, RZ ;  /* 0x0001000043027824 */ /* 0x000fe200078e00ff */
[C---:B------:R-:W-:Y:S02]  /*0e40*/  SHF.L.U32 R65, R53.reuse, 0x10, RZ ;  /* 0x0000001035417819 */ /* 0x040fe400000006ff */
[----:B------:R-:W-:Y:S01]  /*0e50*/  LOP3.LUT R53, R53, 0xffff0000, RZ, 0xc0, !PT ;  /* 0xffff000035357812 */ /* 0x000fe200078ec0ff */
[----:B------:R-:W-:Y:S01]  /*0e60*/  FFMA.FTZ R68, R69, R68, R44 ;  /* 0x0000004445447223 */ /* 0x000fe2000001002c */
[----:B------:R-:W-:Y:S01]  /*0e70*/  LOP3.LUT R44, R60, 0xffff0000, RZ, 0xc0, !PT ;  /* 0xffff00003c2c7812 */ /* 0x000fe200078ec0ff */
[----:B------:R-:W-:Y:S01]  /*0e80*/  FFMA.FTZ R52, R65, R52, R40 ;  /* 0x0000003441347223 */ /* 0x000fe20000010028 */
[----:B------:R-:W-:-:S02]  /*0e90*/  LOP3.LUT R40, R66, 0xffff0000, RZ, 0xc0, !PT ;  /* 0xffff000042287812 */ /* 0x000fc400078ec0ff */
[----:B------:R-:W-:Y:S01]  /*0ea0*/  LOP3.LUT R66, R67, 0xffff0000, RZ, 0xc0, !PT ;  /* 0xffff000043427812 */ /* 0x000fe200078ec0ff */
[----:B------:R-:W-:Y:S01]  /*0eb0*/  FFMA.FTZ R70, R53, R70, R52 ;  /* 0x0000004635467223 */ /* 0x000fe20000010034 */
[C---:B------:R-:W-:Y:S01]  /*0ec0*/  SHF.L.U32 R67, R42.reuse, 0x10, RZ ;  /* 0x000000102a437819 */ /* 0x040fe200000006ff */
[----:B------:R-:W-:Y:S01]  /*0ed0*/  IMAD.U32 R53, R49, 0x10000, RZ ;  /* 0x0001000031357824 */ /* 0x000fe200078e00ff */
[----:B------:R-:W-:Y:S01]  /*0ee0*/  LOP3.LUT R65, R42, 0xffff0000, RZ, 0xc0, !PT ;  /* 0xffff00002a417812 */ /* 0x000fe200078ec0ff */
[----:B------:R-:W-:Y:S01]  /*0ef0*/  IMAD.U32 R42, R61, 0x10000, RZ ;  /* 0x000100003d2a7824 */ /* 0x000fe200078e00ff */
[----:B------:R-:W-:Y:S01]  /*0f00*/  SHF.L.U32 R52, R48, 0x10, RZ ;  /* 0x0000001030347819 */ /* 0x000fe200000006ff */
[----:B------:R-:W-:Y:S01]  /*0f10*/  FFMA.FTZ R64, R64, R67, R68 ;  /* 0x0000004340407223 */ /* 0x000fe20000010044 */
[----:B------:R-:W-:Y:S01]  /*0f20*/  SHF.L.U32 R67, R54, 0x10, RZ ;  /* 0x0000001036437819 */ /* 0x000fe200000006ff */
[----:B------:R-:W-:Y:S01]  /*0f30*/  IMAD.U32 R68, R46, 0x10000, RZ ;  /* 0x000100002e447824 */ /* 0x000fe200078e00ff */
[----:B------:R-:W-:Y:S01]  /*0f40*/  LOP3.LUT R54, R54, 0xffff0000, RZ, 0xc0, !PT ;  /* 0xffff000036367812 */ /* 0x000fe200078ec0ff */
[----:B------:R-:W-:Y:S01]  /*0f50*/  FFMA.FTZ R64, R40, R65, R64 ;  /* 0x0000004128407223 */ /* 0x000fe20000010040 */
[----:B------:R-:W-:Y:S01]  /*0f60*/  LOP3.LUT R65, R46, 0xffff0000, RZ, 0xc0, !PT ;  /* 0xffff00002e417812 */ /* 0x000fe200078ec0ff */
[----:B------:R-:W-:Y:S01]  /*0f70*/  FFMA.FTZ R67, R67, R68, R70 ;  /* 0x0000004443437223 */ /* 0x000fe20000010046 */
[----:B------:R-:W-:Y:S01]  /*0f80*/  LOP3.LUT R60, R61, 0xffff0000, RZ, 0xc0, !PT ;  /* 0xffff00003d3c7812 */ /* 0x000fe200078ec0ff */
[----:B------:R-:W-:Y:S01]  /*0f90*/  FFMA.FTZ R2, R2, R41, R64 ;  /* 0x0000002902027223 */ /* 0x000fe20000010040 */
[----:B------:R-:W-:Y:S01]  /*0fa0*/  SHF.L.U32 R41, R50, 0x10, RZ ;  /* 0x0000001032297819 */ /* 0x000fe200000006ff */
[----:B------:R-:W-:Y:S01]  /*0fb0*/  FFMA.FTZ R54, R54, R65, R67 ;  /* 0x0000004136367223 */ /* 0x000fe20000010043 */
[----:B------:R-:W-:Y:S01]  /*0fc0*/  LOP3.LUT R65, R50, 0xffff0000, RZ, 0xc0, !PT ;  /* 0xffff000032417812 */ /* 0x000fe200078ec0ff */
[----:B------:R-:W-:Y:S01]  /*0fd0*/  IMAD.U32 R67, R55, 0x10000, RZ ;  /* 0x0001000037437824 */ /* 0x000fe200078e00ff */
[----:B------:R-:W-:Y:S01]  /*0fe0*/  SHF.L.U32 R50, R47, 0x10, RZ ;  /* 0x000000102f327819 */ /* 0x000fe200000006ff */
[----:B------:R-:W-:Y:S01]  /*0ff0*/  FFMA.FTZ R66, R66, R43, R2 ;  /* 0x0000002b42427223 */ /* 0x000fe20000010002 */
[----:B------:R-:W-:Y:S01]  /*1000*/  LOP3.LUT R55, R55, 0xffff0000, RZ, 0xc0, !PT ;  /* 0xffff000037377812 */ /* 0x000fe200078ec0ff */
[----:B------:R-:W-:Y:S01]  /*1010*/  IMAD.U32 R64, R56, 0x10000, RZ ;  /* 0x0001000038407824 */ /* 0x000fe200078e00ff */
[----:B------:R-:W-:Y:S01]  /*1020*/  LOP3.LUT R47, R47, 0xffff0000, RZ, 0xc0, !PT ;  /* 0xffff00002f2f7812 */ /* 0x000fe200078ec0ff */
[----:B------:R-:W-:Y:S01]  /*1030*/  FFMA.FTZ R50, R67, R50, R54 ;  /* 0x0000003243327223 */ /* 0x000fe20000010036 */
[----:B------:R-:W-:Y:S01]  /*1040*/  LOP3.LUT R61, R48, 0xffff0000, RZ, 0xc0, !PT ;  /* 0xffff0000303d7812 */ /* 0x000fe200078ec0ff */
[----:B------:R-:W-:Y:S01]  /*1050*/  FFMA.FTZ R52, R45, R52, R66 ;  /* 0x000000342d347223 */ /* 0x000fe20000010042 */
[----:B------:R-:W-:Y:S01]  /*1060*/  SHF.L.U32 R54, R28, 0x10, RZ ;  /* 0x000000101c367819 */ /* 0x000fe200000006ff */
[----:B------:R-:W-:Y:S01]  /*1070*/  FFMA.FTZ R55, R55, R47, R50 ;  /* 0x0000002f37377223 */ /* 0x000fe20000010032 */
[----:B------:R-:W-:Y:S01]  /*1080*/  LOP3.LUT R56, R56, 0xffff0000, RZ, 0xc0, !PT ;  /* 0xffff000038387812 */ /* 0x000fe200078ec0ff */
[----:B------:R-:W-:Y:S01]  /*1090*/  FFMA.FTZ R52, R44, R61, R52 ;  /* 0x0000003d2c347223 */ /* 0x000fe20000010034 */
[----:B------:R-:W-:Y:S01]  /*10a0*/  LOP3.LUT R49, R49, 0xffff0000, RZ, 0xc0, !PT ;  /* 0xffff000031317812 */ /* 0x000fe200078ec0ff */
[----:B------:R-:W-:Y:S01]  /*10b0*/  FFMA.FTZ R54, R54, R64, R55 ;  /* 0x0000004036367223 */ /* 0x000fe20000010037 */
[----:B------:R-:W-:Y:S01]  /*10c0*/  LOP3.LUT R55, R28, 0xffff0000, RZ, 0xc0, !PT ;  /* 0xffff00001c377812 */ /* 0x000fe200078ec0ff */
[----:B------:R-:W-:Y:S01]  /*10d0*/  FFMA.FTZ R42, R42, R53, R52 ;  /* 0x000000352a2a7223 */ /* 0x000fe20000010034 */
[----:B------:R-:W-:Y:S01]  /*10e0*/  SHF.L.U32 R52, R57, 0x10, RZ ;  /* 0x0000001039347819 */ /* 0x000fe200000006ff */
[----:B------:R-:W-:Y:S01]  /*10f0*/  IMAD.U32 R46, R63, 0x10000, RZ ;  /* 0x000100003f2e7824 */ /* 0x000fe200078e00ff */
[----:B------:R-:W-:Y:S01]  /*1100*/  SHF.L.U32 R40, R62, 0x10, RZ ;  /* 0x000000103e287819 */ /* 0x000fe200000006ff */
[----:B------:R-:W-:Y:S01]  /*1110*/  FFMA.FTZ R54, R55, R56, R54 ;  /* 0x0000003837367223 */ /* 0x000fe20000010036 */
[----:B------:R-:W-:Y:S01]  /*1120*/  LOP3.LUT R56, R57, 0xffff0000, RZ, 0xc0, !PT ;  /* 0xffff000039387812 */ /* 0x000fe200078ec0ff */
[C---:B------:R-:W-:Y:S01]  /*1130*/  IMAD.U32 R55, R29.reuse, 0x10000, RZ ;  /* 0x000100001d377824 */ /* 0x040fe200078e00ff */
        /* <DEDUP_REMOVED lines=8> */
[----:B------:R-:W-:Y:S01]  /*11c0*/  LOP3.LUT R30, R30, 0xffff0000, RZ, 0xc0, !PT ;  /* 0xffff00001e1e7812 */ /* 0x000fe200078ec0ff */
[----:B------:R-:W-:Y:S01]  /*11d0*/  FFMA.FTZ R29, R29, R56, R52 ;  /* 0x000000381d1d7223 */ /* 0x000fe20000010034 */
[----:B------:R-:W-:Y:S01]  /*11e0*/  LOP3.LUT R41, R58, 0xffff0000, RZ, 0xc0, !PT ;  /* 0xffff00003a297812 */ /* 0x000fe200078ec0ff */
[C---:B------:R-:W-:Y:S01]  /*11f0*/  IMAD.U32 R63, R51.reuse, 0x10000, RZ ;  /* 0x00010000333f7824 */ /* 0x040fe200078e00ff */
[----:B------:R-:W-:Y:S01]  /*1200*/  LOP3.LUT R51, R51, 0xffff0000, RZ, 0xc0, !PT ;  /* 0xffff000033337812 */ /* 0x000fe200078ec0ff */
[----:B------:R-:W-:Y:S01]  /*1210*/  FFMA.FTZ R40, R48, R65, R40 ;  /* 0x0000004130287223 */ /* 0x000fe20000010028 */
[----:B------:R-:W-:Y:S01]  /*1220*/  SHF.L.U32 R42, R31, 0x10, RZ ;  /* 0x000000101f2a7819 */ /* 0x000fe200000006ff */
[----:B------:R-:W-:Y:S01]  /*1230*/  FFMA.FTZ R29, R54, R49, R29 ;  /* 0x00000031361d7223 */ /* 0x000fe2000001001d */
[----:B------:R-:W-:Y:S01]  /*1240*/  SHF.L.U32 R43, R32, 0x10, RZ ;  /* 0x00000010202b7819 */ /* 0x000fe200000006ff */
[----:B------:R-:W-:Y:S01]  /*1250*/  FFMA.FTZ R40, R46, R63, R40 ;  /* 0x0000003f2e287223 */ /* 0x000fe20000010028 */
[----:B------:R-:W-:Y:S01]  /*1260*/  SHF.L.U32 R50, R36, 0x10, RZ ;  /* 0x0000001024327819 */ /* 0x000fe200000006ff */
[C---:B------:R-:W-:Y:S01]  /*1270*/  IMAD.U32 R48, R59.reuse, 0x10000, RZ ;  /* 0x000100003b307824 */ /* 0x040fe200078e00ff */
[----:B------:R-:W-:Y:S01]  /*1280*/  LOP3.LUT R58, R59, 0xffff0000, RZ, 0xc0, !PT ;  /* 0xffff00003b3a7812 */ /* 0x000fe200078ec0ff */
        /* <DEDUP_REMOVED lines=9> */
[----:B------:R-:W-:Y:S01]  /*1320*/  LOP3.LUT R20, R20, 0xffff0000, RZ, 0xc0, !PT ;  /* 0xffff000014147812 */ /* 0x000fe200078ec0ff */
[----:B------:R-:W-:Y:S01]  /*1330*/  FFMA.FTZ R29, R30, R58, R29 ;  /* 0x0000003a1e1d7223 */ /* 0x000fe2000001001d */
[----:B------:R-:W-:Y:S01]  /*1340*/  LOP3.LUT R24, R24, 0xffff0000, RZ, 0xc0, !PT ;  /* 0xffff000018187812 */ /* 0x000fe200078ec0ff */
[C---:B------:R-:W-:Y:S01]  /*1350*/  IMAD.U32 R2, R33.reuse, 0x10000, RZ ;  /* 0x0001000021027824 */ /* 0x040fe200078e00ff */
        /* <DEDUP_REMOVED lines=19> */
[C---:B------:R-:W-:Y:S01]  /*1490*/  IMAD.U32 R28, R35.reuse, 0x10000, RZ ;  /* 0x00010000231c7824 */ /* 0x040fe200078e00ff */
[----:B------:R-:W-:Y:S01]  /*14a0*/  LOP3.LUT R34, R35, 0xffff0000, RZ, 0xc0, !PT ;  /* 0xffff000023227812 */ /* 0x000fe200078ec0ff */
[----:B------:R-:W-:-:S02]  /*14b0*/  IMAD.U32 R29, R26, 0x10000, RZ ;  /* 0x000100001a1d7824 */ /* 0x000fc400078e00ff */
        /* <DEDUP_REMOVED lines=9> */
[C---:B------:R-:W-:Y:S01]  /*1550*/  SHF.L.U32 R2, R4.reuse, 0x10, RZ ;  /* 0x0000001004027819 */ /* 0x040fe200000006ff */
[----:B------:R-:W-:Y:S01]  /*1560*/  FFMA.FTZ R20, R21, R22, R20 ;  /* 0x0000001615147223 */ /* 0x000fe20000010014 */
[----:B------:R-:W-:Y:S01]  /*1570*/  LOP3.LUT R4, R4, 0xffff0000, RZ, 0xc0, !PT ;  /* 0xffff000004047812 */ /* 0x000fe200078ec0ff */
[----:B------:R-:W-:Y:S01]  /*1580*/  IMAD.U32 R21, R12, 0x10000, RZ ;  /* 0x000100000c157824 */ /* 0x000fe200078e00ff */
[----:B------:R-:W-:Y:S01]  /*1590*/  LOP3.LUT R23, R23, 0xffff0000, RZ, 0xc0, !PT ;  /* 0xffff000017177812 */ /* 0x000fe200078ec0ff */
[----:B------:R-:W-:Y:S01]  /*15a0*/  FFMA.FTZ R28, R34, R39, R28 ;  /* 0x00000027221c7223 */ /* 0x000fe2000001001c */
[C---:B------:R-:W-:Y:S01]  /*15b0*/  LOP3.LUT R26, R27.reuse, 0xffff0000, RZ, 0xc0, !PT ;  /* 0xffff00001b1a7812 */ /* 0x040fe200078ec0ff */
[----:B------:R-:W-:-:S02]  /*15c0*/  IMAD.U32 R24, R27, 0x10000, RZ ;  /* 0x000100001b187824 */ /* 0x000fc400078e00ff */
        /* <DEDUP_REMOVED lines=11> */
[----:B------:R-:W-:Y:S01]  /*1680*/  SHF.L.U32 R23, R16, 0x10, RZ ;  /* 0x0000001010177819 */ /* 0x000fe200000006ff */
        /* <DEDUP_REMOVED lines=19> */
[----:B------:R-:W-:Y:S01]  /*17c0*/  SHF.L.U32 R2, R7, 0x10, RZ ;  /* 0x0000001007027819 */ /* 0x000fe200000006ff */
[C---:B------:R-:W-:Y:S01]  /*17d0*/  IMAD.U32 R4, R10.reuse, 0x10000, RZ ;  /* 0x000100000a047824 */ /* 0x040fe200078e00ff */
        /* <DEDUP_REMOVED lines=9> */
[C---:B------:R-:W-:Y:S01]  /*1870*/  IMAD.U32 R6, R11.reuse, 0x10000, RZ ;  /* 0x000100000b067824 */ /* 0x040fe200078e00ff */
[----:B------:R-:W-:Y:S01]  /*1880*/  LOP3.LUT R11, R11, 0xffff0000, RZ, 0xc0, !PT ;  /* 0xffff00000b0b7812 */ /* 0x000fe200078ec0ff */
[----:B------:R-:W-:-:S02]  /*1890*/  FFMA.FTZ R2, R7, R4, R2 ;  /* 0x0000000407027223 */ /* 0x000fc40000010002 */
[----:B------:R-:W-:-:S03]  /*18a0*/  FFMA.FTZ R6, R5, R6, R8 ;  /* 0x0000000605067223 */ /* 0x000fc60000010008 */
[----:B------:R-:W0:Y:S01]  /*18b0*/  SHFL.BFLY PT, R5, R2, 0x4, 0x1f ;  /* 0x0c801f0002057f89 */ /* 0x000e2200000e0000 */
[----:B------:R-:W-:-:S05]  /*18c0*/  FFMA.FTZ R6, R19, R11, R6 ;  /* 0x0000000b13067223 */ /* 0x000fca0000010006 */
[----:B------:R-:W1:Y:S01]  /*18d0*/  SHFL.BFLY PT, R7, R6, 0x4, 0x1f ;  /* 0x0c801f0006077f89 */ /* 0x000e6200000e0000 */
[----:B0-----:R-:W-:-:S05]  /*18e0*/  FADD.FTZ R5, R2, R5 ;  /* 0x0000000502057221 */ /* 0x001fca0000010000 */
[----:B------:R-:W0:Y:S01]  /*18f0*/  SHFL.BFLY PT, R4, R5, 0x2, 0x1f ;  /* 0x0c401f0005047f89 */ /* 0x000e2200000e0000 */
[----:B-1----:R-:W-:-:S05]  /*1900*/  FADD.FTZ R7, R6, R7 ;  /* 0x0000000706077221 */ /* 0x002fca0000010000 */
[----:B------:R-:W1:Y:S01]  /*1910*/  SHFL.BFLY PT, R8, R7, 0x2, 0x1f ;  /* 0x0c401f0007087f89 */ /* 0x000e6200000e0000 */
[----:B0-----:R-:W-:Y:S01]  /*1920*/  FADD.FTZ R10, R5, R4 ;  /* 0x00000004050a7221 */ /* 0x001fe20000010000 */
[----:B------:R-:W-:-:S04]  /*1930*/  SHF.R.S32.HI R4, RZ, 0x1f, R0 ;  /* 0x0000001fff047819 */ /* 0x000fc80000011400 */
[----:B------:R-:W0:Y:S01]  /*1940*/  SHFL.BFLY PT, R11, R10, 0x1, 0x1f ;  /* 0x0c201f000a0b7f89 */ /* 0x000e2200000e0000 */
[----:B-1----:R-:W-:Y:S01]  /*1950*/  FADD.FTZ R8, R7, R8 ;  /* 0x0000000807087221 */ /* 0x002fe20000010000 */
[----:B------:R-:W-:Y:S02]  /*1960*/  IADD3.X R4, RZ, R4, RZ, P1, !PT ;  /* 0x00000004ff047210 */ /* 0x000fe40000ffe4ff */
[C---:B------:R-:W-:Y:S02]  /*1970*/  LEA R2, P1, R3.reuse, c[0x0][0x3c8], 0x2 ;  /* 0x0000f20003027a11 */ /* 0x040fe400078210ff */
[----:B------:R-:W1:Y:S02]  /*1980*/  SHFL.BFLY PT, R9, R8, 0x1, 0x1f ;  /* 0x0c201f0008097f89 */ /* 0x000e6400000e0000 */
[----:B------:R-:W-:Y:S01]  /*1990*/  LEA.HI.X R3, R3, c[0x0][0x3cc], R4, 0x2, P1 ;  /* 0x0000f30003037a11 */ /* 0x000fe200008f1404 */
[----:B0-----:R-:W-:-:S04]  /*19a0*/  @!P0 FADD.FTZ R0, R10, R11 ;  /* 0x0000000b0a008221 */ /* 0x001fc80000010000 */
[----:B------:R-:W-:Y:S02]  /*19b0*/  @!P0 FMUL.FTZ R5, R0, c[0x0][0x2d4] ;  /* 0x0000b50000058a20 */ /* 0x000fe40000410000 */
[----:B-1----:R-:W-:-:S03]  /*19c0*/  FADD.FTZ R9, R8, R9 ;  /* 0x0000000908097221 */ /* 0x002fc60000010000 */
[----:B------:R0:W-:Y:S01]  /*19d0*/  @!P0 STG.E [R2.64], R5 ;  /* 0x0000000502008986 */ /* 0x0001e2000c101904 */
[----:B------:R-:W-:Y:S05]  /*19e0*/  @P0 EXIT ;  /* 0x000000000000094d */ /* 0x000fea0003800000 */
[----:B------:R-:W-:-:S05]  /*19f0*/  FMUL.FTZ R9, R9, c[0x0][0x2d4] ;  /* 0x0000b50009097a20 */ /* 0x000fca0000410000 */
[----:B------:R-:W-:Y:S01]  /*1a00*/  STG.E [R2.64+0x80], R9 ;  /* 0x0000800902007986 */ /* 0x000fe2000c101904 */
[----:B------:R-:W-:Y:S05]  /*1a10*/  EXIT ;  /* 0x000000000000794d */ /* 0x000fea0003800000 */
.L_x_187:
        /* <DEDUP_REMOVED lines=14> */
.L_x_1022:


//--------------------- .text._ZN5flash25flash_bwd_dot_do_o_kernelILb1E23Flash_bwd_kernel_traitsILi256ELi64ELi32ELi8ELi4ELi1ELi2ELb1ELb1EN7cutlass10bfloat16_tE19Flash_kernel_traitsILi256ELi64ELi32ELi8ES3_EEEEvNS_16Flash_bwd_paramsE --------------------------
	.section	.text._ZN5flash25flash_bwd_dot_do_o_kernelILb1E23Flash_bwd_kernel_traitsILi256ELi64ELi32ELi8ELi4ELi1ELi2ELb1ELb1EN7cutlass10bfloat16_tE19Flash_kernel_traitsILi256ELi64ELi32ELi8ES3_EEEEvNS_16Flash_bwd_paramsE,"ax",@progbits
	.sectioninfo	@"SHI_REGISTERS=81"
	.align	128
        .global         _ZN5flash25flash_bwd_dot_do_o_kernelILb1E23Flash_bwd_kernel_traitsILi256ELi64ELi32ELi8ELi4ELi1ELi2ELb1ELb1EN7cutlass10bfloat16_tE19Flash_kernel_traitsILi256ELi64ELi32ELi8ES3_EEEEvNS_16Flash_bwd_paramsE
        .type           _ZN5flash25flash_bwd_dot_do_o_kernelILb1E23Flash_bwd_kernel_traitsILi256ELi64ELi32ELi8ELi4ELi1ELi2ELb1ELb1EN7cutlass10bfloat16_tE19Flash_kernel_traitsILi256ELi64ELi32ELi8ES3_EEEEvNS_16Flash_bwd_paramsE,@function
        .size           _ZN5flash25flash_bwd_dot_do_o_kernelILb1E23Flash_bwd_kernel_traitsILi256ELi64ELi32ELi8ELi4ELi1ELi2ELb1ELb1EN7cutlass10bfloat16_tE19Flash_kernel_traitsILi256ELi64ELi32ELi8ES3_EEEEvNS_16Flash_bwd_paramsE,(.L_x_1023 - _ZN5flash25flash_bwd_dot_do_o_kernelILb1E23Flash_bwd_kernel_traitsILi256ELi64ELi32ELi8ELi4ELi1ELi2ELb1ELb1EN7cutlass10bfloat16_tE19Flash_kernel_traitsILi256ELi64ELi32ELi8ES3_EEEEvNS_16Flash_bwd_paramsE)
        .other          _ZN5flash25flash_bwd_dot_do_o_kernelILb1E23Flash_bwd_kernel_traitsILi256ELi64ELi32ELi8ELi4ELi1ELi2ELb1ELb1EN7cutlass10bfloat16_tE19Flash_kernel_traitsILi256ELi64ELi32ELi8ES3_EEEEvNS_16Flash_bwd_paramsE,@"STO_CUDA_ENTRY STV_DEFAULT"
_ZN5flash25flash_bwd_dot_do_o_kernelILb1E23Flash_bwd_kernel_traitsILi256ELi64ELi32ELi8ELi4ELi1ELi2ELb1ELb1EN7cutlass10bfloat16_tE19Flash_kernel_traitsILi256ELi64ELi32ELi8ES3_EEEEvNS_16Flash_bwd_paramsE:
.text._ZN5flash25flash_bwd_dot_do_o_kernelILb1E23Flash_bwd_kernel_traitsILi256ELi64ELi32ELi8ELi4ELi1ELi2ELb1ELb1EN7cutlass10bfloat16_tE19Flash_kernel_traitsILi256ELi64ELi32ELi8ES3_EEEEvNS_16Flash_bwd_paramsE:
        /* <DEDUP_REMOVED lines=20> */
[----:B------:R-:W-:Y:S01]  /*0140*/  IMAD.WIDE R2, R17, 0x80, RZ ;  /* 0x0000008011027825 */ /* 0x000fe200078e02ff */
[----:B------:R-:W-:Y:S01]  /*0150*/  MOV R68, c[0x0][0x1c0] ;  /* 0x0000700000447a02 */ /* 0x000fe20000000f00 */
[----:B------:R-:W0:Y:S01]  /*0160*/  S2R R74, SR_CTAID.Z ;  /* 0x00000000004a7919 */ /* 0x000e220000002700 */
[----:B------:R-:W-:Y:S02]  /*0170*/  ULDC.U8 UR6, c[0x0][0x328] ;  /* 0x0000ca0000067ab9 */ /* 0x000fe40000000000 */
[----:B------:R-:W-:Y:S01]  /*0180*/  SEL R12, R2, RZ, P0 ;  /* 0x000000ff020c7207 */ /* 0x000fe20000000000 */
[----:B------:R-:W1:Y:S01]  /*0190*/  S2R R69, SR_TID.X ;  /* 0x0000000000457919 */ /* 0x000e620000002100 */
[----:B------:R-:W-:Y:S02]  /*01a0*/  SHF.R.S32.HI R13, RZ, 0x1f, R68 ;  /* 0x0000001fff0d7819 */ /* 0x000fe40000011444 */
[----:B------:R-:W-:-:S02]  /*01b0*/  SEL R15, R3, RZ, P0 ;  /* 0x000000ff030f7207 */ /* 0x000fc40000000000 */
[----:B------:R-:W-:Y:S01]  /*01c0*/  IADD3 R21, P0, R5, R12, RZ ;  /* 0x0000000c05157210 */ /* 0x000fe20007f1e0ff */
[C---:B------:R-:W-:Y:S01]  /*01d0*/  @P1 IMAD.WIDE.U32 R6, R19.reuse, c[0x0][0x370], RZ ;  /* 0x0000dc0013061a25 */ /* 0x040fe200078e00ff */
[--C-:B------:R-:W-:Y:S02]  /*01e0*/  @!P1 SHF.R.S32.HI R0, RZ, 0x1f, R17.reuse ;  /* 0x0000001fff009819 */ /* 0x100fe40000011411 */
[----:B------:R-:W-:Y:S01]  /*01f0*/  @!P1 SHF.R.S32.HI R18, RZ, 0x1f, R17 ;  /* 0x0000001fff129819 */ /* 0x000fe20000011411 */
[----:B------:R-:W-:Y:S02]  /*0200*/  @P1 IMAD R2, R19, c[0x0][0x374], R7 ;  /* 0x0000dd0013021a24 */ /* 0x000fe400078e0207 */
[----:B------:R-:W-:Y:S02]  /*0210*/  @P1 IMAD.MOV.U32 R4, RZ, RZ, R6 ;  /* 0x000000ffff041224 */ /* 0x000fe400078e0006 */
[----:B------:R-:W-:-:S04]  /*0220*/  IMAD.WIDE R6, R17, c[0x0][0x224], RZ ;  /* 0x0000890011067a25 */ /* 0x000fc800078e02ff */
[----:B------:R-:W-:Y:S02]  /*0230*/  @!P1 IMAD R0, R0, c[0x0][0x368], RZ ;  /* 0x0000da0000009a24 */ /* 0x000fe400078e02ff */
[----:B------:R-:W-:Y:S02]  /*0240*/  IMAD R16, R7, c[0x0][0x1c0], RZ ;  /* 0x0000700007107a24 */ /* 0x000fe400078e02ff */
[----:B------:R-:W-:-:S04]  /*0250*/  @!P1 IMAD.WIDE.U32 R8, R17, c[0x0][0x368], RZ ;  /* 0x0000da0011089a25 */ /* 0x000fc800078e00ff */
[----:B------:R-:W-:Y:S02]  /*0260*/  @!P1 IMAD R7, R17, c[0x0][0x36c], R0 ;  /* 0x0000db0011079a24 */ /* 0x000fe400078e0200 */
[----:B------:R-:W-:Y:S02]  /*0270*/  @!P1 IMAD R0, R18, c[0x0][0x1e0], RZ ;  /* 0x0000780012009a24 */ /* 0x000fe400078e02ff */
[----:B------:R-:W-:Y:S01]  /*0280*/  @P1 IMAD.WIDE.U32 R10, R19, c[0x0][0x1e8], RZ ;  /* 0x00007a00130a1a25 */ /* 0x000fe200078e00ff */
[----:B------:R-:W-:-:S03]  /*0290*/  @!P1 IADD3 R2, R9, R7, RZ ;  /* 0x0000000709029210 */ /* 0x000fc60007ffe0ff */
[----:B------:R-:W-:Y:S02]  /*02a0*/  @!P1 IMAD.MOV.U32 R4, RZ, RZ, R8 ;  /* 0x000000ffff049224 */ /* 0x000fe400078e0008 */
[----:B------:R-:W-:-:S04]  /*02b0*/  @!P1 IMAD.WIDE.U32 R8, R17, c[0x0][0x1e0], RZ ;  /* 0x0000780011089a25 */ /* 0x000fc800078e00ff */
[----:B------:R-:W-:Y:S02]  /*02c0*/  @!P1 IMAD R7, R17, c[0x0][0x1e4], R0 ;  /* 0x0000790011079a24 */ /* 0x000fe400078e0200 */
[----:B------:R-:W-:Y:S02]  /*02d0*/  @P1 IMAD R3, R19, c[0x0][0x1ec], R11 ;  /* 0x00007b0013031a24 */ /* 0x000fe400078e020b */
[----:B------:R-:W-:Y:S01]  /*02e0*/  @P1 IMAD.MOV.U32 R23, RZ, RZ, R10 ;  /* 0x000000ffff171224 */ /* 0x000fe200078e000a */
[----:B------:R-:W-:Y:S01]  /*02f0*/  @!P1 IADD3 R3, R9, R7, RZ ;  /* 0x0000000709039210 */ /* 0x000fe20007ffe0ff */
[C---:B------:R-:W-:Y:S01]  /*0300*/  IMAD R13, R6.reuse, R13, R16 ;  /* 0x0000000d060d7224 */ /* 0x040fe200078e0210 */
[----:B------:R-:W-:Y:S01]  /*0310*/  SHF.R.S32.HI R16, RZ, 0x1f, R5 ;  /* 0x0000001fff107819 */ /* 0x000fe20000011405 */
[----:B------:R-:W-:-:S04]  /*0320*/  IMAD.WIDE.U32 R10, R6, c[0x0][0x1c0], RZ ;  /* 0x00007000060a7a25 */ /* 0x000fc800078e00ff */
[----:B------:R-:W-:Y:S01]  /*0330*/  IMAD.MOV.U32 R9, RZ, RZ, c[0x0][0x22c] ;  /* 0x00008b00ff097624 */ /* 0x000fe200078e00ff */
[----:B------:R-:W-:Y:S01]  /*0340*/  IADD3 R0, R11, R13, RZ ;  /* 0x0000000d0b007210 */ /* 0x000fe20007ffe0ff */
[----:B------:R-:W-:Y:S01]  /*0350*/  @P1 IMAD.MOV.U32 R25, RZ, RZ, R19 ;  /* 0x000000ffff191224 */ /* 0x000fe200078e0013 */
[----:B------:R-:W-:Y:S01]  /*0360*/  IADD3.X R13, R16, R15, RZ, P0, !PT ;  /* 0x0000000f100d7210 */ /* 0x000fe200007fe4ff */
[----:B------:R-:W-:Y:S01]  /*0370*/  IMAD.WIDE R6, R68, c[0x0][0x22c], RZ ;  /* 0x00008b0044067a25 */ /* 0x000fe200078e02ff */
[----:B------:R-:W-:Y:S02]  /*0380*/  ISETP.NE.AND P0, PT, RZ, UR6, PT ;  /* 0x00000006ff007c0c */ /* 0x000fe4000bf05270 */
[----:B------:R-:W-:Y:S01]  /*0390*/  SHF.R.S32.HI R9, RZ, 0x1f, R9 ;  /* 0x0000001fff097819 */ /* 0x000fe20000011409 */
[----:B------:R-:W-:Y:S02]  /*03a0*/  @!P1 IMAD.MOV.U32 R25, RZ, RZ, -0x1 ;  /* 0xffffffffff199424 */ /* 0x000fe400078e00ff */
[----:B------:R-:W-:-:S02]  /*03b0*/  IMAD R0, R0, c[0x0][0x22c], RZ ;  /* 0x00008b0000007a24 */ /* 0x000fc400078e02ff */
[----:B------:R-:W-:Y:S02]  /*03c0*/  @!P1 IMAD.MOV.U32 R23, RZ, RZ, R8 ;  /* 0x000000ffff179224 */ /* 0x000fe400078e0008 */
[----:B------:R-:W-:Y:S02]  /*03d0*/  IMAD.MOV.U32 R11, RZ, RZ, RZ ;  /* 0x000000ffff0b7224 */ /* 0x000fe400078e00ff */
[----:B------:R-:W-:Y:S02]  /*03e0*/  IMAD R8, R7, R25, RZ ;  /* 0x0000001907087224 */ /* 0x000fe400078e02ff */
[----:B------:R-:W-:Y:S02]  /*03f0*/  IMAD R27, R9, R10, R0 ;  /* 0x0000000a091b7224 */ /* 0x000fe400078e0200 */
[----:B------:R-:W-:Y:S02]  /*0400*/  IMAD R0, R13, R6, RZ ;  /* 0x000000060d007224 */ /* 0x000fe400078e02ff */
[----:B------:R-:W-:-:S02]  /*0410*/  IMAD R29, R6, R11, R8 ;  /* 0x0000000b061d7224 */ /* 0x000fc400078e0208 */
[----:B------:R-:W-:-:S04]  /*0420*/  IMAD.WIDE.U32 R10, R10, c[0x0][0x22c], RZ ;  /* 0x00008b000a0a7a25 */ /* 0x000fc800078e00ff */
[----:B------:R-:W-:-:S04]  /*0430*/  IMAD.WIDE.U32 R8, R6, R25, RZ ;  /* 0x0000001906087225 */ /* 0x000fc800078e00ff */
[----:B0-----:R-:W-:Y:S01]  /*0440*/  IMAD R15, R74, c[0x0][0x22c], RZ ;  /* 0x00008b004a0f7a24 */ /* 0x001fe200078e02ff */
[----:B------:R-:W-:Y:S01]  /*0450*/  SEL R20, R10, R8, !P1 ;  /* 0x000000080a147207 */ /* 0x000fe20004800000 */
[----:B------:R-:W-:-:S03]  /*0460*/  IMAD.WIDE.U32 R12, R21, R6, RZ ;  /* 0x00000006150c7225 */ /* 0x000fc600078e00ff */
[----:B------:R-:W-:Y:S01]  /*0470*/  SHF.R.S32.HI R18, RZ, 0x1f, R15 ;  /* 0x0000001fff127819 */ /* 0x000fe2000001140f */
[----:B------:R-:W-:Y:S02]  /*0480*/  IMAD R21, R7, R21, R0 ;  /* 0x0000001507157224 */ /* 0x000fe400078e0200 */
[----:B------:R-:W-:Y:S01]  /*0490*/  IMAD.IADD R27, R11, 0x1, R27 ;  /* 0x000000010b1b7824 */ /* 0x000fe200078e021b */
[----:B------:R-:W-:Y:S01]  /*04a0*/  @P1 IADD3 R27, R9, R29, RZ ;  /* 0x0000001d091b1210 */ /* 0x000fe20007ffe0ff */
[----:B------:R-:W-:Y:S01]  /*04b0*/  IMAD.IADD R21, R13, 0x1, R21 ;  /* 0x000000010d157824 */ /* 0x000fe200078e0215 */
[----:B------:R-:W-:Y:S01]  /*04c0*/  SHF.R.S32.HI R11, RZ, 0x1f, R74 ;  /* 0x0000001fff0b7819 */ /* 0x000fe2000001144a */
[----:B------:R-:W-:Y:S05]  /*04d0*/  @!P0 BRA `(.L_x_188) ;  /* 0x0000007000008947 */ /* 0x000fea0003800000 */
[----:B-1----:R-:W-:Y:S01]  /*04e0*/  HFMA2.MMA R7, -RZ, RZ, 0, 7.62939453125e-06 ;  /* 0x00000080ff077435 */ /* 0x002fe200000001ff */
[----:B------:R-:W-:Y:S02]  /*04f0*/  @!P1 IMAD R19, R17, c[0x0][0x224], RZ ;  /* 0x0000890011139a24 */ /* 0x000fe400078e02ff */
[----:B------:R-:W-:-:S03]  /*0500*/  IMAD.MOV.U32 R6, RZ, RZ, c[0x0][0x210] ;  /* 0x00008400ff067624 */ /* 0x000fc600078e00ff */
[----:B------:R-:W-:-:S04]  /*0510*/  LEA R0, R17, R19, 0x7 ;  /* 0x0000001311007211 */ /* 0x000fc800078e38ff */
[----:B------:R-:W-:-:S04]  /*0520*/  IMAD R7, R7, R6, c[0x0][0x234] ;  /* 0x00008d0007077624 */ /* 0x000fc800078e0206 */
[----:B------:R-:W-:Y:S01]  /*0530*/  IMAD R0, R7, R74, R0 ;  /* 0x0000004a07007224 */ /* 0x000fe200078e0200 */
[----:B------:R-:W-:Y:S05]  /*0540*/  BRA `(.L_x_189) ;  /* 0x0000002000007947 */ /* 0x000fea0003800000 */
.L_x_188:
[----:B-1----:R-:W-:-:S04]  /*0550*/  IMAD R0, R17, c[0x0][0x1c0], R74 ;  /* 0x0000700011007a24 */ /* 0x002fc800078e024a */
[----:B------:R-:W-:Y:S02]  /*0560*/  IMAD R0, R0, c[0x0][0x224], RZ ;  /* 0x0000890000007a24 */ /* 0x000fe400078e02ff */
.L_x_189:
[----:B------:R-:W-:Y:S01]  /*0570*/  SHF.R.S32.HI R6, RZ, 0x1f, R69 ;  /* 0x0000001fff067819 */ /* 0x000fe20000011445 */
[----:B------:R-:W-:Y:S01]  /*0580*/  IMAD R68, R68, c[0x0][0x22c], RZ ;  /* 0x00008b0044447a24 */ /* 0x000fe200078e02ff */
[----:B------:R-:W-:Y:S01]  /*0590*/  IADD3 R13, P0, P1, R12, R20, R15 ;  /* 0x000000140c0d7210 */ /* 0x000fe2000791e00f */
[----:B------:R-:W-:Y:S01]  /*05a0*/  IMAD.IADD R0, R5, 0x1, R0 ;  /* 0x0000000105007824 */ /* 0x000fe200078e0200 */
[CC--:B------:R-:W-:Y:S01]  /*05b0*/  LEA.HI R7, R6.reuse, R69.reuse, RZ, 0x4 ;  /* 0x0000004506077211 */ /* 0x0c0fe200078f20ff */
[----:B------:R-:W-:Y:S01]  /*05c0*/  BSSY B0, `(.L_x_190) ;  /* 0x000004a000007945 */ /* 0x000fe20003800000 */
[-C--:B------:R-:W-:Y:S01]  /*05d0*/  LEA.HI R6, R6, R69.reuse, RZ, 0x3 ;  /* 0x0000004506067211 */ /* 0x080fe200078f18ff */
[----:B------:R-:W-:Y:S01]  /*05e0*/  CS2R R24, SRZ ;  /* 0x0000000000187805 */ /* 0x000fe2000001ff00 */
[----:B------:R-:W-:Y:S01]  /*05f0*/  LOP3.LUT R10, R7, 0x3ffffff0, RZ, 0xc0, !PT ;  /* 0x3ffffff0070a7812 */ /* 0x000fe200078ec0ff */
[----:B------:R-:W-:Y:S01]  /*0600*/  CS2R R32, SRZ ;  /* 0x0000000000207805 */ /* 0x000fe2000001ff00 */
[----:B------:R-:W-:Y:S01]  /*0610*/  LOP3.LUT R8, R6, 0x1ffffff8, RZ, 0xc0, !PT ;  /* 0x1ffffff806087812 */ /* 0x000fe200078ec0ff */
[----:B------:R-:W-:Y:S01]  /*0620*/  CS2R R28, SRZ ;  /* 0x00000000001c7805 */ /* 0x000fe2000001ff00 */
[----:B------:R-:W-:Y:S01]  /*0630*/  SHF.R.S32.HI R9, RZ, 0x4, R7 ;  /* 0x00000004ff097819 */ /* 0x000fe20000011407 */
[----:B------:R-:W-:Y:S01]  /*0640*/  IMAD.IADD R10, R69, 0x1, -R10 ;  /* 0x00000001450a7824 */ /* 0x000fe200078e0a0a */
[----:B------:R-:W-:Y:S01]  /*0650*/  IADD3 R8, -R8, R69, RZ ;  /* 0x0000004508087210 */ /* 0x000fe20007ffe1ff */
[----:B------:R-:W-:Y:S01]  /*0660*/  CS2R R30, SRZ ;  /* 0x00000000001e7805 */ /* 0x000fe2000001ff00 */
[----:B------:R-:W-:Y:S01]  /*0670*/  SHF.R.S32.HI R72, RZ, 0x3, R6 ;  /* 0x00000003ff487819 */ /* 0x000fe20000011406 */
[----:B------:R-:W-:Y:S01]  /*0680*/  IMAD.SHL.U32 R7, R10, 0x4, RZ ;  /* 0x000000040a077824 */ /* 0x000fe200078e00ff */
[----:B------:R-:W-:Y:S01]  /*0690*/  SHF.L.U32 R70, R8, 0x3, RZ ;  /* 0x0000000308467819 */ /* 0x000fe200000006ff */
[C---:B------:R-:W-:Y:S01]  /*06a0*/  IMAD R8, R16.reuse, c[0x0][0x370], RZ ;  /* 0x0000dc0010087a24 */ /* 0x040fe200078e02ff */
[----:B------:R-:W-:Y:S01]  /*06b0*/  IADD3 R14, -R5, R14, RZ ;  /* 0x0000000e050e7210 */ /* 0x000fe20007ffe1ff */
[----:B------:R-:W-:Y:S01]  /*06c0*/  IMAD R10, R9, R68, R7 ;  /* 0x00000044090a7224 */ /* 0x000fe200078e0207 */
[----:B------:R-:W-:Y:S01]  /*06d0*/  SHF.R.S32.HI R71, RZ, 0x1f, R70 ;  /* 0x0000001fff477819 */ /* 0x000fe20000011446 */
[----:B------:R-:W-:Y:S01]  /*06e0*/  IMAD R16, R16, c[0x0][0x1e8], RZ ;  /* 0x00007a0010107a24 */ /* 0x000fe200078e02ff */
[----:B------:R-:W-:Y:S01]  /*06f0*/  IADD3.X R15, R21, R27, R18, P0, P1 ;  /* 0x0000001b150f7210 */ /* 0x000fe200007e2412 */
[C---:B------:R-:W-:Y:S01]  /*0700*/  IMAD R17, R5.reuse, c[0x0][0x374], R8 ;  /* 0x0000dd0005117a24 */ /* 0x040fe200078e0208 */
[----:B------:R-:W-:Y:S01]  /*0710*/  ISETP.GE.AND P0, PT, R72, R14, PT ;  /* 0x0000000e4800720c */ /* 0x000fe20003f06270 */
[C---:B------:R-:W-:Y:S01]  /*0720*/  IMAD.WIDE.U32 R6, R5.reuse, c[0x0][0x370], R70 ;  /* 0x0000dc0005067a25 */ /* 0x040fe200078e0046 */
[----:B------:R-:W-:Y:S01]  /*0730*/  IADD3 R12, P2, R10, R13, RZ ;  /* 0x0000000d0a0c7210 */ /* 0x000fe20007f5e0ff */
[----:B------:R-:W-:Y:S01]  /*0740*/  CS2R R18, SRZ ;  /* 0x0000000000127805 */ /* 0x000fe2000001ff00 */
[----:B------:R-:W-:Y:S01]  /*0750*/  CS2R R20, SRZ ;  /* 0x0000000000147805 */ /* 0x000fe2000001ff00 */
[C---:B------:R-:W-:Y:S01]  /*0760*/  IMAD R16, R5.reuse, c[0x0][0x1ec], R16 ;  /* 0x00007b0005107a24 */ /* 0x040fe200078e0210 */
[----:B------:R-:W-:Y:S01]  /*0770*/  IADD3 R4, P3, R4, R6, RZ ;  /* 0x0000000604047210 */ /* 0x000fe20007f7e0ff */
[----:B------:R-:W-:Y:S01]  /*0780*/  IMAD.WIDE.U32 R8, R5, c[0x0][0x1e8], R70 ;  /* 0x00007a0005087a25 */ /* 0x000fe200078e0046 */
[----:B------:R-:W-:Y:S01]  /*0790*/  IADD3 R5, R72, 0x20, RZ ;  /* 0x0000002048057810 */ /* 0x000fe20007ffe0ff */
[----:B------:R-:W-:Y:S01]  /*07a0*/  CS2R R26, SRZ ;  /* 0x00000000001a7805 */ /* 0x000fe2000001ff00 */
[----:B------:R-:W-:Y:S01]  /*07b0*/  LEA.HI.X.SX32 R13, R10, R15, 0x1, P2 ;  /* 0x0000000f0a0d7211 */ /* 0x000fe200010f0eff */
[----:B------:R-:W-:Y:S01]  /*07c0*/  IMAD R15, R11, c[0x0][0x378], RZ ;  /* 0x0000de000b0f7a24 */ /* 0x000fe200078e02ff */
[----:B------:R-:W-:Y:S01]  /*07d0*/  ISETP.GE.AND P1, PT, R5, R14, PT ;  /* 0x0000000e0500720c */ /* 0x000fe20003f26270 */
[----:B------:R-:W-:Y:S01]  /*07e0*/  IMAD R11, R11, c[0x0][0x1f0], RZ ;  /* 0x00007c000b0b7a24 */ /* 0x000fe200078e02ff */
[----:B------:R-:W-:Y:S01]  /*07f0*/  IADD3.X R5, R2, R7, R17, P3, !PT ;  /* 0x0000000702057210 */ /* 0x000fe20001ffe411 */
[C---:B------:R-:W-:Y:S01]  /*0800*/  IMAD R39, R74.reuse, c[0x0][0x37c], R15 ;  /* 0x0000df004a277a24 */ /* 0x040fe200078e020f */
[----:B------:R-:W-:Y:S01]  /*0810*/  IADD3 R6, P3, R23, R8, RZ ;  /* 0x0000000817067210 */ /* 0x000fe20007f7e0ff */
[----:B------:R-:W-:Y:S01]  /*0820*/  IMAD R77, R74, c[0x0][0x1f4], R11 ;  /* 0x00007d004a4d7a24 */ /* 0x000fe200078e020b */
[----:B------:R-:W-:Y:S01]  /*0830*/  LEA R2, P2, R12, c[0x0][0x350], 0x2 ;  /* 0x0000d4000c027a11 */ /* 0x000fe200078410ff */
[----:B------:R-:W-:Y:S01]  /*0840*/  IMAD.WIDE.U32 R40, R74, c[0x0][0x378], R4 ;  /* 0x0000de004a287a25 */ /* 0x000fe200078e0004 */
[----:B------:R-:W-:Y:S01]  /*0850*/  IADD3.X R7, R3, R9, R16, P3, !PT ;  /* 0x0000000903077210 */ /* 0x000fe20001ffe410 */
[----:B------:R-:W-:Y:S01]  /*0860*/  CS2R R4, SRZ ;  /* 0x0000000000047805 */ /* 0x000fe2000001ff00 */
[----:B------:R-:W-:Y:S01]  /*0870*/  LEA.HI.X R3, R12, c[0x0][0x354], R13, 0x2, P2 ;  /* 0x0000d5000c037a11 */ /* 0x000fe200010f140d */
[----:B------:R-:W-:Y:S01]  /*0880*/  CS2R R16, SRZ ;  /* 0x0000000000107805 */ /* 0x000fe2000001ff00 */
[----:B------:R-:W-:Y:S01]  /*0890*/  CS2R R8, SRZ ;  /* 0x0000000000087805 */ /* 0x000fe2000001ff00 */
[----:B------:R-:W-:Y:S01]  /*08a0*/  IMAD.WIDE.U32 R74, R74, c[0x0][0x1f0], R6 ;  /* 0x00007c004a4a7a25 */ /* 0x000fe200078e0006 */
[----:B------:R-:W-:Y:S01]  /*08b0*/  CS2R R10, SRZ ;  /* 0x00000000000a7805 */ /* 0x000fe2000001ff00 */
[----:B------:R-:W-:Y:S01]  /*08c0*/  CS2R R6, SRZ ;  /* 0x0000000000067805 */ /* 0x000fe2000001ff00 */
[----:B------:R-:W-:Y:S01]  /*08d0*/  CS2R R12, SRZ ;  /* 0x00000000000c7805 */ /* 0x000fe2000001ff00 */
[----:B------:R-:W-:Y:S01]  /*08e0*/  CS2R R14, SRZ ;  /* 0x00000000000e7805 */ /* 0x000fe2000001ff00 */
[----:B------:R-:W-:Y:S01]  /*08f0*/  CS2R R22, SRZ ;  /* 0x0000000000167805 */ /* 0x000fe2000001ff00 */
[----:B------:R-:W-:Y:S01]  /*0900*/  CS2R R34, SRZ ;  /* 0x0000000000227805 */ /* 0x000fe2000001ff00 */
[----:B------:R-:W-:Y:S01]  /*0910*/  SHF.R.S32.HI R73, RZ, 0x1f, R72 ;  /* 0x0000001fff497819 */ /* 0x000fe20000011448 */
[----:B------:R-:W-:Y:S01]  /*0920*/  IMAD.IADD R39, R41, 0x1, R39 ;  /* 0x0000000129277824 */ /* 0x000fe200078e0227 */
[----:B------:R-:W-:Y:S01]  /*0930*/  IADD3 R78, R70, 0x40, RZ ;  /* 0x00000040464e7810 */ /* 0x000fe20007ffe0ff */
[----:B------:R-:W-:Y:S05]  /*0940*/  @P0 BRA `(.L_x_191) ;  /* 0x0000011000000947 */ /* 0x000fea0003800000 */
[----:B------:R-:W-:Y:S01]  /*0950*/  MOV R38, R40 ;  /* 0x0000002800267202 */ /* 0x000fe20000000f00 */
[----:B------:R-:W-:Y:S01]  /*0960*/  IMAD R43, R73, c[0x0][0x370], RZ ;  /* 0x0000dc00492b7a24 */ /* 0x000fe200078e02ff */
[----:B------:R-:W-:-:S02]  /*0970*/  IADD3 R42, R70, 0x80, RZ ;  /* 0x00000080462a7810 */ /* 0x000fc40007ffe0ff */
[----:B------:R-:W-:Y:S01]  /*0980*/  IADD3 R44, R70, 0xc0, RZ ;  /* 0x000000c0462c7810 */ /* 0x000fe20007ffe0ff */
[----:B------:R-:W-:Y:S01]  /*0990*/  IMAD.WIDE.U32 R36, R72, c[0x0][0x370], R38 ;  /* 0x0000dc0048247a25 */ /* 0x000fe200078e0026 */
[----:B------:R-:W-:Y:S02]  /*09a0*/  ISETP.GE.AND P4, PT, R42, c[0x0][0x220], PT ;  /* 0x000088002a007a0c */ /* 0x000fe40003f86270 */
[----:B------:R-:W-:Y:S01]  /*09b0*/  ISETP.GE.AND P5, PT, R44, c[0x0][0x220], PT ;  /* 0x000088002c007a0c */ /* 0x000fe20003fa6270 */
[----:B------:R-:W-:Y:S01]  /*09c0*/  IMAD R43, R72, c[0x0][0x374], R43 ;  /* 0x0000dd00482b7a24 */ /* 0x000fe200078e022b */
[----:B------:R-:W-:Y:S02]  /*09d0*/  ISETP.GE.AND P2, PT, R70, c[0x0][0x220], PT ;  /* 0x0000880046007a0c */ /* 0x000fe40003f46270 */
[----:B------:R-:W-:Y:S01]  /*09e0*/  ISETP.GE.AND P3, PT, R78, c[0x0][0x220], PT ;  /* 0x000088004e007a0c */ /* 0x000fe20003f66270 */
[----:B------:R-:W-:Y:S01]  /*09f0*/  IMAD.IADD R37, R37, 0x1, R43 ;  /* 0x0000000125257824 */ /* 0x000fe200078e022b */
[----:B------:R-:W-:-:S04]  /*0a00*/  LEA R42, P6, R36, c[0x0][0x330], 0x1 ;  /* 0x0000cc00242a7a11 */ /* 0x000fc800078c08ff */
[----:B------:R-:W-:-:S05]  /*0a10*/  LEA.HI.X R43, R36, c[0x0][0x334], R37, 0x1, P6 ;  /* 0x0000cd00242b7a11 */ /* 0x000fca00030f0c25 */
[----:B------:R0:W5:Y:S04]  /*0a20*/  @!P2 LDG.E.128 R4, [R42.64] ;  /* 0x000000042a04a981 */ /* 0x000168000c1e1d00 */
[----:B------:R0:W5:Y:S04]  /*0a30*/  @!P3 LDG.E.128 R8, [R42.64+0x80] ;  /* 0x000080042a08b981 */ /* 0x000168000c1e1d00 */
[----:B------:R0:W5:Y:S04]  /*0a40*/  @!P4 LDG.E.128 R12, [R42.64+0x100] ;  /* 0x000100042a0cc981 */ /* 0x000168000c1e1d00 */
[----:B------:R0:W5:Y:S02]  /*0a50*/  @!P5 LDG.E.128 R28, [R42.64+0x180] ;  /* 0x000180042a1cd981 */ /* 0x000164000c1e1d00 */
.L_x_191:
[----:B------:R-:W-:Y:S05]  /*0a60*/  BSYNC B0 ;  /* 0x0000000000007941 */ /* 0x000fea0003800000 */
.L_x_190:
[----:B------:R-:W-:Y:S01]  /*0a70*/  BSSY B0, `(.L_x_192) ;  /* 0x0000016000007945 */ /* 0x000fe20003800000 */
[----:B------:R-:W-:Y:S05]  /*0a80*/  @P1 BRA `(.L_x_193) ;  /* 0x0000014000001947 */ /* 0x000fea0003800000 */
[----:B------:R-:W-:Y:S01]  /*0a90*/  IADD3 R41, P2, R72, 0x20, RZ ;  /* 0x0000002048297810 */ /* 0x000fe20007f5e0ff */
[----:B------:R-:W-:Y:S01]  /*0aa0*/  IMAD.MOV.U32 R36, RZ, RZ, R40 ;  /* 0x000000ffff247224 */ /* 0x000fe200078e0028 */
[----:B------:R-:W-:-:S02]  /*0ab0*/  MOV R37, R39 ;  /* 0x0000002700257202 */ /* 0x000fc40000000f00 */
[----:B------:R-:W-:Y:S02]  /*0ac0*/  IADD3.X R38, RZ, R73, RZ, P2, !PT ;  /* 0x00000049ff267210 */ /* 0x000fe400017fe4ff */
[C---:B0-----:R-:W-:Y:S01]  /*0ad0*/  IADD3 R42, R70.reuse, 0x80, RZ ;  /* 0x00000080462a7810 */ /* 0x041fe20007ffe0ff */
[----:B------:R-:W-:Y:S01]  /*0ae0*/  IMAD.WIDE.U32 R36, R41, c[0x0][0x370], R36 ;  /* 0x0000dc0029247a25 */ /* 0x000fe200078e0024 */
        /* <DEDUP_REMOVED lines=14> */
.L_x_193:
[----:B------:R-:W-:Y:S05]  /*0bd0*/  BSYNC B0 ;  /* 0x0000000000007941 */ /* 0x000fea0003800000 */
.L_x_192:
[----:B------:R-:W-:Y:S01]  /*0be0*/  BSSY B0, `(.L_x_194) ;  /* 0x000001c000007945 */ /* 0x000fe20003800000 */
[----:B------:R-:W-:Y:S01]  /*0bf0*/  CS2R R36, SRZ ;  /* 0x0000000000247805 */ /* 0x000fe2000001ff00 */
[----:B0-----:R-:W-:Y:S01]  /*0c00*/  CS2R R38, SRZ ;  /* 0x0000000000267805 */ /* 0x001fe2000001ff00 */
[----:B------:R-:W-:Y:S01]  /*0c10*/  CS2R R40, SRZ ;  /* 0x0000000000287805 */ /* 0x000fe2000001ff00 */
[----:B------:R-:W-:Y:S01]  /*0c20*/  CS2R R42, SRZ ;  /* 0x00000000002a7805 */ /* 0x000fe2000001ff00 */
[----:B------:R-:W-:Y:S01]  /*0c30*/  CS2R R44, SRZ ;  /* 0x00000000002c7805 */ /* 0x000fe2000001ff00 */
[----:B------:R-:W-:Y:S01]  /*0c40*/  CS2R R46, SRZ ;  /* 0x00000000002e7805 */ /* 0x000fe2000001ff00 */
[----:B------:R-:W-:Y:S01]  /*0c50*/  CS2R R48, SRZ ;  /* 0x0000000000307805 */ /* 0x000fe2000001ff00 */
[----:B------:R-:W-:Y:S01]  /*0c60*/  CS2R R50, SRZ ;  /* 0x0000000000327805 */ /* 0x000fe2000001ff00 */
[----:B------:R-:W-:Y:S01]  /*0c70*/  IADD3 R77, R75, R77, RZ ;  /* 0x0000004d4b4d7210 */ /* 0x000fe20007ffe0ff */
[----:B------:R-:W-:Y:S05]  /*0c80*/  @P0 BRA `(.L_x_195) ;  /* 0x0000011000000947 */ /* 0x000fea0003800000 */
[----:B------:R-:W-:Y:S01]  /*0c90*/  IMAD R55, R73, c[0x0][0x1e8], RZ ;  /* 0x00007a0049377a24 */ /* 0x000fe200078e02ff */
[C---:B------:R-:W-:Y:S01]  /*0ca0*/  IADD3 R54, R70.reuse, 0x80, RZ ;  /* 0x0000008046367810 */ /* 0x040fe20007ffe0ff */
[----:B------:R-:W-:Y:S01]  /*0cb0*/  IMAD.MOV.U32 R76, RZ, RZ, R74 ;  /* 0x000000ffff4c7224 */ /* 0x000fe200078e004a */
[----:B------:R-:W-:Y:S01]  /*0cc0*/  IADD3 R56, R70, 0xc0, RZ ;  /* 0x000000c046387810 */ /* 0x000fe20007ffe0ff */
[----:B------:R-:W-:Y:S01]  /*0cd0*/  IMAD R55, R72, c[0x0][0x1ec], R55 ;  /* 0x00007b0048377a24 */ /* 0x000fe200078e0237 */
[----:B------:R-:W-:Y:S01]  /*0ce0*/  ISETP.GE.AND P4, PT, R54, c[0x0][0x220], PT ;  /* 0x0000880036007a0c */ /* 0x000fe20003f86270 */
[----:B------:R-:W-:Y:S01]  /*0cf0*/  IMAD.WIDE.U32 R52, R72, c[0x0][0x1e8], R76 ;  /* 0x00007a0048347a25 */ /* 0x000fe200078e004c */
[----:B------:R-:W-:-:S02]  /*0d00*/  ISETP.GE.AND P5, PT, R56, c[0x0][0x220], PT ;  /* 0x0000880038007a0c */ /* 0x000fc40003fa6270 */
[----:B------:R-:W-:Y:S02]  /*0d10*/  ISETP.GE.AND P2, PT, R70, c[0x0][0x220], PT ;  /* 0x0000880046007a0c */ /* 0x000fe40003f46270 */
[----:B------:R-:W-:Y:S02]  /*0d20*/  ISETP.GE.AND P3, PT, R78, c[0x0][0x220], PT ;  /* 0x000088004e007a0c */ /* 0x000fe40003f66270 */
[----:B------:R-:W-:Y:S02]  /*0d30*/  IADD3 R53, R53, R55, RZ ;  /* 0x0000003735357210 */ /* 0x000fe40007ffe0ff */
[----:B------:R-:W-:-:S04]  /*0d40*/  LEA R54, P0, R52, c[0x0][0x1d0], 0x1 ;  /* 0x0000740034367a11 */ /* 0x000fc800078008ff */
[----:B------:R-:W-:-:S05]  /*0d50*/  LEA.HI.X R55, R52, c[0x0][0x1d4], R53, 0x1, P0 ;  /* 0x0000750034377a11 */ /* 0x000fca00000f0c35 */
[----:B------:R0:W5:Y:S04]  /*0d60*/  @!P2 LDG.E.128 R36, [R54.64] ;  /* 0x000000043624a981 */ /* 0x000168000c1e1d00 */
[----:B------:R0:W5:Y:S04]  /*0d70*/  @!P3 LDG.E.128 R40, [R54.64+0x80] ;  /* 0x000080043628b981 */ /* 0x000168000c1e1d00 */
[----:B------:R0:W5:Y:S04]  /*0d80*/  @!P4 LDG.E.128 R44, [R54.64+0x100] ;  /* 0x00010004362cc981 */ /* 0x000168000c1e1d00 */
[----:B------:R0:W5:Y:S02]  /*0d90*/  @!P5 LDG.E.128 R48, [R54.64+0x180] ;  /* 0x000180043630d981 */ /* 0x000164000c1e1d00 */
.L_x_195:
[----:B------:R-:W-:Y:S05]  /*0da0*/  BSYNC B0 ;  /* 0x0000000000007941 */ /* 0x000fea0003800000 */
.L_x_194:
        /* <DEDUP_REMOVED lines=9> */
[----:B------:R-:W-:Y:S05]  /*0e40*/  @P1 BRA `(.L_x_197) ;  /* 0x0000014000001947 */ /* 0x000fea0003800000 */
[----:B------:R-:W-:Y:S02]  /*0e50*/  IADD3 R75, P0, R72, 0x20, RZ ;  /* 0x00000020484b7810 */ /* 0x000fe40007f1e0ff */
[----:B------:R-:W-:-:S02]  /*0e60*/  MOV R72, R74 ;  /* 0x0000004a00487202 */ /* 0x000fc40000000f00 */
[----:B------:R-:W-:Y:S01]  /*0e70*/  ISETP.GE.AND P1, PT, R78, c[0x0][0x220], PT ;  /* 0x000088004e007a0c */ /* 0x000fe20003f26270 */
[----:B------:R-:W-:Y:S02]  /*0e80*/  IMAD.X R71, RZ, RZ, R73, P0 ;  /* 0x000000ffff477224 */ /* 0x000fe400000e0649 */
[----:B------:R-:W-:Y:S02]  /*0e90*/  IMAD.MOV.U32 R73, RZ, RZ, R77 ;  /* 0x000000ffff497224 */ /* 0x000fe400078e004d */
[----:B------:R-:W-:Y:S02]  /*0ea0*/  IMAD R71, R71, c[0x0][0x1e8], RZ ;  /* 0x00007a0047477a24 */ /* 0x000fe400078e02ff */
[----:B------:R-:W-:-:S04]  /*0eb0*/  IMAD.WIDE.U32 R72, R75, c[0x0][0x1e8], R72 ;  /* 0x00007a004b487a25 */ /* 0x000fc800078e0048 */
[----:B------:R-:W-:Y:S01]  /*0ec0*/  IMAD R71, R75, c[0x0][0x1ec], R71 ;  /* 0x00007b004b477a24 */ /* 0x000fe200078e0247 */
[----:B------:R-:W-:-:S04]  /*0ed0*/  LEA R74, P0, R72, c[0x0][0x1d0], 0x1 ;  /* 0x00007400484a7a11 */ /* 0x000fc800078008ff */
[----:B------:R-:W-:-:S04]  /*0ee0*/  IADD3 R71, R73, R71, RZ ;  /* 0x0000004749477210 */ /* 0x000fc80007ffe0ff */
[----:B------:R-:W-:Y:S02]  /*0ef0*/  LEA.HI.X R75, R72, c[0x0][0x1d4], R71, 0x1, P0 ;  /* 0x00007500484b7a11 */ /* 0x000fe400000f0c47 */
[C---:B------:R-:W-:Y:S02]  /*0f00*/  ISETP.GE.AND P0, PT, R70.reuse, c[0x0][0x220], PT ;  /* 0x0000880046007a0c */ /* 0x040fe40003f06270 */
[C---:B------:R-:W-:Y:S01]  /*0f10*/  IADD3 R71, R70.reuse, 0x80, RZ ;  /* 0x0000008046477810 */ /* 0x040fe20007ffe0ff */
[----:B------:R0:W5:Y:S01]  /*0f20*/  @!P1 LDG.E.128 R60, [R74.64+0x80] ;  /* 0x000080044a3c9981 */ /* 0x000162000c1e1d00 */
[----:B------:R-:W-:Y:S02]  /*0f30*/  IADD3 R70, R70, 0xc0, RZ ;  /* 0x000000c046467810 */ /* 0x000fe40007ffe0ff */
[----:B------:R-:W-:Y:S02]  /*0f40*/  ISETP.GE.AND P2, PT, R71, c[0x0][0x220], PT ;  /* 0x0000880047007a0c */ /* 0x000fe40003f46270 */
[----:B------:R-:W-:-:S05]  /*0f50*/  ISETP.GE.AND P3, PT, R70, c[0x0][0x220], PT ;  /* 0x0000880046007a0c */ /* 0x000fca0003f66270 */
[----:B------:R0:W5:Y:S06]  /*0f60*/  @!P0 LDG.E.128 R52, [R74.64] ;  /* 0x000000044a348981 */ /* 0x00016c000c1e1d00 */
[----:B------:R0:W5:Y:S04]  /*0f70*/  @!P2 LDG.E.128 R64, [R74.64+0x100] ;  /* 0x000100044a40a981 */ /* 0x000168000c1e1d00 */
[----:B------:R0:W5:Y:S02]  /*0f80*/  @!P3 LDG.E.128 R56, [R74.64+0x180] ;  /* 0x000180044a38b981 */ /* 0x000164000c1e1d00 */
.L_x_197:
[----:B------:R-:W-:Y:S05]  /*0f90*/  BSYNC B0 ;  /* 0x0000000000007941 */ /* 0x000fea0003800000 */
.L_x_196:
[C---:B-----5:R-:W-:Y:S01]  /*0fa0*/  LOP3.LUT R70, R4.reuse, 0xffff0000, RZ, 0xc0, !PT ;  /* 0xffff000004467812 */ /* 0x060fe200078ec0ff */
[----:B------:R-:W-:Y:S01]  /*0fb0*/  IMAD.U32 R4, R4, 0x10000, RZ ;  /* 0x0001000004047824 */ /* 0x000fe200078e00ff */
[----:B------:R-:W-:-:S02]  /*0fc0*/  LOP3.LUT R71, R36, 0xffff0000, RZ, 0xc0, !PT ;  /* 0xffff000024477812 */ /* 0x000fc400078ec0ff */
[C---:B------:R-:W-:Y:S02]  /*0fd0*/  LOP3.LUT R73, R16.reuse, 0xffff0000, RZ, 0xc0, !PT ;  /* 0xffff000010497812 */ /* 0x040fe400078ec0ff */
[----:B------:R-:W-:Y:S01]  /*0fe0*/  SHF.L.U32 R16, R16, 0x10, RZ ;  /* 0x0000001010107819 */ /* 0x000fe200000006ff */
[----:B------:R-:W-:Y:S01]  /*0ff0*/  FMUL.FTZ R70, R70, R71 ;  /* 0x0000004746467220 */ /* 0x000fe20000410000 */
[----:B------:R-:W-:Y:S02]  /*1000*/  SHF.L.U32 R71, R36, 0x10, RZ ;  /* 0x0000001024477819 */ /* 0x000fe400000006ff */
[C---:B------:R-:W-:Y:S02]  /*1010*/  LOP3.LUT P0, RZ, R69.reuse, 0x7, RZ, 0xc0, !PT ;  /* 0x0000000745ff7812 */ /* 0x040fe4000780c0ff */
[----:B------:R-:W-:Y:S01]  /*1020*/  LEA.HI R69, P1, R69, R0, RZ, 0x1d ;  /* 0x0000000045457211 */ /* 0x000fe2000783e8ff */
[----:B------:R-:W-:Y:S01]  /*1030*/  FFMA.FTZ R70, R4, R71, R70 ;  /* 0x0000004704467223 */ /* 0x000fe20000010046 */
[----:B------:R-:W-:Y:S01]  /*1040*/  SHF.L.U32 R71, R37, 0x10, RZ ;  /* 0x0000001025477819 */ /* 0x000fe200000006ff */
[----:B------:R-:W-:Y:S01]  /*1050*/  IMAD.U32 R4, R5, 0x10000, RZ ;  /* 0x0001000005047824 */ /* 0x000fe200078e00ff */
[----:B------:R-:W-:-:S02]  /*1060*/  LOP3.LUT R37, R37, 0xffff0000, RZ, 0xc0, !PT ;  /* 0xffff000025257812 */ /* 0x000fc400078ec0ff */
[----:B------:R-:W-:Y:S01]  /*1070*/  LEA.HI.X.SX32 R0, R0, RZ, 0x1, P1 ;  /* 0x000000ff00007211 */ /* 0x000fe200008f0eff */
[----:B------:R-:W-:Y:S01]  /*1080*/  FFMA.FTZ R70, R4, R71, R70 ;  /* 0x0000004704467223 */ /* 0x000fe20000010046 */
[----:B------:R-:W-:Y:S02]  /*1090*/  LOP3.LUT R4, R5, 0xffff0000, RZ, 0xc0, !PT ;  /* 0xffff000005047812 */ /* 0x000fe400078ec0ff */
[----:B------:R-:W-:Y:S02]  /*10a0*/  SHF.L.U32 R5, R38, 0x10, RZ ;  /* 0x0000001026057819 */ /* 0x000fe400000006ff */
[----:B------:R-:W-:Y:S01]  /*10b0*/  LOP3.LUT R71, R39, 0xffff0000, RZ, 0xc0, !PT ;  /* 0xffff000027477812 */ /* 0x000fe200078ec0ff */
[----:B------:R-:W-:Y:S01]  /*10c0*/  FFMA.FTZ R37, R4, R37, R70 ;  /* 0x0000002504257223 */ /* 0x000fe20000010046 */
[----:B------:R-:W-:Y:S01]  /*10d0*/  LOP3.LUT R70, R9, 0xffff0000, RZ, 0xc0, !PT ;  /* 0xffff000009467812 */ /* 0x000fe200078ec0ff */
[----:B------:R-:W-:-:S04]  /*10e0*/  IMAD.U32 R4, R6, 0x10000, RZ ;  /* 0x0001000006047824 */ /* 0x000fc800078e00ff */
[----:B------:R-:W-:Y:S01]  /*10f0*/  FFMA.FTZ R36, R4, R5, R37 ;  /* 0x0000000504247223 */ /* 0x000fe20000010025 */
[----:B------:R-:W-:Y:S01]  /*1100*/  LOP3.LUT R4, R6, 0xffff0000, RZ, 0xc0, !PT ;  /* 0xffff000006047812 */ /* 0x000fe200078ec0ff */
[----:B------:R-:W-:Y:S01]  /*1110*/  IMAD.U32 R5, R7, 0x10000, RZ ;  /* 0x0001000007057824 */ /* 0x000fe200078e00ff */
[----:B------:R-:W-:Y:S02]  /*1120*/  LOP3.LUT R37, R38, 0xffff0000, RZ, 0xc0, !PT ;  /* 0xffff000026257812 */ /* 0x000fe400078ec0ff */
[----:B------:R-:W-:Y:S02]  /*1130*/  SHF.L.U32 R38, R39, 0x10, RZ ;  /* 0x0000001027267819 */ /* 0x000fe400000006ff */
[----:B------:R-:W-:Y:S01]  /*1140*/  LOP3.LUT R6, R7, 0xffff0000, RZ, 0xc0, !PT ;  /* 0xffff000007067812 */ /* 0x000fe200078ec0ff */
[----:B------:R-:W-:Y:S01]  /*1150*/  FFMA.FTZ R4, R4, R37, R36 ;  /* 0x0000002504047223 */ /* 0x000fe20000010024 */
[C---:B------:R-:W-:Y:S01]  /*1160*/  LOP3.LUT R36, R8.reuse, 0xffff0000, RZ, 0xc0, !PT ;  /* 0xffff000008247812 */ /* 0x040fe200078ec0ff */
[----:B------:R-:W-:Y:S01]  /*1170*/  IMAD.U32 R7, R8, 0x10000, RZ ;  /* 0x0001000008077824 */ /* 0x000fe200078e00ff */
[----:B------:R-:W-:Y:S01]  /*1180*/  SHF.L.U32 R39, R9, 0x10, RZ ;  /* 0x0000001009277819 */ /* 0x000fe200000006ff */
[----:B------:R-:W-:Y:S01]  /*1190*/  FFMA.FTZ R4, R5, R38, R4 ;  /* 0x0000002605047223 */ /* 0x000fe20000010004 */
[C---:B------:R-:W-:Y:S01]  /*11a0*/  LOP3.LUT R9, R40.reuse, 0xffff0000, RZ, 0xc0, !PT ;  /* 0xffff000028097812 */ /* 0x040fe200078ec0ff */
[----:B------:R-:W-:Y:S01]  /*11b0*/  IMAD.U32 R8, R40, 0x10000, RZ ;  /* 0x0001000028087824 */ /* 0x000fe200078e00ff */
[C---:B------:R-:W-:Y:S01]  /*11c0*/  SHF.L.U32 R40, R41.reuse, 0x10, RZ ;  /* 0x0000001029287819 */ /* 0x040fe200000006ff */
[----:B------:R-:W-:Y:S01]  /*11d0*/  FFMA.FTZ R71, R6, R71, R4 ;  /* 0x0000004706477223 */ /* 0x000fe20000010004 */
[----:B------:R-:W-:Y:S01]  /*11e0*/  LOP3.LUT R41, R41, 0xffff0000, RZ, 0xc0, !PT ;  /* 0xffff000029297812 */ /* 0x000fe200078ec0ff */
[C---:B------:R-:W-:Y:S01]  /*11f0*/  IMAD.U32 R4, R10.reuse, 0x10000, RZ ;  /* 0x000100000a047824 */ /* 0x040fe200078e00ff */
[----:B------:R-:W-:Y:S01]  /*1200*/  LOP3.LUT R6, R10, 0xffff0000, RZ, 0xc0, !PT ;  /* 0xffff00000a067812 */ /* 0x000fe200078ec0ff */
[----:B------:R-:W-:Y:S01]  /*1210*/  FFMA.FTZ R7, R7, R8, R71 ;  /* 0x0000000807077223 */ /* 0x000fe20000010047 */
[C---:B------:R-:W-:Y:S01]  /*1220*/  SHF.L.U32 R5, R11.reuse, 0x10, RZ ;  /* 0x000000100b057819 */ /* 0x040fe200000006ff */
[----:B------:R-:W-:Y:S01]  /*1230*/  IMAD.U32 R71, R44, 0x10000, RZ ;  /* 0x000100002c477824 */ /* 0x000fe200078e00ff */
[----:B------:R-:W-:Y:S01]  /*1240*/  LOP3.LUT R10, R11, 0xffff0000, RZ, 0xc0, !PT ;  /* 0xffff00000b0a7812 */ /* 0x000fe200078ec0ff */
[----:B------:R-:W-:Y:S01]  /*1250*/  FFMA.FTZ R7, R36, R9, R7 ;  /* 0x0000000924077223 */ /* 0x000fe20000010007 */
[C---:B------:R-:W-:Y:S01]  /*1260*/  LOP3.LUT R11, R42.reuse, 0xffff0000, RZ, 0xc0, !PT ;  /* 0xffff00002a0b7812 */ /* 0x040fe200078ec0ff */
[----:B------:R-:W-:Y:S01]  /*1270*/  IMAD.U32 R37, R42, 0x10000, RZ ;  /* 0x000100002a257824 */ /* 0x000fe200078e00ff */
[----:B------:R-:W-:Y:S01]  /*1280*/  SHF.L.U32 R8, R43, 0x10, RZ ;  /* 0x000000102b087819 */ /* 0x000fe200000006ff */
[----:B------:R-:W-:Y:S01]  /*1290*/  FFMA.FTZ R7, R39, R40, R7 ;  /* 0x0000002827077223 */ /* 0x000fe20000010007 */
[----:B------:R-:W-:Y:S01]  /*12a0*/  LOP3.LUT R39, R44, 0xffff0000, RZ, 0xc0, !PT ;  /* 0xffff00002c277812 */ /* 0x000fe200078ec0ff */
[----:B------:R-:W-:Y:S01]  /*12b0*/  IMAD.U32 R38, R12, 0x10000, RZ ;  /* 0x000100000c267824 */ /* 0x000fe200078e00ff */
[C---:B------:R-:W-:Y:S01]  /*12c0*/  SHF.L.U32 R40, R45.reuse, 0x10, RZ ;  /* 0x000000102d287819 */ /* 0x040fe200000006ff */
[----:B------:R-:W-:Y:S01]  /*12d0*/  IMAD.U32 R42, R14, 0x10000, RZ ;  /* 0x000100000e2a7824 */ /* 0x000fe200078e00ff */
[----:B------:R-:W-:Y:S01]  /*12e0*/  LOP3.LUT R44, R45, 0xffff0000, RZ, 0xc0, !PT ;  /* 0xffff00002d2c7812 */ /* 0x000fe200078ec0ff */
[----:B------:R-:W-:Y:S01]  /*12f0*/  FFMA.FTZ R45, R70, R41, R7 ;  /* 0x00000029462d7223 */ /* 0x000fe20000010007 */
[----:B------:R-:W-:-:S02]  /*1300*/  LOP3.LUT R70, R52, 0xffff0000, RZ, 0xc0, !PT ;  /* 0xffff000034467812 */ /* 0x000fc400078ec0ff */
[----:B------:R-:W-:Y:S01]  /*1310*/  LOP3.LUT R43, R43, 0xffff0000, RZ, 0xc0, !PT ;  /* 0xffff00002b2b7812 */ /* 0x000fe200078ec0ff */
[----:B------:R-:W-:Y:S01]  /*1320*/  FFMA.FTZ R4, R4, R37, R45 ;  /* 0x0000002504047223 */ /* 0x000fe2000001002d */
[----:B------:R-:W-:Y:S01]  /*1330*/  LOP3.LUT R36, R12, 0xffff0000, RZ, 0xc0, !PT ;  /* 0xffff00000c247812 */ /* 0x000fe200078ec0ff */
[----:B------:R-:W-:Y:S01]  /*1340*/  FMUL.FTZ R70, R70, R73 ;  /* 0x0000004946467220 */ /* 0x000fe20000410000 */
[----:B------:R-:W-:Y:S01]  /*1350*/  SHF.L.U32 R9, R13, 0x10, RZ ;  /* 0x000000100d097819 */ /* 0x000fe200000006ff */
[----:B------:R-:W-:Y:S01]  /*1360*/  IMAD.U32 R73, R52, 0x10000, RZ ;  /* 0x0001000034497824 */ /* 0x000fe200078e00ff */
[C---:B------:R-:W-:Y:S01]  /*1370*/  SHF.L.U32 R52, R17.reuse, 0x10, RZ ;  /* 0x0000001011347819 */ /* 0x040fe200000006ff */
[----:B------:R-:W-:Y:S01]  /*1380*/  FFMA.FTZ R4, R6, R11, R4 ;  /* 0x0000000b06047223 */ /* 0x000fe20000010004 */
[----:B------:R-:W-:Y:S01]  /*1390*/  LOP3.LUT R17, R17, 0xffff0000, RZ, 0xc0, !PT ;  /* 0xffff000011117812 */ /* 0x000fe200078ec0ff */
[----:B------:R-:W-:Y:S01]  /*13a0*/  FFMA.FTZ R16, R73, R16, R70 ;  /* 0x0000001049107223 */ /* 0x000fe20000010046 */
[----:B------:R-:W-:Y:S01]  /*13b0*/  SHF.L.U32 R6, R23, 0x10, RZ ;  /* 0x0000001017067819 */ /* 0x000fe200000006ff */
[C---:B------:R-:W-:Y:S01]  /*13c0*/  IMAD.U32 R73, R53.reuse, 0x10000, RZ ;  /* 0x0001000035497824 */ /* 0x040fe200078e00ff */
[----:B------:R-:W-:Y:S01]  /*13d0*/  LOP3.LUT R53, R53, 0xffff0000, RZ, 0xc0, !PT ;  /* 0xffff000035357812 */ /* 0x000fe200078ec0ff */
[C---:B------:R-:W-:Y:S01]  /*13e0*/  IMAD.U32 R11, R63.reuse, 0x10000, RZ ;  /* 0x000100003f0b7824 */ /* 0x040fe200078e00ff */
[----:B------:R-:W-:Y:S01]  /*13f0*/  LOP3.LUT R63, R63, 0xffff0000, RZ, 0xc0, !PT ;  /* 0xffff00003f3f7812 */ /* 0x000fe200078ec0ff */
[----:B------:R-:W-:Y:S01]  /*1400*/  FFMA.FTZ R16, R73, R52, R16 ;  /* 0x0000003449107223 */ /* 0x000fe20000010010 */
[C---:B------:R-:W-:Y:S01]  /*1410*/  SHF.L.U32 R52, R18.reuse, 0x10, RZ ;  /* 0x0000001012347819 */ /* 0x040fe200000006ff */
        /* <DEDUP_REMOVED lines=49> */
[----:B------:R-:W-:Y:S01]  /*1730*/  SHF.L.U32 R18, R67, 0x10, RZ ;  /* 0x0000001043127819 */ /* 0x000fe200000006ff */
        /* <DEDUP_REMOVED lines=8> */
[C---:B------:R-:W-:Y:S01]  /*17c0*/  IMAD.U32 R4, R28.reuse, 0x10000, RZ ;  /* 0x000100001c047824 */ /* 0x040fe200078e00ff */
[----:B------:R-:W-:Y:S01]  /*17d0*/  LOP3.LUT R28, R28, 0xffff0000, RZ, 0xc0, !PT ;  /* 0xffff00001c1c7812 */ /* 0x000fe200078ec0ff */
[----:B------:R-:W-:Y:S01]  /*17e0*/  FFMA.FTZ R5, R5, R8, R6 ;  /* 0x0000000805057223 */ /* 0x000fe20000010006 */
[----:B------:R-:W-:Y:S01]  /*17f0*/  SHF.L.U32 R8, R25, 0x10, RZ ;  /* 0x0000001019087819 */ /* 0x000fe200000006ff */
[----:B------:R-:W-:Y:S01]  /*1800*/  IMAD.U32 R6, R65, 0x10000, RZ ;  /* 0x0001000041067824 */ /* 0x000fe200078e00ff */
[----:B------:R-:W-:Y:S01]  /*1810*/  LOP3.LUT R12, R49, 0xffff0000, RZ, 0xc0, !PT ;  /* 0xffff0000310c7812 */ /* 0x000fe200078ec0ff */
[----:B------:R-:W-:Y:S01]  /*1820*/  FFMA.FTZ R5, R10, R11, R5 ;  /* 0x0000000b0a057223 */ /* 0x000fe20000010005 */
[----:B------:R-:W-:Y:S01]  /*1830*/  LOP3.LUT R10, R66, 0xffff0000, RZ, 0xc0, !PT ;  /* 0xffff0000420a7812 */ /* 0x000fe200078ec0ff */
[----:B------:R-:W-:Y:S01]  /*1840*/  IMAD.U32 R7, R48, 0x10000, RZ ;  /* 0x0001000030077824 */ /* 0x000fe200078e00ff */
[----:B------:R-:W-:Y:S01]  /*1850*/  LOP3.LUT R11, R26, 0xffff0000, RZ, 0xc0, !PT ;  /* 0xffff00001a0b7812 */ /* 0x000fe200078ec0ff */
[----:B------:R-:W-:Y:S01]  /*1860*/  FFMA.FTZ R5, R6, R8, R5 ;  /* 0x0000000806057223 */ /* 0x000fe20000010005 */
[----:B------:R-:W-:Y:S01]  /*1870*/  LOP3.LUT R13, R50, 0xffff0000, RZ, 0xc0, !PT ;  /* 0xffff0000320d7812 */ /* 0x000fe200078ec0ff */
[----:B------:R-:W-:Y:S01]  /*1880*/  IMAD.U32 R6, R66, 0x10000, RZ ;  /* 0x0001000042067824 */ /* 0x000fe200078e00ff */
        /* <DEDUP_REMOVED lines=12> */
[----:B------:R-:W-:Y:S01]  /*1950*/  LOP3.LUT R9, R48, 0xffff0000, RZ, 0xc0, !PT ;  /* 0xffff000030097812 */ /* 0x000fe200078ec0ff */
[----:B------:R-:W-:Y:S01]  /*1960*/  IMAD.U32 R14, R57, 0x10000, RZ ;  /* 0x00010000390e7824 */ /* 0x000fe200078e00ff */
        /* <DEDUP_REMOVED lines=19> */
[----:B------:R-:W-:Y:S01]  /*1aa0*/  IMAD.U32 R11, R50, 0x10000, RZ ;  /* 0x00010000320b7824 */ /* 0x000fe200078e00ff */
[----:B------:R-:W-:Y:S01]  /*1ab0*/  SHF.L.U32 R8, R31, 0x10, RZ ;  /* 0x000000101f087819 */ /* 0x000fe200000006ff */
[----:B------:R-:W-:Y:S01]  /*1ac0*/  FFMA.FTZ R4, R29, R12, R4 ;  /* 0x0000000c1d047223 */ /* 0x000fe20000010004 */
[----:B------:R-:W-:Y:S01]  /*1ad0*/  LOP3.LUT R31, R31, 0xffff0000, RZ, 0xc0, !PT ;  /* 0xffff00001f1f7812 */ /* 0x000fe200078ec0ff */
[C---:B------:R-:W-:Y:S01]  /*1ae0*/  IMAD.U32 R12, R58.reuse, 0x10000, RZ ;  /* 0x000100003a0c7824 */ /* 0x040fe200078e00ff */
[----:B------:R-:W-:Y:S01]  /*1af0*/  LOP3.LUT R58, R58, 0xffff0000, RZ, 0xc0, !PT ;  /* 0xffff00003a3a7812 */ /* 0x000fe200078ec0ff */
[----:B------:R-:W-:-:S02]  /*1b00*/  FFMA.FTZ R7, R10, R33, R7 ;  /* 0x000000210a077223 */ /* 0x000fc40000010007 */
[----:B------:R-:W-:Y:S02]  /*1b10*/  FFMA.FTZ R4, R6, R11, R4 ;  /* 0x0000000b06047223 */ /* 0x000fe40000010004 */
[----:B------:R-:W-:Y:S01]  /*1b20*/  FFMA.FTZ R5, R12, R5, R7 ;  /* 0x000000050c057223 */ /* 0x000fe20000010007 */
[C---:B------:R-:W-:Y:S01]  /*1b30*/  SHF.L.U32 R7, R35.reuse, 0x10, RZ ;  /* 0x0000001023077819 */ /* 0x040fe200000006ff */
[----:B------:R-:W-:Y:S01]  /*1b40*/  FFMA.FTZ R4, R30, R13, R4 ;  /* 0x0000000d1e047223 */ /* 0x000fe20000010004 */
[----:B------:R-:W-:Y:S01]  /*1b50*/  LOP3.LUT R35, R35, 0xffff0000, RZ, 0xc0, !PT ;  /* 0xffff000023237812 */ /* 0x000fe200078ec0ff */
[----:B------:R-:W-:Y:S01]  /*1b60*/  IMAD.U32 R6, R59, 0x10000, RZ ;  /* 0x000100003b067824 */ /* 0x000fe200078e00ff */
[----:B------:R-:W-:Y:S01]  /*1b70*/  LEA R12, P1, R69, c[0x0][0x3c8], 0x2 ;  /* 0x0000f200450c7a11 */ /* 0x000fe200078210ff */
[----:B------:R-:W-:Y:S02]  /*1b80*/  FFMA.FTZ R5, R58, R34, R5 ;  /* 0x000000223a057223 */ /* 0x000fe40000010005 */
[----:B------:R-:W-:Y:S01]  /*1b90*/  FFMA.FTZ R4, R8, R15, R4 ;  /* 0x0000000f08047223 */ /* 0x000fe20000010004 */
[----:B------:R-:W-:Y:S01]  /*1ba0*/  LOP3.LUT R8, R59, 0xffff0000, RZ, 0xc0, !PT ;  /* 0xffff00003b087812 */ /* 0x000fe200078ec0ff */
[----:B------:R-:W-:-:S02]  /*1bb0*/  FFMA.FTZ R5, R6, R7, R5 ;  /* 0x0000000706057223 */ /* 0x000fc40000010005 */
[----:B------:R-:W-:Y:S02]  /*1bc0*/  FFMA.FTZ R4, R31, R16, R4 ;  /* 0x000000101f047223 */ /* 0x000fe40000010004 */
[----:B------:R-:W-:Y:S02]  /*1bd0*/  FFMA.FTZ R8, R8, R35, R5 ;  /* 0x0000002308087223 */ /* 0x000fe40000010005 */
[----:B------:R-:W-:Y:S01]  /*1be0*/  IMAD.SHL.U32 R11, R68, 0x4, RZ ;  /* 0x00000004440b7824 */ /* 0x000fe200078e00ff */
[----:B------:R-:W1:Y:S04]  /*1bf0*/  SHFL.BFLY PT, R5, R4, 0x4, 0x1f ;  /* 0x0c801f0004057f89 */ /* 0x000e6800000e0000 */
[----:B------:R-:W2:Y:S01]  /*1c00*/  SHFL.BFLY PT, R7, R8, 0x4, 0x1f ;  /* 0x0c801f0008077f89 */ /* 0x000ea200000e0000 */
[----:B-1----:R-:W-:-:S02]  /*1c10*/  FADD.FTZ R5, R4, R5 ;  /* 0x0000000504057221 */ /* 0x002fc40000010000 */
[----:B--2---:R-:W-:-:S03]  /*1c20*/  FADD.FTZ R7, R8, R7 ;  /* 0x0000000708077221 */ /* 0x004fc60000010000 */
[----:B------:R-:W1:Y:S01]  /*1c30*/  SHFL.BFLY PT, R6, R5, 0x2, 0x1f ;  /* 0x0c401f0005067f89 */ /* 0x000e6200000e0000 */
[----:B------:R-:W-:-:S03]  /*1c40*/  IADD3 R8, R11, 0x10, R11 ;  /* 0x000000100b087810 */ /* 0x000fc60007ffe00b */
[----:B------:R-:W2:Y:S01]  /*1c50*/  SHFL.BFLY PT, R10, R7, 0x2, 0x1f ;  /* 0x0c401f00070a7f89 */ /* 0x000ea200000e0000 */
[----:B-1----:R-:W-:Y:S02]  /*1c60*/  FADD.FTZ R14, R5, R6 ;  /* 0x00000006050e7221 */ /* 0x002fe40000010000 */
[C---:B------:R-:W-:Y:S01]  /*1c70*/  IMAD.WIDE R4, R11.reuse, 0x10, R2 ;  /* 0x000000100b047825 */ /* 0x040fe200078e0202 */
[----:B------:R-:W-:Y:S02]  /*1c80*/  IADD3 R11, R11, R8, RZ ;  /* 0x000000080b0b7210 */ /* 0x000fe40007ffe0ff */
[----:B------:R-:W1:Y:S01]  /*1c90*/  SHFL.BFLY PT, R13, R14, 0x1, 0x1f ;  /* 0x0c201f000e0d7f89 */ /* 0x000e6200000e0000 */
[----:B--2---:R-:W-:-:S05]  /*1ca0*/  FADD.FTZ R10, R7, R10 ;  /* 0x0000000a070a7221 */ /* 0x004fca0000010000 */
[----:B------:R-:W2:Y:S01]  /*1cb0*/  SHFL.BFLY PT, R9, R10, 0x1, 0x1f ;  /* 0x0c201f000a097f89 */ /* 0x000ea200000e0000 */
[----:B-1----:R-:W-:Y:S01]  /*1cc0*/  @!P0 FADD.FTZ R6, R14, R13 ;  /* 0x0000000d0e068221 */ /* 0x002fe20000010000 */
[----:B------:R-:W-:-:S03]  /*1cd0*/  LEA.HI.X R13, R69, c[0x0][0x3cc], R0, 0x2, P1 ;  /* 0x0000f300450d7a11 */ /* 0x000fc600008f1400 */
[----:B------:R-:W-:Y:S02]  /*1ce0*/  @!P0 FMUL.FTZ R15, R6, c[0x0][0x2d4] ;  /* 0x0000b500060f8a20 */ /* 0x000fe40000410000 */
[----:B--2---:R-:W-:Y:S02]  /*1cf0*/  FADD.FTZ R9, R10, R9 ;  /* 0x000000090a097221 */ /* 0x004fe40000010000 */
[C---:B------:R-:W-:Y:S01]  /*1d00*/  IMAD.WIDE R6, R68.reuse, 0x40, R4 ;  /* 0x0000004044067825 */ /* 0x040fe200078e0204 */
[----:B------:R-:W-:Y:S03]  /*1d10*/  @!P0 STG.E [R12.64], R15 ;  /* 0x0000000f0c008986 */ /* 0x000fe6000c101904 */
[----:B------:R-:W-:Y:S02]  /*1d20*/  FMUL.FTZ R17, R9, c[0x0][0x2d4] ;  /* 0x0000b50009117a20 */ /* 0x000fe40000410000 */
[----:B------:R-:W-:-:S03]  /*1d30*/  IMAD.WIDE R68, R68, 0x40, R6 ;  /* 0x0000004044447825 */ /* 0x000fc600078e0206 */
[----:B------:R-:W-:Y:S01]  /*1d40*/  @!P0 STG.E [R12.64+0x80], R17 ;  /* 0x000080110c008986 */ /* 0x000fe2000c101904 */
[----:B------:R-:W-:-:S03]  /*1d50*/  IMAD.WIDE R8, R8, 0x10, R2 ;  /* 0x0000001008087825 */ /* 0x000fc600078e0202 */
[----:B------:R-:W-:Y:S01]  /*1d60*/  STG.E.128 [R2.64], RZ ;  /* 0x000000ff02007986 */ /* 0x000fe2000c101d04 */
[----:B------:R-:W-:-:S03]  /*1d70*/  IMAD.WIDE R10, R11, 0x10, R2 ;  /* 0x000000100b0a7825 */ /* 0x000fc600078e0202 */
[----:B------:R-:W-:Y:S04]  /*1d80*/  STG.E.128 [R4.64], RZ ;  /* 0x000000ff04007986 */ /* 0x000fe8000c101d04 */
[----:B------:R-:W-:Y:S04]  /*1d90*/  STG.E.128 [R6.64], RZ ;  /* 0x000000ff06007986 */ /* 0x000fe8000c101d04 */
[----:B------:R-:W-:Y:S04]  /*1da0*/  STG.E.128 [R68.64], RZ ;  /* 0x000000ff44007986 */ /* 0x000fe8000c101d04 */
[----:B------:R-:W-:Y:S04]  /*1db0*/  STG.E.128 [R2.64+0x100], RZ ;  /* 0x000100ff02007986 */ /* 0x000fe8000c101d04 */
[----:B------:R-:W-:Y:S04]  /*1dc0*/  STG.E.128 [R4.64+0x100], RZ ;  /* 0x000100ff04007986 */ /* 0x000fe8000c101d04 */
[----:B------:R-:W-:Y:S04]  /*1dd0*/  STG.E.128 [R8.64], RZ ;  /* 0x000000ff08007986 */ /* 0x000fe8000c101d04 */
[----:B------:R-:W-:Y:S04]  /*1de0*/  STG.E.128 [R10.64], RZ ;  /* 0x000000ff0a007986 */ /* 0x000fe8000c101d04 */
[----:B------:R-:W-:Y:S04]  /*1df0*/  STG.E.128 [R2.64+0x200], RZ ;  /* 0x000200ff02007986 */ /* 0x000fe8000c101d04 */
[----:B------:R-:W-:Y:S04]  /*1e00*/  STG.E.128 [R4.64+0x200], RZ ;  /* 0x000200ff04007986 */ /* 0x000fe8000c101d04 */
[----:B------:R-:W-:Y:S04]  /*1e10*/  STG.E.128 [R8.64+0x100], RZ ;  /* 0x000100ff08007986 */ /* 0x000fe8000c101d04 */
[----:B------:R-:W-:Y:S04]  /*1e20*/  STG.E.128 [R10.64+0x100], RZ ;  /* 0x000100ff0a007986 */ /* 0x000fe8000c101d04 */
[----:B------:R-:W-:Y:S04]  /*1e30*/  STG.E.128 [R2.64+0x300], RZ ;  /* 0x000300ff02007986 */ /* 0x000fe8000c101d04 */
[----:B------:R-:W-:Y:S04]  /*1e40*/  STG.E.128 [R4.64+0x300], RZ ;  /* 0x000300ff04007986 */ /* 0x000fe8000c101d04 */
[----:B------:R-:W-:Y:S04]  /*1e50*/  STG.E.128 [R8.64+0x200], RZ ;  /* 0x000200ff08007986 */ /* 0x000fe8000c101d04 */
[----:B------:R-:W-:Y:S01]  /*1e60*/  STG.E.128 [R10.64+0x200], RZ ;  /* 0x000200ff0a007986 */ /* 0x000fe2000c101d04 */
[----:B------:R-:W-:Y:S05]  /*1e70*/  EXIT ;  /* 0x000000000000794d */ /* 0x000fea0003800000 */
.L_x_198:
        /* <DEDUP_REMOVED lines=16> */
.L_x_1023:


//--------------------- .text._ZN5flash44flash_bwd_dq_dk_dv_loop_seqk_parallel_kernelI23Flash_bwd_kernel_traitsILi256ELi64ELi64ELi8ELi4ELi2ELi2ELb0ELb1EN7cutlass10bfloat16_tE19Flash_kernel_traitsILi256ELi64ELi64ELi8ES3_EELb0ELb1ELb0ELb0ELb0ELb0ELb0EEEvNS_16Flash_bwd_paramsE --------------------------
	.section	.text._ZN5flash44flash_bwd_dq_dk_dv_loop_seqk_parallel_kernelI23Flash_bwd_kernel_traitsILi256ELi64ELi64ELi8ELi4ELi2ELi2ELb0ELb1EN7cutlass10bfloat16_tE19Flash_kernel_traitsILi256ELi64ELi64ELi8ES3_EELb0ELb1ELb0ELb0ELb0ELb0ELb0EEEvNS_16Flash_bwd_paramsE,"ax",@progbits
	.sectioninfo	@"SHI_REGISTERS=254"
	.align	128
        .global         _ZN5flash44flash_bwd_dq_dk_dv_loop_seqk_parallel_kernelI23Flash_bwd_kernel_traitsILi256ELi64ELi64ELi8ELi4ELi2ELi2ELb0ELb1EN7cutlass10bfloat16_tE19Flash_kernel_traitsILi256ELi64ELi64ELi8ES3_EELb0ELb1ELb0ELb0ELb0ELb0ELb0EEEvNS_16Flash_bwd_paramsE
        .type           _ZN5flash44flash_bwd_dq_dk_dv_loop_seqk_parallel_kernelI23Flash_bwd_kernel_traitsILi256ELi64ELi64ELi8ELi4ELi2ELi2ELb0ELb1EN7cutlass10bfloat16_tE19Flash_kernel_traitsILi256ELi64ELi64ELi8ES3_EELb0ELb1ELb0ELb0ELb0ELb0ELb0EEEvNS_16Flash_bwd_paramsE,@function
        .size           _ZN5flash44flash_bwd_dq_dk_dv_loop_seqk_parallel_kernelI23Flash_bwd_kernel_traitsILi256ELi64ELi64ELi8ELi4ELi2ELi2ELb0ELb1EN7cutlass10bfloat16_tE19Flash_kernel_traitsILi256ELi64ELi64ELi8ES3_EELb0ELb1ELb0ELb0ELb0ELb0ELb0EEEvNS_16Flash_bwd_paramsE,(.L_x_1024 - _ZN5flash44flash_bwd_dq_dk_dv_loop_seqk_parallel_kernelI23Flash_bwd_kernel_traitsILi256ELi64ELi64ELi8ELi4ELi2ELi2ELb0ELb1EN7cutlass10bfloat16_tE19Flash_kernel_traitsILi256ELi64ELi64ELi8ES3_EELb0ELb1ELb0ELb0ELb0ELb0ELb0EEEvNS_16Flash_bwd_paramsE)
        .other          _ZN5flash44flash_bwd_dq_dk_dv_loop_seqk_parallel_kernelI23Flash_bwd_kernel_traitsILi256ELi64ELi64ELi8ELi4ELi2ELi2ELb0ELb1EN7cutlass10bfloat16_tE19Flash_kernel_traitsILi256ELi64ELi64ELi8ES3_EELb0ELb1ELb0ELb0ELb0ELb0ELb0EEEvNS_16Flash_bwd_paramsE,@"STO_CUDA_ENTRY STV_DEFAULT"
_ZN5flash44flash_bwd_dq_dk_dv_loop_seqk_parallel_kernelI23Flash_bwd_kernel_traitsILi256ELi64ELi64ELi8ELi4ELi2ELi2ELb0ELb1EN7cutlass10bfloat16_tE19Flash_kernel_traitsILi256ELi64ELi64ELi8ES3_EELb0ELb1ELb0ELb0ELb0ELb0ELb0EEEvNS_16Flash_bwd_paramsE:
.text._ZN5flash44flash_bwd_dq_dk_dv_loop_seqk_parallel_kernelI23Flash_bwd_kernel_traitsILi256ELi64ELi64ELi8ELi4ELi2ELi2ELb0ELb1EN7cutlass10bfloat16_tE19Flash_kernel_traitsILi256ELi64ELi64ELi8ES3_EELb0ELb1ELb0ELb0ELb0ELb0ELb0EEEvNS_16Flash_bwd_paramsE:
[----:B------:R-:W-:Y:S02]  /*0000*/  MOV R1, c[0x0][0x28] ;  /* 0x00000a0000017a02 */ /* 0x000fe40000000f00 */
[----:B------:R-:W1:Y:S01]  /*0010*/  S2UR UR18, SR_CTAID.X ;  /* 0x00000000001279c3 */ /* 0x000e620000002500 */
[----:B------:R-:W-:Y:S02]  /*0020*/  ULDC UR4, c[0x0][0x218] ;  /* 0x0000860000047ab9 */ /* 0x000fe40000000800 */
[----:B------:R-:W-:-:S04]  /*0030*/  UIADD3 UR5, UR4, 0x3f, URZ ;  /* 0x0000003f04057890 */ /* 0x000fc8000fffe03f */
        /* <DEDUP_REMOVED lines=9> */
[----:B------:R-:W-:Y:S02]  /*00d0*/  ULDC.U8 UR7, c[0x0][0x328] ;  /* 0x0000ca0000077ab9 */ /* 0x000fe40000000000 */
[----:B------:R-:W-:Y:S02]  /*00e0*/  UISETP.NE.AND UP5, UPT, UR7, URZ, UPT ;  /* 0x0000003f0700728c */ /* 0x000fe4000bfa5270 */
[----:B------:R-:W-:Y:S02]  /*00f0*/  ULDC UR61, c[0x0][0x224] ;  /* 0x00008900003d7ab9 */ /* 0x000fe40000000800 */
[----:B------:R-:W3:Y:S01]  /*0100*/  S2UR UR33, SR_CTAID.Y ;  /* 0x00000000002179c3 */ /* 0x000ee20000002600 */
[----:B------:R-:W-:-:S02]  /*0110*/  ULDC UR45, c[0x0][0x22c] ;  /* 0x00008b00002d7ab9 */ /* 0x000fc40000000800 */
[----:B------:R-:W-:Y:S02]  /*0120*/  ULDC UR36, c[0x0][0x1c0] ;  /* 0x0000700000247ab9 */ /* 0x000fe40000000800 */
[----:B------:R-:W-:Y:S02]  /*0130*/  ULDC UR10, c[0x0][0x1c0] ;  /* 0x00007000000a7ab9 */ /* 0x000fe40000000800 */
[----:B------:R-:W-:Y:S02]  /*0140*/  USHF.R.S32.HI UR5, URZ, 0x1f, UR61 ;  /* 0x0000001f3f057899 */ /* 0x000fe4000801143d */
        /* <DEDUP_REMOVED lines=10> */
[--C-:B------:R-:W-:Y:S01]  /*01f0*/  SHF.R.S32.HI R0, RZ, 0x5, R11.reuse ;  /* 0x00000005ff007819 */ /* 0x100fe2000001140b */
[----:B------:R-:W-:Y:S01]  /*0200*/  ULDC UR9, c[0x0][0x1c0] ;  /* 0x0000700000097ab9 */ /* 0x000fe20000000800 */
[----:B------:R-:W-:Y:S01]  /*0210*/  SHF.R.S32.HI R3, RZ, 0x1f, R11 ;  /* 0x0000001fff037819 */ /* 0x000fe2000001140b */
[----:B------:R-:W-:Y:S01]  /*0220*/  UIMAD UR54, UR6, UR4, UR54 ;  /* 0x00000004063672a4 */ /* 0x000fe2000f8e0236 */
[-C--:B------:R-:W-:Y:S01]  /*0230*/  LEA.HI R2, R11, R0.reuse, RZ, 0x1 ;  /* 0x000000000b027211 */ /* 0x080fe200078f08ff */
[----:B---3--:R-:W-:Y:S01]  /*0240*/  UIMAD UR51, UR5, UR33, URZ ;  /* 0x00000021053372a4 */ /* 0x008fe2000f8e023f */
[----:B------:R-:W-:Y:S01]  /*0250*/  LEA.HI R3, R3, R0, RZ, 0x2 ;  /* 0x0000000003037211 */ /* 0x000fe200078f10ff */
[----:B------:R-:W-:Y:S01]  /*0260*/  UIMAD.WIDE.U32 UR42, UR33, UR61, URZ ;  /* 0x0000003d212a72a5 */ /* 0x000fe2000f8e003f */
[----:B------:R-:W-:Y:S01]  /*0270*/  LOP3.LUT R2, R2, 0xfffffffe, RZ, 0xc0, !PT ;  /* 0xfffffffe02027812 */ /* 0x000fe200078ec0ff */
[----:B------:R-:W-:Y:S01]  /*0280*/  UIMAD UR4, UR33, UR9, UR34 ;  /* 0x00000009210472a4 */ /* 0x000fe2000f8e0222 */
[----:B------:R-:W-:Y:S01]  /*0290*/  LOP3.LUT R3, R3, 0xfffffffc, RZ, 0xc0, !PT ;  /* 0xfffffffc03037812 */ /* 0x000fe200078ec0ff */
[----:B------:R-:W-:Y:S01]  /*02a0*/  @!UP5 UIMAD UR5, UR33, UR11, UR34 ;  /* 0x0000000b2105d2a4 */ /* 0x000fe2000f8e0222 */
[----:B------:R-:W-:Y:S01]  /*02b0*/  LEA.HI R13, R19, R224, RZ, 0x4 ;  /* 0x000000e0130d7211 */ /* 0x000fe200078f20ff */
[C---:B------:R-:W-:Y:S01]  /*02c0*/  IMAD.IADD R2, R0.reuse, 0x1, -R2 ;  /* 0x0000000100027824 */ /* 0x040fe200078e0a02 */
[----:B------:R-:W-:Y:S01]  /*02d0*/  SHF.R.S32.HI R7, RZ, 0x2, R5 ;  /* 0x00000002ff077819 */ /* 0x000fe20000011405 */
[----:B------:R-:W-:Y:S01]  /*02e0*/  IMAD.IADD R3, R0, 0x1, -R3 ;  /* 0x0000000100037824 */ /* 0x000fe200078e0a03 */
[----:B------:R-:W-:Y:S01]  /*02f0*/  SHF.R.S32.HI R12, RZ, 0x1f, R5 ;  /* 0x0000001fff0c7819 */ /* 0x000fe20000011405 */
[----:B------:R-:W-:Y:S01]  /*0300*/  IMAD.SHL.U32 R15, R2, 0x10, RZ ;  /* 0x00000010020f7824 */ /* 0x000fe200078e00ff */
[----:B------:R-:W-:Y:S01]  /*0310*/  SHF.R.S32.HI R0, RZ, 0x4, R13 ;  /* 0x00000004ff007819 */ /* 0x000fe2000001140d */
[----:B------:R-:W-:Y:S01]  /*0320*/  USHF.L.U32 UR44, UR45, 0x6, URZ ;  /* 0x000000062d2c7899 */ /* 0x000fe2000800063f */
[----:B------:R-:W-:Y:S01]  /*0330*/  LEA.HI R12, R12, R7, RZ, 0x3 ;  /* 0x000000070c0c7211 */ /* 0x000fe200078f18ff */
[----:B------:R-:W-:Y:S01]  /*0340*/  ULDC UR48, c[0x0][0x214] ;  /* 0x0000850000307ab9 */ /* 0x000fe20000000800 */
[----:B------:R-:W-:Y:S01]  /*0350*/  LEA.HI R6, R13, R0, RZ, 0x1 ;  /* 0x000000000d067211 */ /* 0x000fe200078f08ff */
[----:B------:R-:W-:Y:S01]  /*0360*/  ULDC UR55, c[0x0][0x1c8] ;  /* 0x0000720000377ab9 */ /* 0x000fe20000000800 */
[----:B------:R-:W-:Y:S01]  /*0370*/  LOP3.LUT R12, R12, 0xfffffff8, RZ, 0xc0, !PT ;  /* 0xfffffff80c0c7812 */ /* 0x000fe200078ec0ff */
[----:B------:R-:W-:Y:S01]  /*0380*/  ULDC.U8 UR8, c[0x0][0x3d0] ;  /* 0x0000f40000087ab9 */ /* 0x000fe20000000000 */
[----:B------:R-:W-:Y:S01]  /*0390*/  LOP3.LUT R6, R6, 0xfffffffe, RZ, 0xc0, !PT ;  /* 0xfffffffe06067812 */ /* 0x000fe200078ec0ff */
[----:B------:R-:W-:Y:S01]  /*03a0*/  ULDC UR49, c[0x0][0x224] ;  /* 0x0000890000317ab9 */ /* 0x000fe20000000800 */
[----:B------:R-:W-:Y:S01]  /*03b0*/  LEA.HI R17, R19, R224, RZ, 0x3 ;  /* 0x000000e013117211 */ /* 0x000fe200078f18ff */
[----:B------:R-:W-:Y:S01]  /*03c0*/  IMAD.IADD R12, R7, 0x1, -R12 ;  /* 0x00000001070c7824 */ /* 0x000fe200078e0a0c */
[----:B------:R-:W-:Y:S01]  /*03d0*/  LOP3.LUT R13, R13, 0xfffffff0, RZ, 0xc0, !PT ;  /* 0xfffffff00d0d7812 */ /* 0x000fe200078ec0ff */
[----:B------:R-:W-:Y:S01]  /*03e0*/  IMAD.IADD R6, R0, 0x1, -R6 ;  /* 0x0000000100067824 */ /* 0x000fe200078e0a06 */
[----:B------:R-:W-:Y:S01]  /*03f0*/  LOP3.LUT R7, R17, 0xfffffff8, RZ, 0xc0, !PT ;  /* 0xfffffff811077812 */ /* 0x000fe200078ec0ff */
[----:B------:R-:W-:Y:S01]  /*0400*/  @UP5 UIMAD UR53, UR33, UR48, URZ ;  /* 0x00000030213552a4 */ /* 0x000fe2000f8e023f */
[----:B------:R-:W-:Y:S01]  /*0410*/  LOP3.LUT R11, R11, 0xffffffe0, RZ, 0xc0, !PT ;  /* 0xffffffe00b0b7812 */ /* 0x000fe200078ec0ff */
[C---:B------:R-:W-:Y:S01]  /*0420*/  IMAD.IADD R0, R224.reuse, 0x1, -R13 ;  /* 0x00000001e0007824 */ /* 0x040fe200078e0a0d */
[----:B------:R-:W-:Y:S01]  /*0430*/  SHF.R.S32.HI R230, RZ, 0x3, R17 ;  /* 0x00000003ffe67819 */ /* 0x000fe20000011411 */
[C---:B------:R-:W-:Y:S01]  /*0440*/  IMAD.IADD R8, R224.reuse, 0x1, -R7 ;  /* 0x00000001e0087824 */ /* 0x040fe200078e0a07 */
[----:B------:R-:W-:Y:S01]  /*0450*/  LOP3.LUT R5, R5, 0x7ffffffc, RZ, 0xc0, !PT ;  /* 0x7ffffffc05057812 */ /* 0x000fe200078ec0ff */
[----:B------:R-:W-:Y:S01]  /*0460*/  IMAD.IADD R11, R224, 0x1, -R11 ;  /* 0x00000001e00b7824 */ /* 0x000fe200078e0a0b */
[----:B------:R-:W-:Y:S01]  /*0470*/  SHF.R.S32.HI R7, RZ, 0x1f, R0 ;  /* 0x0000001fff077819 */ /* 0x000fe20000011400 */
[C---:B------:R-:W-:Y:S01]  /*0480*/  IMAD.SHL.U32 R232, R8.reuse, 0x8, RZ ;  /* 0x0000000808e87824 */ /* 0x040fe200078e00ff */
[----:B------:R-:W-:Y:S01]  /*0490*/  LOP3.LUT P4, RZ, R8, 0x4, RZ, 0xc0, !PT ;  /* 0x0000000408ff7812 */ /* 0x000fe2000788c0ff */
[----:B------:R-:W-:Y:S01]  /*04a0*/  IMAD.SHL.U32 R9, R230, 0x40, RZ ;  /* 0x00000040e6097824 */ /* 0x000fe200078e00ff */
[----:B------:R-:W-:Y:S01]  /*04b0*/  LEA.HI R7, R7, R0, RZ, 0x3 ;  /* 0x0000000007077211 */ /* 0x000fe200078f18ff */
[----:B------:R-:W-:Y:S01]  /*04c0*/  UMOV UR39, URZ ;  /* 0x0000003f00277c82 */ /* 0x000fe20008000000 */
[C---:B------:R-:W-:Y:S01]  /*04d0*/  LOP3.LUT P3, RZ, R8.reuse, 0x2, RZ, 0xc0, !PT ;  /* 0x0000000208ff7812 */ /* 0x040fe2000786c0ff */
[----:B------:R-:W-:Y:S01]  /*04e0*/  IMAD.SHL.U32 R8, R8, 0x40, RZ ;  /* 0x0000004008087824 */ /* 0x000fe200078e00ff */
[C---:B------:R-:W-:Y:S01]  /*04f0*/  LOP3.LUT R13, R7.reuse, 0xfffffff8, RZ, 0xc0, !PT ;  /* 0xfffffff8070d7812 */ /* 0x040fe200078ec0ff */
[----:B------:R-:W-:Y:S01]  /*0500*/  IMAD.SHL.U32 R7, R7, 0x40, RZ ;  /* 0x0000004007077824 */ /* 0x000fe200078e00ff */
[----:B------:R-:W-:Y:S01]  /*0510*/  SHF.R.S32.HI R4, RZ, 0x1f, R11 ;  /* 0x0000001fff047819 */ /* 0x000fe2000001140b */
[----:B------:R-:W-:Y:S01]  /*0520*/  UMOV UR59, 0x4 ;  /* 0x00000004003b7882 */ /* 0x000fe20000000000 */
[----:B------:R-:W-:Y:S01]  /*0530*/  LOP3.LUT R8, R8, 0x1c0, RZ, 0xc0, !PT ;  /* 0x000001c008087812 */ /* 0x000fe200078ec0ff */
[----:B------:R-:W-:Y:S01]  /*0540*/  IMAD.IADD R13, R0, 0x1, -R13 ;  /* 0x00000001000d7824 */ /* 0x000fe200078e0a0d */
[----:B------:R-:W-:Y:S01]  /*0550*/  LOP3.LUT R0, R12, 0x1, RZ, 0xc0, !PT ;  /* 0x000000010c007812 */ /* 0x000fe200078ec0ff */
[----:B------:R-:W-:Y:S01]  /*0560*/  ULOP3.LUT UR55, UR34, UR55, URZ, 0x3c, !UPT ;  /* 0x0000003722377292 */ /* 0x000fe2000f8e3c3f */
[----:B------:R-:W-:Y:S01]  /*0570*/  LOP3.LUT R9, R9, 0x1c0, RZ, 0xc0, !PT ;  /* 0x000001c009097812 */ /* 0x000fe200078ec0ff */
[----:B------:R-:W-:Y:S01]  /*0580*/  USHF.L.U32 UR60, UR33, 0x7, URZ ;  /* 0x00000007213c7899 */ /* 0x000fe2000800063f */
[----:B------:R-:W-:Y:S01]  /*0590*/  ISETP.NE.U32.AND P0, PT, R0, 0x1, PT ;  /* 0x000000010000780c */ /* 0x000fe20003f05070 */
[----:B------:R-:W-:Y:S01]  /*05a0*/  UISETP.NE.AND UP6, UPT, UR8, URZ, UPT ;  /* 0x0000003f0800728c */ /* 0x000fe2000bfc5270 */
[----:B------:R-:W-:Y:S01]  /*05b0*/  LOP3.LUT R0, R8, 0x10, R15, 0xf8, !PT ;  /* 0x0000001008007812 */ /* 0x000fe200078ef80f */
[----:B------:R-:W-:Y:S01]  /*05c0*/  USHF.R.S32.HI UR56, URZ, 0x1f, UR34 ;  /* 0x0000001f3f387899 */ /* 0x000fe20008011422 */
[----:B------:R-:W-:Y:S01]  /*05d0*/  LEA.HI R4, R4, R11, RZ, 0x2 ;  /* 0x0000000b04047211 */ /* 0x000fe200078f10ff */
[----:B------:R-:W-:Y:S01]  /*05e0*/  USHF.R.S32.HI UR58, URZ, 0x1f, UR33 ;  /* 0x0000001f3f3a7899 */ /* 0x000fe20008011421 */
[----:B------:R-:W-:Y:S01]  /*05f0*/  LOP3.LUT R10, R9, 0x38, R232, 0xf8, !PT ;  /* 0x00000038090a7812 */ /* 0x000fe200078ef8e8 */
[----:B------:R-:W-:Y:S01]  /*0600*/  USHF.R.S32.HI UR57, URZ, 0x1f, UR34 ;  /* 0x0000001f3f397899 */ /* 0x000fe20008011422 */
[----:B------:R-:W-:Y:S01]  /*0610*/  LOP3.LUT R222, R8, 0x8, R17, 0xf8, !PT ;  /* 0x0000000808de7812 */ /* 0x000fe200078ef811 */
[----:B------:R-:W-:Y:S01]  /*0620*/  UIMAD.WIDE.U32 UR40, UR36, UR42, URZ ;  /* 0x0000002a242872a5 */ /* 0x000fe2000f8e003f */
[----:B------:R-:W-:Y:S01]  /*0630*/  SHF.R.U32.HI R15, RZ, 0x3, R8 ;  /* 0x00000003ff0f7819 */ /* 0x000fe20000011608 */
[----:B------:R-:W-:Y:S01]  /*0640*/  UIMAD UR50, UR37, UR42, URZ ;  /* 0x0000002a253272a4 */ /* 0x000fe2000f8e023f */
[----:B------:R-:W-:Y:S01]  /*0650*/  SHF.R.U32.HI R9, RZ, 0x3, R9 ;  /* 0x00000003ff097819 */ /* 0x000fe20000011609 */
[----:B------:R-:W-:Y:S01]  /*0660*/  USHF.R.S32.HI UR52, URZ, 0x1f, UR46 ;  /* 0x0000001f3f347899 */ /* 0x000fe2000801142e */
[CC--:B------:R-:W-:Y:S01]  /*0670*/  LEA.HI R11, R19.reuse, R224.reuse, RZ, 0x7 ;  /* 0x000000e0130b7211 */ /* 0x0c0fe200078f38ff */
[----:B------:R-:W-:Y:S01]  /*0680*/  UIMAD UR49, UR4, UR49, URZ ;  /* 0x00000031043172a4 */ /* 0x000fe2000f8e023f */
[----:B------:R-:W-:Y:S01]  /*0690*/  LEA.HI R8, R19, R224, RZ, 0x6 ;  /* 0x000000e013087211 */ /* 0x000fe200078f30ff */
[----:B------:R-:W-:Y:S01]  /*06a0*/  @!UP5 UIMAD UR48, UR5, UR48, URZ ;  /* 0x000000300530d2a4 */ /* 0x000fe2000f8e023f */
[----:B------:R-:W-:Y:S01]  /*06b0*/  LOP3.LUT R9, R10, R9, RZ, 0x3c, !PT ;  /* 0x000000090a097212 */ /* 0x000fe200078e3cff */
[----:B------:R-:W-:Y:S01]  /*06c0*/  IMAD.SHL.U32 R10, R6, 0x200, RZ ;  /* 0x00000200060a7824 */ /* 0x000fe200078e00ff */
[----:B------:R-:W-:Y:S01]  /*06d0*/  SHF.R.S32.HI R11, RZ, 0x7, R11 ;  /* 0x00000007ff0b7819 */ /* 0x000fe2000001140b */
[----:B------:R-:W-:Y:S01]  /*06e0*/  USHF.R.S32.HI UR47, URZ, 0x1f, UR44 ;  /* 0x0000001f3f2f7899 */ /* 0x000fe2000801142c */
[----:B------:R-:W-:-:S02]  /*06f0*/  SHF.R.S32.HI R8, RZ, 0x6, R8 ;  /* 0x00000006ff087819 */ /* 0x000fc40000011408 */
[C---:B------:R-:W-:Y:S01]  /*0700*/  R2P PR, R12.reuse, 0x6 ;  /* 0x000000060c007804 */ /* 0x040fe20000000000 */
[----:B------:R-:W-:Y:S01]  /*0710*/  IMAD.SHL.U32 R12, R12, 0x40, RZ ;  /* 0x000000400c0c7824 */ /* 0x000fe200078e00ff */
[----:B------:R-:W-:Y:S01]  /*0720*/  LOP3.LUT R0, R0, 0x8, R17, 0xf8, !PT ;  /* 0x0000000800007812 */ /* 0x000fe200078ef811 */
[----:B------:R-:W-:Y:S01]  /*0730*/  IMAD R17, R11, 0x800, R10 ;  /* 0x000008000b117824 */ /* 0x000fe200078e020a */
[----:B------:R-:W-:Y:S01]  /*0740*/  LOP3.LUT P6, RZ, R13, 0x4, RZ, 0xc0, !PT ;  /* 0x000000040dff7812 */ /* 0x000fe200078cc0ff */
[----:B------:R-:W-:Y:S01]  /*0750*/  IMAD R226, R8, 0x200, R9 ;  /* 0x0000020008e27824 */ /* 0x000fe200078e0209 */
[----:B------:R-:W-:Y:S01]  /*0760*/  LOP3.LUT R0, R10, R0, R15, 0xf6, !PT ;  /* 0x000000000a007212 */ /* 0x000fe200078ef60f */
[----:B------:R-:W-:Y:S01]  /*0770*/  IMAD.SHL.U32 R8, R8, 0x8, RZ ;  /* 0x0000000808087824 */ /* 0x000fe200078e00ff */
[----:B------:R-:W-:Y:S01]  /*0780*/  LOP3.LUT R12, R12, 0x1c0, RZ, 0xc0, !PT ;  /* 0x000001c00c0c7812 */ /* 0x000fe200078ec0ff */
[----:B------:R-:W-:Y:S01]  /*0790*/  IMAD.SHL.U32 R11, R11, 0x20, RZ ;  /* 0x000000200b0b7824 */ /* 0x000fe200078e00ff */
[C---:B------:R-:W-:Y:S01]  /*07a0*/  LOP3.LUT P5, RZ, R13.reuse, 0x2, RZ, 0xc0, !PT ;  /* 0x000000020dff7812 */ /* 0x040fe200078ac0ff */
[----:B------:R-:W-:Y:S01]  /*07b0*/  IMAD.IADD R10, R224, 0x1, -R5 ;  /* 0x00000001e00a7824 */ /* 0x000fe200078e0a05 */
[----:B------:R-:W-:Y:S01]  /*07c0*/  LOP3.LUT R8, R8, 0x18, RZ, 0xc0, !PT ;  /* 0x0000001808087812 */ /* 0x000fe200078ec0ff */
[----:B------:R-:W-:Y:S01]  /*07d0*/  IMAD.SHL.U32 R5, R6, 0x20, RZ ;  /* 0x0000002006057824 */ /* 0x000fe200078e00ff */
[----:B------:R-:W-:Y:S01]  /*07e0*/  SHF.R.U32.HI R9, RZ, 0x3, R12 ;  /* 0x00000003ff097819 */ /* 0x000fe2000001160c */
[----:B------:R-:W-:Y:S01]  /*07f0*/  IMAD.SHL.U32 R10, R10, 0x2, RZ ;  /* 0x000000020a0a7824 */ /* 0x000fe200078e00ff */
[----:B------:R-:W-:Y:S01]  /*0800*/  LOP3.LUT R14, R12, 0x20, R11, 0xf8, !PT ;  /* 0x000000200c0e7812 */ /* 0x000fe200078ef80b */
[----:B------:R-:W-:Y:S01]  /*0810*/  IMAD.SHL.U32 R13, R13, 0x40, RZ ;  /* 0x000000400d0d7824 */ /* 0x000fe200078e00ff */
[----:B------:R-:W-:Y:S01]  /*0820*/  LOP3.LUT R231, R9, R12, R8, 0x1e, !PT ;  /* 0x0000000c09e77212 */ /* 0x000fe200078e1e08 */
[----:B------:R-:W-:Y:S01]  /*0830*/  IMAD.SHL.U32 R224, R224, 0x2, RZ ;  /* 0x00000002e0e07824 */ /* 0x000fe200078e00ff */
[----:B------:R-:W-:Y:S01]  /*0840*/  LOP3.LUT R14, R14, R9, RZ, 0x3c, !PT ;  /* 0x000000090e0e7212 */ /* 0x000fe200078e3cff */
[--C-:B------:R-:W-:Y:S01]  /*0850*/  IMAD R9, R3, 0x400, R10.reuse ;  /* 0x0000040003097824 */ /* 0x100fe200078e020a */
[----:B------:R-:W-:Y:S01]  /*0860*/  LOP3.LUT R5, R8, 0x20, R5, 0xf8, !PT ;  /* 0x0000002008057812 */ /* 0x000fe200078ef805 */
[----:B------:R-:W-:Y:S01]  /*0870*/  IMAD R10, R2, 0x400, R10 ;  /* 0x00000400020a7824 */ /* 0x000fe200078e020a */
[----:B------:R-:W-:Y:S01]  /*0880*/  LOP3.LUT R8, R13, 0x1c0, RZ, 0xc0, !PT ;  /* 0x000001c00d087812 */ /* 0x000fe200078ec0ff */
[----:B------:R-:W-:Y:S01]  /*0890*/  IMAD.IADD R234, R9, 0x1, R14 ;  /* 0x0000000109ea7824 */ /* 0x000fe200078e020e */
[----:B------:R-:W-:Y:S01]  /*08a0*/  SHF.R.S32.HI R4, RZ, 0x2, R4 ;  /* 0x00000002ff047819 */ /* 0x000fe20000011404 */
[----:B------:R-:W-:Y:S01]  /*08b0*/  IMAD.SHL.U32 R9, R6, 0x8, RZ ;  /* 0x0000000806097824 */ /* 0x000fe200078e00ff */
[----:B------:R-:W-:Y:S01]  /*08c0*/  SHF.R.U32.HI R6, RZ, 0x3, R8 ;  /* 0x00000003ff067819 */ /* 0x000fe20000011608 */
[----:B------:R-:W-:Y:S01]  /*08d0*/  IMAD.SHL.U32 R234, R234, 0x2, RZ ;  /* 0x00000002eaea7824 */ /* 0x000fe200078e00ff */
[----:B------:R-:W-:Y:S01]  /*08e0*/  LOP3.LUT R222, R222, R15, RZ, 0x3c, !PT ;  /* 0x0000000fdede7212 */ /* 0x000fe200078e3cff */
[----:B------:R-:W-:Y:S01]  /*08f0*/  IMAD R225, R3, 0x10, R4 ;  /* 0x0000001003e17824 */ /* 0x000fe200078e0204 */
[----:B------:R-:W-:Y:S01]  /*0900*/  LOP3.LUT R9, R8, 0x8, R9, 0xf8, !PT ;  /* 0x0000000808097812 */ /* 0x000fe200078ef809 */
[----:B------:R-:W-:Y:S01]  /*0910*/  IMAD.IADD R231, R10, 0x1, R231 ;  /* 0x000000010ae77824 */ /* 0x000fe200078e02e7 */
[----:B------:R-:W-:Y:S01]  /*0920*/  LOP3.LUT R5, R6, R5, R8, 0x1e, !PT ;  /* 0x0000000506057212 */ /* 0x000fe200078e1e08 */
[----:B------:R-:W-:Y:S01]  /*0930*/  IMAD.IADD R222, R17, 0x1, R222 ;  /* 0x0000000111de7824 */ /* 0x000fe200078e02de */
[----:B------:R-:W-:Y:S01]  /*0940*/  LOP3.LUT R8, R7, 0xfffffe00, RZ, 0xc0, !PT ;  /* 0xfffffe0007087812 */ /* 0x000fe200078ec0ff */
[----:B------:R-:W-:Y:S01]  /*0950*/  IMAD.MOV.U32 R7, RZ, RZ, -0x10 ;  /* 0xfffffff0ff077424 */ /* 0x000fe200078e00ff */
[----:B------:R-:W-:Y:S01]  /*0960*/  LOP3.LUT R9, R9, R6, RZ, 0x3c, !PT ;  /* 0x0000000609097212 */ /* 0x000fe200078e3cff */
[----:B------:R-:W-:Y:S01]  /*0970*/  IMAD.SHL.U32 R222, R222, 0x2, RZ ;  /* 0x00000002dede7824 */ /* 0x000fe200078e00ff */
[----:B------:R-:W-:Y:S01]  /*0980*/  LOP3.LUT R217, R5, R8, RZ, 0xfc, !PT ;  /* 0x0000000805d97212 */ /* 0x000fe200078efcff */
[--C-:B------:R-:W-:Y:S01]  /*0990*/  IMAD R4, R3, 0x400, R8.reuse ;  /* 0x0000040003047824 */ /* 0x100fe200078e0208 */
[C---:B------:R-:W-:Y:S01]  /*09a0*/  SEL R3, R213.reuse, 0xffffffe0, !P3 ;  /* 0xffffffe0d5037807 */ /* 0x040fe20005800000 */
[----:B------:R-:W-:Y:S01]  /*09b0*/  IMAD R216, R2, 0x400, R8 ;  /* 0x0000040002d87824 */ /* 0x000fe200078e0208 */
[----:B------:R-:W-:Y:S01]  /*09c0*/  SEL R213, R213, 0xffffffe0, !P5 ;  /* 0xffffffe0d5d57807 */ /* 0x000fe20006800000 */
[----:B------:R-:W-:Y:S01]  /*09d0*/  IMAD.IADD R223, R4, 0x1, R9 ;  /* 0x0000000104df7824 */ /* 0x000fe200078e0209 */
[----:B------:R-:W-:Y:S01]  /*09e0*/  IADD3 R236, R234, 0x20, RZ ;  /* 0x00000020eaec7810 */ /* 0x000fe20007ffe0ff */
[----:B------:R-:W-:Y:S01]  /*09f0*/  IMAD.MOV.U32 R4, RZ, RZ, 0x40 ;  /* 0x00000040ff047424 */ /* 0x000fe200078e00ff */
[----:B------:R-:W-:Y:S01]  /*0a00*/  SEL R7, R7, 0x10, !P0 ;  /* 0x0000001007077807 */ /* 0x000fe20004000000 */
[----:B------:R-:W-:Y:S01]  /*0a10*/  IMAD.IADD R216, R9, 0x1, R216 ;  /* 0x0000000109d87824 */ /* 0x000fe200078e02d8 */
[----:B------:R-:W-:Y:S01]  /*0a20*/  LEA R231, R231, 0x10000, 0x1 ;  /* 0x00010000e7e77811 */ /* 0x000fe200078e08ff */
[----:B------:R-:W-:Y:S01]  /*0a30*/  IMAD.SHL.U32 R223, R223, 0x2, RZ ;  /* 0x00000002dfdf7824 */ /* 0x000fe200078e00ff */
[----:B------:R-:W-:Y:S01]  /*0a40*/  SEL R5, R4, 0xffffffc0, !P4 ;  /* 0xffffffc004057807 */ /* 0x000fe20006000000 */
[----:B------:R-:W-:Y:S01]  /*0a50*/  IMAD.IADD R212, R222, 0x1, R3 ;  /* 0x00000001ded47824 */ /* 0x000fe200078e0203 */
[----:B------:R-:W-:Y:S01]  /*0a60*/  SEL R4, R4, 0xffffffc0, !P6 ;  /* 0xffffffc004047807 */ /* 0x000fe20007000000 */
[----:B------:R-:W-:Y:S01]  /*0a70*/  IMAD.IADD R221, R223, 0x1, R213 ;  /* 0x00000001dfdd7824 */ /* 0x000fe200078e02d5 */
[----:B------:R-:W-:Y:S01]  /*0a80*/  LEA R216, R216, 0x20000, 0x1 ;  /* 0x00020000d8d87811 */ /* 0x000fe200078e08ff */
[----:B------:R-:W-:Y:S01]  /*0a90*/  IMAD.SHL.U32 R218, R0, 0x2, RZ ;  /* 0x0000000200da7824 */ /* 0x000fe200078e00ff */
[----:B------:R-:W-:Y:S01]  /*0aa0*/  @P1 IADD3 R236, R234, -0x20, RZ ;  /* 0xffffffe0eaec1810 */ /* 0x000fe20007ffe0ff */
[----:B------:R-:W-:Y:S01]  /*0ab0*/  IMAD.SHL.U32 R226, R226, 0x2, RZ ;  /* 0x00000002e2e27824 */ /* 0x000fe200078e00ff */
[----:B------:R-:W-:Y:S01]  /*0ac0*/  IADD3 R235, R231, 0x40, RZ ;  /* 0x00000040e7eb7810 */ /* 0x000fe20007ffe0ff */
[----:B------:R-:W-:Y:S01]  /*0ad0*/  IMAD.IADD R214, R4, 0x1, R216 ;  /* 0x0000000104d67824 */ /* 0x000fe200078e02d8 */
[----:B------:R-:W-:Y:S01]  /*0ae0*/  LOP3.LUT R224, R11, 0x6, R224, 0xf8, !PT ;  /* 0x000000060be07812 */ /* 0x000fe200078ef8e0 */
[----:B------:R-:W-:Y:S01]  /*0af0*/  IMAD.IADD R215, R213, 0x1, R216 ;  /* 0x00000001d5d77824 */ /* 0x000fe200078e02d8 */
[----:B------:R-:W-:Y:S01]  /*0b00*/  IADD3 R229, R232, 0x40, RZ ;  /* 0x00000040e8e57810 */ /* 0x000fe20007ffe0ff */
[--C-:B------:R-:W-:Y:S01]  /*0b10*/  IMAD R0, R0, 0x2, R5.reuse ;  /* 0x0000000200007824 */ /* 0x100fe200078e0205 */
[----:B------:R-:W-:Y:S01]  /*0b20*/  IADD3 R228, R232, 0x80, RZ ;  /* 0x00000080e8e47810 */ /* 0x000fe20007ffe0ff */
[----:B------:R-:W-:Y:S01]  /*0b30*/  IMAD.IADD R3, R222, 0x1, R5 ;  /* 0x00000001de037824 */ /* 0x000fe200078e0205 */
[----:B------:R-:W-:Y:S01]  /*0b40*/  IADD3 R227, R232, 0xc0, RZ ;  /* 0x000000c0e8e37810 */ /* 0x000fe20007ffe0ff */
[----:B------:R-:W-:Y:S01]  /*0b50*/  IMAD.IADD R2, R5, 0x1, R212 ;  /* 0x0000000105027824 */ /* 0x000fe200078e02d4 */
[----:B------:R-:W-:Y:S01]  /*0b60*/  @P2 IADD3 R235, R231, -0x40, RZ ;  /* 0xffffffc0e7eb2810 */ /* 0x000fe20007ffe0ff */
[----:B------:R-:W-:-:S02]  /*0b70*/  IMAD.IADD R237, R234, 0x1, R7 ;  /* 0x00000001eaed7824 */ /* 0x000fc400078e0207 */
[----:B------:R-:W-:Y:S02]  /*0b80*/  IMAD.SHL.U32 R217, R217, 0x2, RZ ;  /* 0x00000002d9d97824 */ /* 0x000fe400078e00ff */
[----:B------:R-:W-:Y:S02]  /*0b90*/  IMAD.IADD R238, R7, 0x1, R236 ;  /* 0x0000000107ee7824 */ /* 0x000fe400078e02ec */
[--C-:B------:R-:W-:Y:S02]  /*0ba0*/  IMAD.IADD R220, R223, 0x1, R4.reuse ;  /* 0x00000001dfdc7824 */ /* 0x100fe400078e0204 */
[----:B------:R-:W-:Y:S02]  /*0bb0*/  IMAD.IADD R219, R221, 0x1, R4 ;  /* 0x00000001dddb7824 */ /* 0x000fe400078e0204 */
[----:B------:R-:W-:Y:S02]  /*0bc0*/  IMAD.IADD R213, R213, 0x1, R214 ;  /* 0x00000001d5d57824 */ /* 0x000fe400078e02d6 */
.L_x_243:
[----:B------:R-:W-:Y:S02]  /*0bd0*/  ULDC.64 UR4, c[0x0][0x240] ;  /* 0x0000900000047ab9 */ /* 0x000fe40000000a00 */
[----:B------:R-:W-:-:S02]  /*0be0*/  ULDC.64 UR6, c[0x0][0x250] ;  /* 0x0000940000067ab9 */ /* 0x000fc40000000a00 */
[----:B------:R-:W-:Y:S02]  /*0bf0*/  UISETP.NE.U32.AND UP1, UPT, URZ, UR4, UPT ;  /* 0x000000043f00728c */ /* 0x000fe4000bf25070 */
[----:B------:R-:W-:Y:S02]  /*0c00*/  UISETP.NE.U32.AND UP3, UPT, URZ, UR6, UPT ;  /* 0x000000063f00728c */ /* 0x000fe4000bf65070 */
[----:B------:R-:W-:Y:S02]  /*0c10*/  USHF.R.S32.HI UR38, URZ, 0x1f, UR33 ;  /* 0x0000001f3f267899 */ /* 0x000fe40008011421 */
[----:B------:R-:W-:Y:S02]  /*0c20*/  USHF.L.U32 UR12, UR33, 0x2, URZ ;  /* 0x00000002210c7899 */ /* 0x000fe4000800063f */
[----:B------:R-:W-:Y:S02]  /*0c30*/  UISETP.NE.AND.EX UP1, UPT, URZ, UR5, UPT, UP1 ;  /* 0x000000053f00728c */ /* 0x000fe4000bf25310 */
[----:B------:R-:W-:-:S02]  /*0c40*/  UISETP.NE.AND.EX UP3, UPT, URZ, UR7, UPT, UP3 ;  /* 0x000000073f00728c */ /* 0x000fc4000bf65330 */
[----:B------:R-:W-:Y:S02]  /*0c50*/  USHF.L.U64.HI UR11, UR33, 0x2, UR38 ;  /* 0x00000002210b7899 */ /* 0x000fe40008010226 */
[----:B------:R-:W-:Y:S01]  /*0c60*/  UIADD3 UR4, UP0, UR12, UR4, URZ ;  /* 0x000000040c047290 */ /* 0x000fe2000ff1e03f */
[----:B------:R-:W-:Y:S01]  /*0c70*/  PLOP3.LUT P2, PT, PT, PT, UP1, 0x80, 0x0 ;  /* 0x000000000000781c */ /* 0x000fe20003f4f018 */
[----:B------:R-:W-:Y:S02]  /*0c80*/  ULDC.U8 UR10, c[0x0][0x312] ;  /* 0x0000c480000a7ab9 */ /* 0x000fe40000000000 */
[----:B------:R-:W-:Y:S02]  /*0c90*/  UIADD3.X UR5, UR11, UR5, URZ, UP0, !UPT ;  /* 0x000000050b057290 */ /* 0x000fe400087fe43f */
[----:B------:R-:W-:Y:S01]  /*0ca0*/  ULDC.64 UR8, c[0x0][0x248] ;  /* 0x0000920000087ab9 */ /* 0x000fe20000000a00 */
[----:B-1----:R-:W-:Y:S01]  /*0cb0*/  IMAD.U32 R12, RZ, RZ, UR4 ;  /* 0x00000004ff0c7e24 */ /* 0x002fe2000f8e00ff */
[----:B------:R-:W-:-:S02]  /*0cc0*/  UISETP.NE.AND UP4, UPT, UR10, URZ, UPT ;  /* 0x0000003f0a00728c */ /* 0x000fc4000bf85270 */
[----:B------:R-:W-:Y:S01]  /*0cd0*/  UISETP.EQ.U32.AND UP2, UPT, URZ, UR8, UPT ;  /* 0x000000083f00728c */ /* 0x000fe2000bf42070 */
[----:B------:R-:W-:Y:S01]  /*0ce0*/  IMAD.U32 R13, RZ, RZ, UR5 ;  /* 0x00000005ff0d7e24 */ /* 0x000fe2000f8e00ff */
[----:B------:R-:W-:Y:S02]  /*0cf0*/  @UP3 UIADD3 UR6, UP0, UR12, UR6, URZ ;  /* 0x000000060c063290 */ /* 0x000fe4000ff1e03f */
[----:B------:R-:W-:Y:S02]  /*0d00*/  UISETP.EQ.OR.EX UP2, UPT, URZ, UR9, !UP4, UP2 ;  /* 0x000000093f00728c */ /* 0x000fe4000e742720 */
[----:B------:R-:W-:Y:S02]  /*0d10*/  @UP3 UIADD3.X UR7, UR11, UR7, URZ, UP0, !UPT ;  /* 0x000000070b073290 */ /* 0x000fe400087fe43f */
[----:B------:R-:W-:Y:S02]  /*0d20*/  ULDC.64 UR4, c[0x0][0x118] ;  /* 0x0000460000047ab9 */ /* 0x000fe40000000a00 */
[----:B------:R-:W-:Y:S01]  /*0d30*/  UIADD3 UR10, UP0, UR12, UR8, URZ ;  /* 0x000000080c0a7290 */ /* 0x000fe2000ff1e03f */
[----:B--2---:R-:W2:Y:S01]  /*0d40*/  @P2 LDG.E R9, [R12.64] ;  /* 0x000000040c092981 */ /* 0x004ea2000c1e1900 */
[----:B------:R-:W-:-:S03]  /*0d50*/  PLOP3.LUT P1, PT, PT, PT, UP2, 0x80, 0x0 ;  /* 0x000000000000781c */ /* 0x000fc60003f2f028 */
[----:B---3--:R-:W3:Y:S01]  /*0d60*/  @P2 LDG.E R4, [R12.64+0x4] ;  /* 0x000004040c042981 */ /* 0x008ee2000c1e1900 */
[----:B------:R-:W-:Y:S01]  /*0d70*/  UIADD3.X UR8, UR11, UR9, URZ, UP0, !UPT ;  /* 0x000000090b087290 */ /* 0x000fe200087fe43f */
[----:B------:R-:W-:Y:S01]  /*0d80*/  IMAD.U32 R6, RZ, RZ, UR10 ;  /* 0x0000000aff067e24 */ /* 0x000fe2000f8e00ff */
[----:B------:R-:W-:Y:S01]  /*0d90*/  PLOP3.LUT P0, PT, PT, PT, UP3, 0x80, 0x0 ;  /* 0x000000000000781c */ /* 0x000fe20003f0f038 */
[----:B------:R-:W-:Y:S02]  /*0da0*/  IMAD.U32 R10, RZ, RZ, UR6 ;  /* 0x00000006ff0a7e24 */ /* 0x000fe4000f8e00ff */
[----:B------:R-:W-:Y:S02]  /*0db0*/  IMAD.U32 R11, RZ, RZ, UR7 ;  /* 0x00000007ff0b7e24 */ /* 0x000fe4000f8e00ff */
[----:B------:R-:W-:-:S05]  /*0dc0*/  IMAD.U32 R7, RZ, RZ, UR8 ;  /* 0x00000008ff077e24 */ /* 0x000fca000f8e00ff */
[----:B------:R-:W4:Y:S04]  /*0dd0*/  @!P1 LDG.E R8, [R6.64] ;  /* 0x0000000406089981 */ /* 0x000f28000c1e1900 */
[----:B-----5:R1:W5:Y:S01]  /*0de0*/  @P0 LDG.E R5, [R10.64] ;  /* 0x000000040a050981 */ /* 0x020362000c1e1900 */
[----:B------:R-:W1:Y:S01]  /*0df0*/  S2UR UR28, SR_CTAID.X ;  /* 0x00000000001c79c3 */ /* 0x000e620000002500 */
[----:B------:R-:W-:Y:S02]  /*0e00*/  UMOV UR14, 0xffffffff ;  /* 0xffffffff000e7882 */ /* 0x000fe40000000000 */
[----:B------:R-:W-:Y:S02]  /*0e10*/  UMOV UR26, 0xffffffff ;  /* 0xffffffff001a7882 */ /* 0x000fe40000000000 */
[----:B------:R-:W-:-:S02]  /*0e20*/  ULDC UR8, c[0x0][0xc] ;  /* 0x0000030000087ab9 */ /* 0x000fc40000000800 */
[----:B------:R-:W-:Y:S02]  /*0e30*/  USHF.L.U32 UR8, UR8, 0x6, URZ ;  /* 0x0000000608087899 */ /* 0x000fe4000800063f */
[----:B------:R-:W-:Y:S02]  /*0e40*/  UMOV UR19, URZ ;  /* 0x0000003f00137c82 */ /* 0x000fe40008000000 */
[----:B-1----:R-:W-:-:S04]  /*0e50*/  USHF.L.U32 UR6, UR28, 0x6, URZ ;  /* 0x000000061c067899 */ /* 0x002fc8000800063f */
[----:B------:R-:W-:-:S03]  /*0e60*/  UIMAD UR6, UR8, UR39, UR6 ;  /* 0x00000027080672a4 */ /* 0x000fc6000f8e0206 */
[----:B------:R-:W-:-:S03]  /*0e70*/  ULDC UR8, c[0x0][0x218] ;  /* 0x0000860000087ab9 */ /* 0x000fc60000000800 */
[----:B------:R-:W-:Y:S01]  /*0e80*/  IMAD.U32 R11, RZ, RZ, UR6 ;  /* 0x00000006ff0b7e24 */ /* 0x000fe2000f8e00ff */
[----:B--2---:R-:W1:Y:S08]  /*0e90*/  @P2 R2UR UR14, R9 ;  /* 0x00000000090e23c2 */ /* 0x004e7000000e0000 */
[----:B---3--:R-:W1:Y:S08]  /*0ea0*/  @P2 R2UR UR7, R4 ;  /* 0x00000000040723c2 */ /* 0x008e7000000e0000 */
[----:B----4-:R2:W3:Y:S01]  /*0eb0*/  @!P1 R2UR UR26, R8 ;  /* 0x00000000081a93c2 */ /* 0x0104e200000e0000 */
[----:B------:R-:W-:-:S04]  /*0ec0*/  ISETP.NE.U32.AND P1, PT, RZ, c[0x0][0x248], PT ;  /* 0x00009200ff007a0c */ /* 0x000fc80003f25070 */
[----:B------:R-:W-:-:S03]  /*0ed0*/  ISETP.NE.AND.EX P1, PT, RZ, c[0x0][0x24c], PT, P1 ;  /* 0x00009300ff007a0c */ /* 0x000fc60003f25310 */
[----:B-----5:R2:W4:Y:S01]  /*0ee0*/  @P0 R2UR UR19, R5 ;  /* 0x00000000051303c2 */ /* 0x02052200000e0000 */
[----:B------:R-:W-:Y:S01]  /*0ef0*/  IADD3 R12, P0, R230, UR6, RZ ;  /* 0x00000006e60c7c10 */ /* 0x000fe2000ff1e0ff */
[----:B-1----:R-:W-:Y:S01]  /*0f00*/  @UP1 UIADD3 UR25, UR7, -UR14, URZ ;  /* 0x8000000e07191290 */ /* 0x002fe2000fffe03f */
[----:B------:R-:W-:-:S06]  /*0f10*/  SHF.R.S32.HI R4, RZ, 0x1f, R230 ;  /* 0x0000001fff047819 */ /* 0x000fcc00000114e6 */
[----:B------:R-:W-:Y:S01]  /*0f20*/  @!UP1 ULDC UR25, c[0x0][0x214] ;  /* 0x0000850000199ab9 */ /* 0x000fe20000000800 */
[----:B------:R-:W-:Y:S01]  /*0f30*/  LEA.HI.X.SX32 R11, R11, R4, 0x1, P0 ;  /* 0x000000040b0b7211 */ /* 0x000fe200000f0eff */
[----:B------:R-:W-:Y:S05]  /*0f40*/  @!P1 BRA `(.L_x_199) ;  /* 0x0000007000009947 */ /* 0x000fea0003800000 */
[----:B---3--:R-:W-:-:S13]  /*0f50*/  PLOP3.LUT P0, PT, PT, PT, UP4, 0x80, 0x0 ;  /* 0x000000000000781c */ /* 0x008fda0003f0f048 */
[----:B--2---:R-:W2:Y:S04]  /*0f60*/  @P0 LDG.E R5, [R6.64+0x4] ;  /* 0x0000040406050981 */ /* 0x004ea8000c1e1900 */
[----:B------:R-:W3:Y:S01]  /*0f70*/  @!P0 LDG.E R8, [R6.64] ;  /* 0x0000000406088981 */ /* 0x000ee2000c1e1900 */
[----:B--2---:R-:W1:Y:S02]  /*0f80*/  @P0 R2UR UR6, R5 ;  /* 0x00000000050603c2 */ /* 0x004e6400000e0000 */
[----:B-1----:R-:W-:-:S11]  /*0f90*/  @UP4 UIADD3 UR8, UR6, -UR26, URZ ;  /* 0x8000001a06084290 */ /* 0x002fd6000fffe03f */
[----:B---3--:R1:W2:Y:S01]  /*0fa0*/  @!P0 R2UR UR8, R8 ;  /* 0x00000000080883c2 */ /* 0x0082a200000e0000 */
[----:B------:R-:W-:-:S07]  /*0fb0*/  DEPBAR.LE SB1, 0x0, {2} ;  /* 0x000090040000791a */ /* 0x000fce0000000000 */
.L_x_199:
        /* <DEDUP_REMOVED lines=9> */
[----:B--2---:R-:W2:Y:S01]  /*1050*/  @P0 LDG.E R5, [R6.64] ;  /* 0x0000000406050981 */ /* 0x004ea2000c1e1900 */
[----:B------:R-:W-:Y:S02]  /*1060*/  @!UP2 UISETP.NE.U32.AND UP0, UPT, URZ, UR6, UPT ;  /* 0x000000063f00a28c */ /* 0x000fe4000bf05070 */
[----:B------:R-:W-:Y:S02]  /*1070*/  ULDC UR10, c[0x0][0x21c] ;  /* 0x00008700000a7ab9 */ /* 0x000fe40000000800 */
[----:B------:R-:W-:Y:S02]  /*1080*/  @!UP2 UISETP.NE.AND.EX UP0, UPT, URZ, UR7, UPT, UP0 ;  /* 0x000000073f00a28c */ /* 0x000fe4000bf05300 */
[----:B------:R-:W-:Y:S02]  /*1090*/  USHF.L.U32 UR23, UR18, 0x6, URZ ;  /* 0x0000000612177899 */ /* 0x000fe4000800063f */
[----:B------:R-:W-:Y:S01]  /*10a0*/  @!UP2 USEL UR6, URZ, UR10, !UP0 ;  /* 0x0000000a3f06a287 */ /* 0x000fe2000c000000 */
[----:B--2---:R-:W1:Y:S02]  /*10b0*/  @P0 R2UR UR9, R5 ;  /* 0x00000000050903c2 */ /* 0x004e6400000e0000 */
[----:B-1--4-:R-:W-:-:S02]  /*10c0*/  @UP2 UIADD3 UR15, UR9, -UR19, URZ ;  /* 0x80000013090f2290 */ /* 0x012fc4000fffe03f */
[----:B------:R-:W-:-:S04]  /*10d0*/  @!UP2 UIADD3 UR15, UR6, UR8, -UR19 ;  /* 0x00000008060fa290 */ /* 0x000fc8000fffe813 */
[----:B------:R-:W-:-:S06]  /*10e0*/  UISETP.GT.AND UP0, UPT, UR15, UR23, UPT ;  /* 0x000000170f00728c */ /* 0x000fcc000bf04270 */
[----:B------:R-:W-:-:S13]  /*10f0*/  PLOP3.LUT P0, PT, PT, PT, UP0, 0x80, 0x0 ;  /* 0x000000000000781c */ /* 0x000fda0003f0f008 */
[----:B------:R-:W-:Y:S05]  /*1100*/  @!P0 BRA `(.L_x_200) ;  /* 0x00008b7000008947 */ /* 0x000fea0003800000 */
[----:B------:R-:W-:Y:S02]  /*1110*/  ULDC.64 UR6, c[0x0][0x190] ;  /* 0x0000640000067ab9 */ /* 0x000fe40000000a00 */
[----:B------:R-:W-:Y:S02]  /*1120*/  UISETP.NE.AND UP0, UPT, UR26, -0x1, UPT ;  /* 0xffffffff1a00788c */ /* 0x000fe4000bf05270 */
[----:B------:R-:W-:Y:S02]  /*1130*/  UIMAD.WIDE.U32 UR8, UR14, UR6, URZ ;  /* 0x000000060e0872a5 */ /* 0x000fe4000f8e003f */
[----:B------:R-:W-:Y:S02]  /*1140*/  UIADD3 UR6, UR25, 0x3f, URZ ;  /* 0x0000003f19067890 */ /* 0x000fe4000fffe03f */
[----:B------:R-:W-:Y:S01]  /*1150*/  UIMAD UR24, UR14, UR7, URZ ;  /* 0x000000070e1872a4 */ /* 0x000fe2000f8e023f */
[----:B------:R-:W-:Y:S01]  /*1160*/  PLOP3.LUT P1, PT, PT, PT, UP0, 0x80, 0x0 ;  /* 0x000000000000781c */ /* 0x000fe20003f2f008 */
[----:B------:R-:W-:-:S02]  /*1170*/  USHF.R.S32.HI UR7, URZ, 0x1f, UR6 ;  /* 0x0000001f3f077899 */ /* 0x000fc40008011406 */
[----:B------:R-:W-:Y:S02]  /*1180*/  UISETP.NE.AND UP2, UPT, UR14, -0x1, UPT ;  /* 0xffffffff0e00788c */ /* 0x000fe4000bf45270 */
[----:B------:R-:W-:Y:S02]  /*1190*/  ULEA.HI UR12, UR7, UR6, URZ, 0x6 ;  /* 0x00000006070c7291 */ /* 0x000fe4000f8f303f */
[----:B------:R-:W-:Y:S02]  /*11a0*/  ULDC.64 UR16, c[0x0][0x178] ;  /* 0x00005e0000107ab9 */ /* 0x000fe40000000a00 */
[----:B------:R-:W-:Y:S02]  /*11b0*/  @UP0 UIADD3 UR13, UR19, UR26, URZ ;  /* 0x0000001a130d0290 */ /* 0x000fe4000fffe03f */
[----:B------:R-:W-:Y:S02]  /*11c0*/  UIMAD UR22, UR38, UR16, URZ ;  /* 0x00000010261672a4 */ /* 0x000fe4000f8e023f */
[----:B------:R-:W-:-:S02]  /*11d0*/  ULDC.64 UR20, c[0x0][0x198] ;  /* 0x0000660000147ab9 */ /* 0x000fc40000000a00 */
[----:B------:R-:W-:Y:S02]  /*11e0*/  USHF.R.S32.HI UR35, URZ, 0x6, UR12 ;  /* 0x000000063f237899 */ /* 0x000fe4000801140c */
[----:B------:R-:W-:Y:S02]  /*11f0*/  ULOP3.LUT UR12, UR12, 0xffffffc0, URZ, 0xc0, !UPT ;  /* 0xffffffc00c0c7892 */ /* 0x000fe4000f8ec03f */
[----:B------:R-:W-:Y:S02]  /*1200*/  @UP0 UIMAD.WIDE.U32 UR6, UR13, UR20, URZ ;  /* 0x000000140d0602a5 */ /* 0x000fe4000f8e003f */
[----:B------:R-:W-:Y:S02]  /*1210*/  UIMAD.WIDE.U32 UR10, UR33, UR16, URZ ;  /* 0x00000010210a72a5 */ /* 0x000fe4000f8e003f */
[----:B------:R-:W-:Y:S02]  /*1220*/  UIMAD UR17, UR33, UR17, UR22 ;  /* 0x00000011211172a4 */ /* 0x000fe4000f8e0216 */
[----:B------:R-:W-:-:S02]  /*1230*/  UIADD3 UR22, UR12, -0x40, URZ ;  /* 0xffffffc00c167890 */ /* 0x000fc4000fffe03f */
[----:B------:R-:W-:Y:S02]  /*1240*/  UIADD3 UR29, UR11, UR17, URZ ;  /* 0x000000110b1d7290 */ /* 0x000fe4000fffe03f */
[----:B------:R-:W-:Y:S02]  /*1250*/  @UP2 UIADD3 UR29, UR9, UR24, URZ ;  /* 0x00000018091d2290 */ /* 0x000fe4000fffe03f */
[----:B------:R-:W-:Y:S02]  /*1260*/  @UP0 UIMAD UR27, UR13, UR21, UR7 ;  /* 0x000000150d1b02a4 */ /* 0x000fe4000f8e0207 */
        /* <DEDUP_REMOVED lines=16> */
.L_x_201:
[----:B------:R-:W-:Y:S01]  /*1370*/  IABS R7, c[0x0][0x1c8] ;  /* 0x0000720000077a13 */ /* 0x000fe20000000000 */
[----:B------:R-:W-:Y:S01]  /*1380*/  @UP0 UIADD3 UR8, UR19, UR26, URZ ;  /* 0x0000001a13080290 */ /* 0x000fe2000fffe03f */
[----:B------:R-:W-:Y:S01]  /*1390*/  ISETP.LE.AND P0, PT, RZ, UR55, PT ;  /* 0x00000037ff007c0c */ /* 0x000fe2000bf03270 */
[----:B------:R-:W-:Y:S01]  /*13a0*/  ULDC.64 UR10, c[0x0][0x1a0] ;  /* 0x00006800000a7ab9 */ /* 0x000fe20000000a00 */
[----:B------:R-:W1:Y:S01]  /*13b0*/  I2F.RP R13, R7 ;  /* 0x00000007000d7306 */ /* 0x000e620000209400 */
[----:B------:R-:W-:-:S04]  /*13c0*/  @UP0 UIMAD.WIDE.U32 UR6, UR8, UR10, URZ ;  /* 0x0000000a080602a5 */ /* 0x000fc8000f8e003f */
[----:B------:R-:W-:-:S03]  /*13d0*/  @UP0 UIMAD UR21, UR8, UR11, UR7 ;  /* 0x0000000b081502a4 */ /* 0x000fc6000f8e0207 */
[----:B------:R-:W-:Y:S01]  /*13e0*/  @UP0 UMOV UR20, UR6 ;  /* 0x0000000600140c82 */ /* 0x000fe20008000000 */
[----:B-1----:R-:W1:Y:S02]  /*13f0*/  MUFU.RCP R8, R13 ;  /* 0x0000000d00087308 */ /* 0x002e640000001000 */
[----:B-1----:R-:W-:-:S06]  /*1400*/  IADD3 R8, R8, 0xffffffe, RZ ;  /* 0x0ffffffe08087810 */ /* 0x002fcc0007ffe0ff */
[----:B------:R-:W1:Y:S02]  /*1410*/  F2I.FTZ.U32.TRUNC.NTZ R9, R8 ;  /* 0x0000000800097305 */ /* 0x000e64000021f000 */
[----:B-1----:R-:W-:Y:S02]  /*1420*/  IMAD.MOV R5, RZ, RZ, -R9 ;  /* 0x000000ffff057224 */ /* 0x002fe400078e0a09 */
[----:B------:R-:W-:Y:S02]  /*1430*/  IMAD.MOV.U32 R8, RZ, RZ, RZ ;  /* 0x000000ffff087224 */ /* 0x000fe400078e00ff */
[----:B------:R-:W-:Y:S01]  /*1440*/  IMAD R6, R5, R7, RZ ;  /* 0x0000000705067224 */ /* 0x000fe200078e02ff */
[----:B------:R-:W-:-:S03]  /*1450*/  IABS R5, UR34 ;  /* 0x0000002200057c13 */ /* 0x000fc60008000000 */
[----:B------:R-:W-:-:S06]  /*1460*/  IMAD.HI.U32 R6, R9, R6, R8 ;  /* 0x0000000609067227 */ /* 0x000fcc00078e0008 */
[----:B------:R-:W-:-:S04]  /*1470*/  IMAD.HI.U32 R10, R6, R5, RZ ;  /* 0x00000005060a7227 */ /* 0x000fc800078e00ff */
[----:B------:R-:W-:-:S04]  /*1480*/  IMAD.MOV R6, RZ, RZ, -R10 ;  /* 0x000000ffff067224 */ /* 0x000fc800078e0a0a */
[----:B------:R-:W-:-:S05]  /*1490*/  IMAD R6, R7, R6, R5 ;  /* 0x0000000607067224 */ /* 0x000fca00078e0205 */
[----:B------:R-:W-:-:S13]  /*14a0*/  ISETP.GT.U32.AND P2, PT, R7, R6, PT ;  /* 0x000000060700720c */ /* 0x000fda0003f44070 */
[----:B------:R-:W-:Y:S01]  /*14b0*/  @!P2 IMAD.IADD R6, R6, 0x1, -R7 ;  /* 0x000000010606a824 */ /* 0x000fe200078e0a07 */
[----:B------:R-:W-:Y:S02]  /*14c0*/  @!P2 IADD3 R10, R10, 0x1, RZ ;  /* 0x000000010a0aa810 */ /* 0x000fe40007ffe0ff */
[----:B------:R-:W-:Y:S02]  /*14d0*/  ISETP.NE.AND P2, PT, RZ, c[0x0][0x1c8], PT ;  /* 0x00007200ff007a0c */ /* 0x000fe40003f45270 */
[----:B------:R-:W-:-:S13]  /*14e0*/  ISETP.GE.U32.AND P3, PT, R6, R7, PT ;  /* 0x000000070600720c */ /* 0x000fda0003f66070 */
[----:B------:R-:W-:-:S05]  /*14f0*/  @P3 IADD3 R10, R10, 0x1, RZ ;  /* 0x000000010a0a3810 */ /* 0x000fca0007ffe0ff */
[----:B------:R-:W-:Y:S01]  /*1500*/  @!P0 IMAD.MOV R10, RZ, RZ, -R10 ;  /* 0x000000ffff0a8224 */ /* 0x000fe200078e0a0a */
[----:B------:R-:W-:-:S04]  /*1510*/  @!P2 LOP3.LUT R10, RZ, c[0x0][0x1c8], RZ, 0x33, !PT ;  /* 0x00007200ff0aaa12 */ /* 0x000fc800078e33ff */
[----:B------:R-:W-:Y:S01]  /*1520*/  SHF.R.S32.HI R8, RZ, 0x1f, R10 ;  /* 0x0000001fff087819 */ /* 0x000fe2000001140a */
        /* <DEDUP_REMOVED lines=13> */
.L_x_202:
[----:B------:R-:W-:Y:S01]  /*1600*/  ULDC.64 UR8, c[0x0][0x370] ;  /* 0x0000dc0000087ab9 */ /* 0x000fe20000000a00 */
[----:B------:R-:W-:Y:S01]  /*1610*/  PLOP3.LUT P0, PT, PT, PT, UP5, 0x80, 0x0 ;  /* 0x000000000000781c */ /* 0x000fe20003f0f058 */
[----:B------:R-:W-:Y:S02]  /*1620*/  @UP2 UIMAD.WIDE.U32 UR6, UR14, UR8, URZ ;  /* 0x000000080e0622a5 */ /* 0x000fe4000f8e003f */
[----:B------:R-:W-:Y:S02]  /*1630*/  ULDC UR13, c[0x0][0x234] ;  /* 0x00008d00000d7ab9 */ /* 0x000fe40000000800 */
[----:B------:R-:W-:-:S03]  /*1640*/  @UP2 UIMAD UR17, UR14, UR9, UR7 ;  /* 0x000000090e1122a4 */ /* 0x000fc6000f8e0207 */
[----:B------:R-:W-:Y:S02]  /*1650*/  @UP2 UMOV UR16, UR6 ;  /* 0x0000000600102c82 */ /* 0x000fe40008000000 */
[----:B------:R-:W-:Y:S02]  /*1660*/  ULDC.64 UR6, c[0x0][0x368] ;  /* 0x0000da0000067ab9 */ /* 0x000fe40000000a00 */
[----:B------:R-:W-:-:S04]  /*1670*/  @!UP2 UIMAD UR8, UR38, UR6, URZ ;  /* 0x000000062608a2a4 */ /* 0x000fc8000f8e023f */
[----:B------:R-:W-:Y:S02]  /*1680*/  @!UP2 UIMAD UR8, UR33, UR7, UR8 ;  /* 0x000000072108a2a4 */ /* 0x000fe4000f8e0208 */
[----:B------:R-:W-:-:S04]  /*1690*/  @!UP2 UIMAD.WIDE.U32 UR6, UR33, UR6, URZ ;  /* 0x000000062106a2a5 */ /* 0x000fc8000f8e003f */
[----:B------:R-:W-:-:S03]  /*16a0*/  @!UP2 UIADD3 UR17, UR7, UR8, URZ ;  /* 0x000000080711a290 */ /* 0x000fc6000fffe03f */
[----:B------:R-:W-:Y:S02]  /*16b0*/  ULDC.64 UR8, c[0x0][0x3d8] ;  /* 0x0000f60000087ab9 */ /* 0x000fe40000000a00 */
[----:B------:R-:W-:Y:S02]  /*16c0*/  @!UP2 UMOV UR16, UR6 ;  /* 0x000000060010ac82 */ /* 0x000fe40008000000 */
[----:B------:R-:W-:-:S04]  /*16d0*/  UIMAD.WIDE.U32 UR6, UR28, UR8, URZ ;  /* 0x000000081c0672a5 */ /* 0x000fc8000f8e003f */
[----:B------:R-:W-:Y:S02]  /*16e0*/  UIMAD UR10, UR28, UR9, UR7 ;  /* 0x000000091c0a72a4 */ /* 0x000fe4000f8e0207 */
[----:B------:R-:W-:Y:S02]  /*16f0*/  UIMAD UR7, UR38, UR61, UR51 ;  /* 0x0000003d260772a4 */ /* 0x000fe4000f8e0233 */
[----:B------:R-:W-:Y:S02]  /*1700*/  UIMAD.WIDE.U32 UR8, UR36, UR14, URZ ;  /* 0x0000000e240872a5 */ /* 0x000fe4000f8e003f */
[----:B------:R-:W-:Y:S02]  /*1710*/  UIADD3 UR7, UR43, UR7, URZ ;  /* 0x000000072b077290 */ /* 0x000fe4000fffe03f */
[----:B------:R-:W-:Y:S02]  /*1720*/  USEL UR12, UR6, URZ, UP6 ;  /* 0x0000003f060c7287 */ /* 0x000fe4000b000000 */
[----:B------:R-:W-:-:S02]  /*1730*/  UIMAD UR7, UR36, UR7, UR50 ;  /* 0x00000007240772a4 */ /* 0x000fc4000f8e0232 */
[----:B------:R-:W-:Y:S02]  /*1740*/  USHF.L.U64.HI UR6, UR33, 0x7, UR38 ;  /* 0x0000000721067899 */ /* 0x000fe40008010226 */
[----:B------:R-:W-:Y:S02]  /*1750*/  UIADD3 UR11, UR41, UR7, URZ ;  /* 0x00000007290b7290 */ /* 0x000fe4000fffe03f */
[----:B------:R-:W-:Y:S02]  /*1760*/  UIMAD UR7, UR37, UR14, URZ ;  /* 0x0000000e250772a4 */ /* 0x000fe4000f8e023f */
[----:B------:R-:W-:Y:S02]  /*1770*/  USEL UR28, UR40, UR8, !UP2 ;  /* 0x00000008281c7287 */ /* 0x000fe4000d000000 */
[----:B------:R-:W-:Y:S02]  /*1780*/  @UP2 UIADD3 UR11, UR9, UR7, URZ ;  /* 0x00000007090b2290 */ /* 0x000fe4000fffe03f */
[----:B------:R-:W-:-:S02]  /*1790*/  USEL UR7, UR60, URZ, UP1 ;  /* 0x0000003f3c077287 */ /* 0x000fc40008800000 */
[----:B------:R-:W-:Y:S02]  /*17a0*/  USEL UR6, UR6, URZ, UP1 ;  /* 0x0000003f06067287 */ /* 0x000fe40008800000 */
[----:B------:R-:W-:Y:S02]  /*17b0*/  UIADD3 UR8, UP1, UR22, UR7, URZ ;  /* 0x0000000716087290 */ /* 0x000fe4000ff3e03f */
[----:B------:R-:W-:Y:S02]  /*17c0*/  USEL UR10, UR10, URZ, UP6 ;  /* 0x0000003f0a0a7287 */ /* 0x000fe4000b000000 */
[----:B------:R-:W-:Y:S02]  /*17d0*/  UIADD3.X UR7, UR32, UR6, URZ, UP1, !UPT ;  /* 0x0000000620077290 */ /* 0x000fe40008ffe43f */
[----:B------:R-:W-:-:S04]  /*17e0*/  UIMAD UR6, UR37, UR8, URZ ;  /* 0x00000008250672a4 */ /* 0x000fc8000f8e023f */
[----:B------:R-:W-:Y:S02]  /*17f0*/  UIMAD UR9, UR36, UR7, UR6 ;  /* 0x00000007240972a4 */ /* 0x000fe4000f8e0206 */
[----:B------:R-:W-:-:S04]  /*1800*/  @UP5 USEL UR6, UR53, UR14, !UP2 ;  /* 0x0000000e35065287 */ /* 0x000fc8000d000000 */
[----:B------:R-:W-:Y:S02]  /*1810*/  @UP5 UIMAD UR13, UR34, UR13, UR6 ;  /* 0x0000000d220d52a4 */ /* 0x000fe4000f8e0206 */
[----:B------:R-:W-:-:S04]  /*1820*/  UIMAD.WIDE.U32 UR6, UR36, UR8, URZ ;  /* 0x00000008240672a5 */ /* 0x000fc8000f8e003f */
[----:B------:R-:W-:Y:S02]  /*1830*/  UIADD3 UR9, UR7, UR9, URZ ;  /* 0x0000000907097290 */ /* 0x000fe4000fffe03f */
[----:B------:R-:W-:Y:S01]  /*1840*/  @!UP5 UMOV UR13, UR48 ;  /* 0x00000030000ddc82 */ /* 0x000fe20008000000 */
[----:B------:R-:W-:Y:S05]  /*1850*/  @!P0 BRA `(.L_x_203) ;  /* 0x0000005000008947 */ /* 0x000fea0003800000 */
[----:B------:R-:W-:Y:S02]  /*1860*/  ULDC UR8, c[0x0][0x224] ;  /* 0x0000890000087ab9 */ /* 0x000fe40000000800 */
[----:B------:R-:W-:-:S04]  /*1870*/  @!UP2 UIMAD UR14, UR33, UR8, URZ ;  /* 0x00000008210ea2a4 */ /* 0x000fc8000f8e023f */
[----:B------:R-:W-:-:S04]  /*1880*/  ULEA UR8, UR33, UR14, 0x7 ;  /* 0x0000000e21087291 */ /* 0x000fc8000f8e383f */
[----:B------:R-:W-:Y:S01]  /*1890*/  UIMAD UR8, UR54, UR34, UR8 ;  /* 0x00000022360872a4 */ /* 0x000fe2000f8e0208 */
[----:B------:R-:W-:Y:S05]  /*18a0*/  BRA `(.L_x_204) ;  /* 0x0000001000007947 */ /* 0x000fea0003800000 */
.L_x_203:
[----:B------:R-:W-:-:S04]  /*18b0*/  UMOV UR8, UR49 ;  /* 0x0000003100087c82 */ /* 0x000fc80008000000 */
.L_x_204:
[----:B------:R-:W-:Y:S01]  /*18c0*/  UIADD3 UR6, UP4, UP3, UR6, UR44, UR46 ;  /* 0x0000002c06067290 */ /* 0x000fe2000fb9e02e */
[----:B------:R-:W-:Y:S01]  /*18d0*/  IMAD.U32 R6, RZ, RZ, UR5 ;  /* 0x00000005ff067e24 */ /* 0x000fe2000f8e00ff */
[----:B------:R-:W1:Y:S01]  /*18e0*/  S2R R9, SR_TID.X ;  /* 0x0000000000097919 */ /* 0x000e620000002100 */
[----:B------:R-:W-:Y:S01]  /*18f0*/  IMAD.U32 R5, RZ, RZ, UR4 ;  /* 0x00000004ff057e24 */ /* 0x000fe2000f8e00ff */
[----:B------:R-:W-:Y:S01]  /*1900*/  UIADD3 UR30, UP2, UP1, UR12, UR6, UR28 ;  /* 0x000000060c1e7290 */ /* 0x000fe2000f95e01c */
[--C-:B------:R-:W-:Y:S01]  /*1910*/  SHF.R.S32.HI R233, RZ, 0x1f, R232.reuse ;  /* 0x0000001fffe97819 */ /* 0x100fe200000114e8 */
[----:B------:R-:W-:Y:S01]  /*1920*/  UIADD3.X UR6, UR9, UR47, UR52, UP4, UP3 ;  /* 0x0000002f09067290 */ /* 0x000fe2000a7e6434 */
[----:B------:R-:W-:Y:S01]  /*1930*/  IADD3 R16, P2, R232, UR16, RZ ;  /* 0x00000010e8107c10 */ /* 0x000fe2000ff5e0ff */
[----:B------:R-:W-:Y:S01]  /*1940*/  ULDC.64 UR4, c[0x0][0x3c8] ;  /* 0x0000f20000047ab9 */ /* 0x000fe20000000a00 */
[----:B------:R-:W-:Y:S01]  /*1950*/  IADD3 R15, P0, R230, UR22, RZ ;  /* 0x00000016e60f7c10 */ /* 0x000fe2000ff1e0ff */
[----:B------:R-:W-:Y:S01]  /*1960*/  UIADD3.X UR28, UR10, UR6, UR11, UP2, UP1 ;  /* 0x000000060a1c7290 */ /* 0x000fe200097e240b */
[----:B------:R-:W-:Y:S01]  /*1970*/  IADD3.X R17, R233, UR17, RZ, P2, !PT ;  /* 0x00000011e9117c10 */ /* 0x000fe200097fe4ff */
[----:B------:R-:W-:Y:S01]  /*1980*/  IMAD.U32 R20, RZ, RZ, UR22 ;  /* 0x00000016ff147e24 */ /* 0x000fe2000f8e00ff */
[----:B------:R-:W-:Y:S01]  /*1990*/  ULDC.64 UR6, c[0x0][0x1a8] ;  /* 0x00006a0000067ab9 */ /* 0x000fe20000000a00 */
[----:B------:R-:W-:Y:S01]  /*19a0*/  IMAD.WIDE.U32 R22, R15, c[0x0][0x190], R232 ;  /* 0x000064000f167a25 */ /* 0x000fe200078e00e8 */
[----:B------:R-:W-:Y:S01]  /*19b0*/  UIMAD UR6, UR56, UR6, URZ ;  /* 0x00000006380672a4 */ /* 0x000fe2000f8e023f */
[----:B------:R-:W-:Y:S02]  /*19c0*/  BSSY B1, `(.L_x_200) ;  /* 0x000082b000017945 */ /* 0x000fe40003800000 */
[----:B------:R-:W-:Y:S01]  /*19d0*/  IMAD.WIDE.U32 R20, R20, c[0x0][0x370], R16 ;  /* 0x0000dc0014147a25 */ /* 0x000fe200078e0010 */
[----:B------:R-:W-:-:S03]  /*19e0*/  UIMAD UR14, UR34, UR7, UR6 ;  /* 0x00000007220e72a4 */ /* 0x000fc6000f8e0206 */
[----:B------:R-:W-:Y:S01]  /*19f0*/  ULDC.64 UR6, c[0x0][0x370] ;  /* 0x0000dc0000067ab9 */ /* 0x000fe20000000a00 */
[----:B------:R-:W-:Y:S01]  /*1a00*/  IMAD.U32 R16, RZ, RZ, UR34 ;  /* 0x00000022ff107e24 */ /* 0x000fe2000f8e00ff */
[----:B------:R-:W-:-:S04]  /*1a10*/  UIMAD UR6, UR32, UR6, URZ ;  /* 0x00000006200672a4 */ /* 0x000fc8000f8e023f */
[----:B------:R-:W-:-:S03]  /*1a20*/  UIMAD UR11, UR22, UR7, UR6 ;  /* 0x00000007160b72a4 */ /* 0x000fc6000f8e0206 */
[----:B------:R-:W-:Y:S02]  /*1a30*/  ULDC.64 UR6, c[0x0][0x378] ;  /* 0x0000de0000067ab9 */ /* 0x000fe40000000a00 */
[----:B------:R-:W-:Y:S01]  /*1a40*/  UIMAD UR6, UR56, UR6, URZ ;  /* 0x00000006380672a4 */ /* 0x000fe2000f8e023f */
[----:B------:R-:W-:-:S03]  /*1a50*/  IADD3 R21, R21, UR11, RZ ;  /* 0x0000000b15157c10 */ /* 0x000fc6000fffe0ff */
[----:B------:R-:W-:Y:S02]  /*1a60*/  UIMAD UR12, UR34, UR7, UR6 ;  /* 0x00000007220c72a4 */ /* 0x000fe4000f8e0206 */
[----:B------:R-:W-:Y:S01]  /*1a70*/  UIADD3 UR6, UR22, UR8, URZ ;  /* 0x0000000816067290 */ /* 0x000fe2000fffe03f */
[----:B------:R-:W-:-:S03]  /*1a80*/  IMAD.WIDE.U32 R16, R16, c[0x0][0x378], R20 ;  /* 0x0000de0010107a25 */ /* 0x000fc600078e0014 */
[----:B------:R-:W-:Y:S01]  /*1a90*/  UIMAD.WIDE UR6, UR6, UR59, UR4 ;  /* 0x0000003b060672a5 */ /* 0x000fe2000f8e0204 */
[----:B------:R-:W-:Y:S01]  /*1aa0*/  IMAD.U32 R20, RZ, RZ, UR34 ;  /* 0x00000022ff147e24 */ /* 0x000fe2000f8e00ff */
[----:B------:R-:W-:Y:S01]  /*1ab0*/  IADD3 R17, R17, UR12, RZ ;  /* 0x0000000c11117c10 */ /* 0x000fe2000fffe0ff */
[----:B------:R-:W-:-:S04]  /*1ac0*/  ULDC.64 UR4, c[0x0][0x200] ;  /* 0x0000800000047ab9 */ /* 0x000fc80000000a00 */
[----:B------:R-:W-:Y:S01]  /*1ad0*/  UMOV UR10, UR6 ;  /* 0x00000006000a7c82 */ /* 0x000fe20008000000 */
[----:B------:R-:W-:Y:S01]  /*1ae0*/  IMAD.WIDE.U32 R16, R230, c[0x0][0x370], R16 ;  /* 0x0000dc00e6107a25 */ /* 0x000fe200078e0010 */
[----:B------:R-:W-:Y:S02]  /*1af0*/  UIADD3 UR6, UR22, UR13, URZ ;  /* 0x0000000d16067290 */ /* 0x000fe4000fffe03f */
[----:B------:R-:W-:Y:S02]  /*1b00*/  UMOV UR9, UR7 ;  /* 0x0000000700097c82 */ /* 0x000fe40008000000 */
[----:B------:R-:W-:Y:S01]  /*1b10*/  UIMAD.WIDE UR6, UR6, UR59, UR4 ;  /* 0x0000003b060672a5 */ /* 0x000fe2000f8e0204 */
[----:B------:R1:W2:Y:S01]  /*1b20*/  R2UR UR5, R6 ;  /* 0x00000000060573c2 */ /* 0x0002a200000e0000 */
[----:B------:R-:W-:Y:S01]  /*1b30*/  ULDC UR13, c[0x0][0x2e8] ;  /* 0x0000ba00000d7ab9 */ /* 0x000fe20000000800 */
[----:B------:R-:W-:-:S04]  /*1b40*/  LEA R246, P3, R16, c[0x0][0x330], 0x1 ;  /* 0x0000cc0010f67a11 */ /* 0x000fc800078608ff */
[----:B------:R-:W-:Y:S02]  /*1b50*/  UMOV UR8, UR6 ;  /* 0x0000000600087c82 */ /* 0x000fe40008000000 */
[----:B------:R-:W-:Y:S01]  /*1b60*/  UIADD3 UR6, -UR15, UR25, UR23 ;  /* 0x000000190f067290 */ /* 0x000fe2000fffe117 */
[----:B------:R3:W4:Y:S03]  /*1b70*/  R2UR UR4, R5 ;  /* 0x00000000050473c2 */ /* 0x00072600000e0000 */
[----:B------:R-:W-:-:S04]  /*1b80*/  UIADD3 UR6, UR6, -UR13, URZ ;  /* 0x8000000d06067290 */ /* 0x000fc8000fffe03f */
[----:B------:R-:W-:-:S04]  /*1b90*/  USHF.R.S32.HI UR13, URZ, 0x1f, UR6 ;  /* 0x0000001f3f0d7899 */ /* 0x000fc80008011406 */
[----:B------:R-:W-:Y:S02]  /*1ba0*/  ULEA.HI UR13, UR13, UR6, URZ, 0x6 ;  /* 0x000000060d0d7291 */ /* 0x000fe4000f8f303f */
[----:B------:R-:W-:Y:S01]  /*1bb0*/  UIADD3 UR6, UR35, -0x1, URZ ;  /* 0xffffffff23067890 */ /* 0x000fe2000fffe03f */
[----:B-1----:R-:W-:Y:S01]  /*1bc0*/  SHF.R.S32.HI R6, RZ, 0x1f, R9 ;  /* 0x0000001fff067819 */ /* 0x002fe20000011409 */
[----:B------:R-:W-:-:S03]  /*1bd0*/  USHF.R.S32.HI UR13, URZ, 0x6, UR13 ;  /* 0x000000063f0d7899 */ /* 0x000fc6000801140d */
[----:B------:R-:W-:Y:S01]  /*1be0*/  LEA.HI R7, R6, R9, RZ, 0x5 ;  /* 0x0000000906077211 */ /* 0x000fe200078f28ff */
[----:B------:R-:W-:-:S03]  /*1bf0*/  UISETP.LT.AND UP1, UPT, URZ, UR13, UPT ;  /* 0x0000000d3f00728c */ /* 0x000fc6000bf21270 */
[----:B------:R-:W-:Y:S01]  /*1c00*/  LOP3.LUT R6, R7, 0xffffffe0, RZ, 0xc0, !PT ;  /* 0xffffffe007067812 */ /* 0x000fe200078ec0ff */
[----:B------:R-:W-:Y:S01]  /*1c10*/  USEL UR13, URZ, UR13, !UP1 ;  /* 0x0000000d3f0d7287 */ /* 0x000fe2000c800000 */
[----:B------:R-:W-:Y:S02]  /*1c20*/  SHF.R.S32.HI R7, RZ, 0x5, R7 ;  /* 0x00000005ff077819 */ /* 0x000fe40000011407 */
[C---:B---3--:R-:W-:Y:S01]  /*1c30*/  IADD3.X R5, R4.reuse, UR32, RZ, P0, !PT ;  /* 0x0000002004057c10 */ /* 0x048fe200087fe4ff */
[----:B------:R-:W-:Y:S01]  /*1c40*/  IMAD.IADD R6, R9, 0x1, -R6 ;  /* 0x0000000109067824 */ /* 0x000fe200078e0a06 */
[----:B------:R-:W-:Y:S01]  /*1c50*/  UISETP.GT.AND UP1, UPT, UR35, UR13, UPT ;  /* 0x0000000d2300728c */ /* 0x000fe2000bf24270 */
[----:B------:R-:W-:Y:S02]  /*1c60*/  IMAD R9, R4, c[0x0][0x370], RZ ;  /* 0x0000dc0004097a24 */ /* 0x000fe400078e02ff */
[----:B------:R-:W-:Y:S02]  /*1c70*/  IMAD R6, R7, UR45, R6 ;  /* 0x0000002d07067c24 */ /* 0x000fe4000f8e0206 */
[----:B------:R-:W-:-:S02]  /*1c80*/  IMAD R18, R5, c[0x0][0x190], RZ ;  /* 0x0000640005127a24 */ /* 0x000fc400078e02ff */
[----:B------:R-:W-:Y:S01]  /*1c90*/  IMAD R9, R230, c[0x0][0x374], R9 ;  /* 0x0000dd00e6097a24 */ /* 0x000fe200078e0209 */
[C---:B------:R-:W-:Y:S01]  /*1ca0*/  IADD3 R7, P0, R6.reuse, UR30, RZ ;  /* 0x0000001e06077c10 */ /* 0x040fe2000ff1e0ff */
[----:B------:R-:W-:Y:S02]  /*1cb0*/  IMAD R18, R15, c[0x0][0x194], R18 ;  /* 0x000065000f127a24 */ /* 0x000fe400078e0212 */
[----:B------:R-:W-:Y:S01]  /*1cc0*/  IMAD.IADD R9, R17, 0x1, R9 ;  /* 0x0000000111097824 */ /* 0x000fe200078e0209 */
[----:B------:R-:W-:Y:S02]  /*1cd0*/  LEA.HI.X.SX32 R6, R6, UR28, 0x1, P0 ;  /* 0x0000001c06067c11 */ /* 0x000fe400080f0eff */
[----:B------:R-:W-:Y:S02]  /*1ce0*/  IADD3 R22, P0, R22, UR31, RZ ;  /* 0x0000001f16167c10 */ /* 0x000fe4000ff1e0ff */
[----:B------:R-:W-:Y:S02]  /*1cf0*/  LEA R250, P2, R7, c[0x0][0x350], 0x2 ;  /* 0x0000d40007fa7a11 */ /* 0x000fe400078410ff */
[----:B------:R-:W-:-:S02]  /*1d00*/  IADD3.X R23, R23, UR29, R18, P0, !PT ;  /* 0x0000001d17177c10 */ /* 0x000fc400087fe412 */
[----:B------:R-:W-:Y:S02]  /*1d10*/  PLOP3.LUT P0, PT, PT, PT, UP1, 0x80, 0x0 ;  /* 0x000000000000781c */ /* 0x000fe40003f0f018 */
[----:B------:R-:W-:Y:S01]  /*1d20*/  LEA.HI.X R251, R7, c[0x0][0x354], R6, 0x2, P2 ;  /* 0x0000d50007fb7a11 */ /* 0x000fe200010f1406 */
[----:B------:R-:W-:Y:S01]  /*1d30*/  IMAD.WIDE.U32 R20, R20, c[0x0][0x1a8], R22 ;  /* 0x00006a0014147a25 */ /* 0x000fe200078e0016 */
[----:B------:R-:W-:-:S04]  /*1d40*/  LEA.HI.X R247, R16, c[0x0][0x334], R9, 0x1, P3 ;  /* 0x0000cd0010f77a11 */ /* 0x000fc800018f0c09 */
[----:B------:R-:W-:Y:S02]  /*1d50*/  LEA R244, P4, R20, c[0x0][0x160], 0x1 ;  /* 0x0000580014f47a11 */ /* 0x000fe400078808ff */
[----:B------:R-:W-:-:S04]  /*1d60*/  IADD3 R13, R21, UR14, RZ ;  /* 0x0000000e150d7c10 */ /* 0x000fc8000fffe0ff */
[----:B------:R-:W-:Y:S01]  /*1d70*/  LEA.HI.X R245, R20, c[0x0][0x164], R13, 0x1, P4 ;  /* 0x0000590014f57a11 */ /* 0x000fe200020f0c0d */
[----:B--2-4-:R-:W-:Y:S05]  /*1d80*/  @P0 BRA `(.L_x_205) ;  /* 0x0000091000000947 */ /* 0x014fea0003800000 */
        /* <DEDUP_REMOVED lines=18> */
.L_x_206:
        /* <DEDUP_REMOVED lines=18> */
.L_x_207:
[----:B------:R-:W-:Y:S01]  /*1fd0*/  USHF.R.S32.HI UR10, URZ, 0x1f, UR23 ;  /* 0x0000001f3f0a7899 */ /* 0x000fe20008011417 */
[----:B------:R-:W-:Y:S01]  /*1fe0*/  IMAD.U32 R5, RZ, RZ, UR23 ;  /* 0x00000017ff057e24 */ /* 0x000fe2000f8e00ff */
[----:B------:R-:W-:Y:S01]  /*1ff0*/  ULDC.64 UR6, c[0x0][0x3a0] ;  /* 0x0000e80000067ab9 */ /* 0x000fe20000000a00 */
[----:B------:R-:W-:Y:S01]  /*2000*/  IMAD.U32 R10, RZ, RZ, UR34 ;  /* 0x00000022ff0a7e24 */ /* 0x000fe2000f8e00ff */
[----:B------:R-:W-:Y:S01]  /*2010*/  UIMAD UR6, UR10, UR6, URZ ;  /* 0x000000060a0672a4 */ /* 0x000fe2000f8e023f */
[----:B------:R-:W-:Y:S01]  /*2020*/  IMAD.WIDE.U32 R6, R5, c[0x0][0x3a0], R232 ;  /* 0x0000e80005067a25 */ /* 0x000fe200078e00e8 */
[----:B------:R-:W-:Y:S01]  /*2030*/  ULDC.64 UR8, c[0x0][0x3b8] ;  /* 0x0000ee0000087ab9 */ /* 0x000fe20000000a00 */
[----:B------:R-:W-:Y:S01]  /*2040*/  BSSY B0, `(.L_x_208) ;  /* 0x000001b000007945 */ /* 0x000fe20003800000 */
[----:B------:R-:W-:-:S02]  /*2050*/  UIMAD UR7, UR23, UR7, UR6 ;  /* 0x00000007170772a4 */ /* 0x000fc4000f8e0206 */
[----:B------:R-:W-:Y:S01]  /*2060*/  UIADD3 UR6, -UR23, UR15, URZ ;  /* 0x0000000f17067290 */ /* 0x000fe2000fffe13f */
[----:B------:R-:W-:-:S03]  /*2070*/  IADD3 R8, P0, R6, UR13, RZ ;  /* 0x0000000d06087c10 */ /* 0x000fc6000ff1e0ff */
[----:B------:R-:W-:Y:S01]  /*2080*/  MOV R6, UR7 ;  /* 0x0000000700067c02 */ /* 0x000fe20008000f00 */
[----:B------:R-:W-:Y:S01]  /*2090*/  UIMAD UR7, UR56, UR8, URZ ;  /* 0x00000008380772a4 */ /* 0x000fe2000f8e023f */
[----:B------:R-:W-:Y:S02]  /*20a0*/  ISETP.GE.AND P5, PT, R230, UR6, PT ;  /* 0x00000006e6007c0c */ /* 0x000fe4000bfa6270 */
[----:B------:R-:W-:Y:S01]  /*20b0*/  IADD3.X R9, R7, UR14, R6, P0, !PT ;  /* 0x0000000e07097c10 */ /* 0x000fe200087fe406 */
[----:B------:R-:W-:-:S04]  /*20c0*/  UIMAD UR7, UR34, UR9, UR7 ;  /* 0x00000009220772a4 */ /* 0x000fc8000f8e0207 */
[----:B------:R-:W-:-:S05]  /*20d0*/  IMAD.WIDE.U32 R10, R10, c[0x0][0x3b8], R8 ;  /* 0x0000ee000a0a7a25 */ /* 0x000fca00078e0008 */
[----:B------:R-:W-:Y:S01]  /*20e0*/  IADD3 R7, R11, UR7, RZ ;  /* 0x000000070b077c10 */ /* 0x000fe2000fffe0ff */
[----:B------:R-:W-:Y:S05]  /*20f0*/  @P5 BRA `(.L_x_209) ;  /* 0x000000f000005947 */ /* 0x000fea0003800000 */
[----:B------:R-:W-:Y:S01]  /*2100*/  IMAD.MOV.U32 R6, RZ, RZ, R10 ;  /* 0x000000ffff067224 */ /* 0x000fe200078e000a */
[----:B------:R-:W-:Y:S01]  /*2110*/  ISETP.GE.AND P4, PT, R232, c[0x0][0x220], PT ;  /* 0x00008800e8007a0c */ /* 0x000fe20003f86270 */
[----:B------:R-:W-:Y:S01]  /*2120*/  IMAD R9, R4, c[0x0][0x3a0], RZ ;  /* 0x0000e80004097a24 */ /* 0x000fe200078e02ff */
[----:B------:R-:W-:Y:S01]  /*2130*/  ISETP.GE.AND P3, PT, R229, c[0x0][0x220], PT ;  /* 0x00008800e5007a0c */ /* 0x000fe20003f66270 */
[----:B------:R-:W-:Y:S01]  /*2140*/  IMAD.WIDE.U32 R12, R230, c[0x0][0x3a0], R6 ;  /* 0x0000e800e60c7a25 */ /* 0x000fe200078e0006 */
[----:B------:R-:W-:Y:S02]  /*2150*/  ISETP.GE.AND P2, PT, R228, c[0x0][0x220], PT ;  /* 0x00008800e4007a0c */ /* 0x000fe40003f46270 */
[----:B------:R-:W-:Y:S01]  /*2160*/  ISETP.GE.AND P1, PT, R227, c[0x0][0x220], PT ;  /* 0x00008800e3007a0c */ /* 0x000fe20003f26270 */
[----:B------:R-:W-:Y:S01]  /*2170*/  IMAD R6, R230, c[0x0][0x3a4], R9 ;  /* 0x0000e900e6067a24 */ /* 0x000fe200078e0209 */
[----:B------:R-:W-:-:S03]  /*2180*/  LEA R8, P0, R12, c[0x0][0x340], 0x1 ;  /* 0x0000d0000c087a11 */ /* 0x000fc600078008ff */
[----:B------:R-:W-:-:S05]  /*2190*/  IMAD.IADD R6, R13, 0x1, R6 ;  /* 0x000000010d067824 */ /* 0x000fca00078e0206 */
[----:B------:R-:W-:-:S05]  /*21a0*/  LEA.HI.X R9, R12, c[0x0][0x344], R6, 0x1, P0 ;  /* 0x0000d1000c097a11 */ /* 0x000fca00000f0c06 */
[----:B------:R1:W-:Y:S04]  /*21b0*/  @!P4 STG.E.128 [R8.64], RZ ;  /* 0x000000ff0800c986 */ /* 0x0003e8000c101d04 */
[----:B------:R1:W-:Y:S04]  /*21c0*/  @!P3 STG.E.128 [R8.64+0x80], RZ ;  /* 0x000080ff0800b986 */ /* 0x0003e8000c101d04 */
[----:B------:R1:W-:Y:S04]  /*21d0*/  @!P2 STG.E.128 [R8.64+0x100], RZ ;  /* 0x000100ff0800a986 */ /* 0x0003e8000c101d04 */
[----:B------:R1:W-:Y:S02]  /*21e0*/  @!P1 STG.E.128 [R8.64+0x180], RZ ;  /* 0x000180ff08009986 */ /* 0x0003e4000c101d04 */
.L_x_209:
[----:B------:R-:W-:Y:S05]  /*21f0*/  BSYNC B0 ;  /* 0x0000000000007941 */ /* 0x000fea0003800000 */
.L_x_208:
[----:B------:R-:W-:Y:S01]  /*2200*/  IADD3 R6, R230, 0x20, RZ ;  /* 0x00000020e6067810 */ /* 0x000fe20007ffe0ff */
[----:B------:R-:W-:Y:S03]  /*2210*/  BSSY B0, `(.L_x_210) ;  /* 0x0000014000007945 */ /* 0x000fe60003800000 */
[----:B------:R-:W-:-:S13]  /*2220*/  ISETP.GE.AND P4, PT, R6, UR6, PT ;  /* 0x0000000606007c0c */ /* 0x000fda000bf86270 */
[----:B------:R-:W-:Y:S05]  /*2230*/  @P4 BRA `(.L_x_211) ;  /* 0x0000011000004947 */ /* 0x000fea0003800000 */
[----:B-1----:R-:W-:Y:S01]  /*2240*/  IADD3 R9, P0, R230, 0x20, RZ ;  /* 0x00000020e6097810 */ /* 0x002fe20007f1e0ff */
[----:B------:R-:W-:Y:S01]  /*2250*/  IMAD.MOV.U32 R11, RZ, RZ, R7 ;  /* 0x000000ffff0b7224 */ /* 0x000fe200078e0007 */
[----:B------:R-:W-:Y:S02]  /*2260*/  ISETP.GE.AND P3, PT, R232, c[0x0][0x220], PT ;  /* 0x00008800e8007a0c */ /* 0x000fe40003f66270 */
[----:B------:R-:W-:Y:S01]  /*2270*/  ISETP.GE.AND P2, PT, R229, c[0x0][0x220], PT ;  /* 0x00008800e5007a0c */ /* 0x000fe20003f46270 */
[----:B------:R-:W-:Y:S01]  /*2280*/  IMAD.X R6, RZ, RZ, R4, P0 ;  /* 0x000000ffff067224 */ /* 0x000fe200000e0604 */
[----:B------:R-:W-:Y:S01]  /*2290*/  ISETP.GE.AND P1, PT, R228, c[0x0][0x220], PT ;  /* 0x00008800e4007a0c */ /* 0x000fe20003f26270 */
[----:B------:R-:W-:Y:S01]  /*22a0*/  IMAD.WIDE.U32 R10, R9, c[0x0][0x3a0], R10 ;  /* 0x0000e800090a7a25 */ /* 0x000fe200078e000a */
[----:B------:R-:W-:-:S03]  /*22b0*/  ISETP.GE.AND P0, PT, R227, c[0x0][0x220], PT ;  /* 0x00008800e3007a0c */ /* 0x000fc60003f06270 */
[----:B------:R-:W-:Y:S01]  /*22c0*/  IMAD R6, R6, c[0x0][0x3a0], RZ ;  /* 0x0000e80006067a24 */ /* 0x000fe200078e02ff */
[----:B------:R-:W-:-:S03]  /*22d0*/  LEA R8, P6, R10, c[0x0][0x340], 0x1 ;  /* 0x0000d0000a087a11 */ /* 0x000fc600078c08ff */
[----:B------:R-:W-:-:S04]  /*22e0*/  IMAD R6, R9, c[0x0][0x3a4], R6 ;  /* 0x0000e90009067a24 */ /* 0x000fc800078e0206 */
[----:B------:R-:W-:-:S05]  /*22f0*/  IMAD.IADD R7, R11, 0x1, R6 ;  /* 0x000000010b077824 */ /* 0x000fca00078e0206 */
[----:B------:R-:W-:-:S05]  /*2300*/  LEA.HI.X R9, R10, c[0x0][0x344], R7, 0x1, P6 ;  /* 0x0000d1000a097a11 */ /* 0x000fca00030f0c07 */
[----:B------:R1:W-:Y:S04]  /*2310*/  @!P3 STG.E.128 [R8.64], RZ ;  /* 0x000000ff0800b986 */ /* 0x0003e8000c101d04 */
[----:B------:R1:W-:Y:S04]  /*2320*/  @!P2 STG.E.128 [R8.64+0x80], RZ ;  /* 0x000080ff0800a986 */ /* 0x0003e8000c101d04 */
[----:B------:R1:W-:Y:S04]  /*2330*/  @!P1 STG.E.128 [R8.64+0x100], RZ ;  /* 0x000100ff08009986 */ /* 0x0003e8000c101d04 */
[----:B------:R1:W-:Y:S02]  /*2340*/  @!P0 STG.E.128 [R8.64+0x180], RZ ;  /* 0x000180ff08008986 */ /* 0x0003e4000c101d04 */
.L_x_211:
[----:B------:R-:W-:Y:S05]  /*2350*/  BSYNC B0 ;  /* 0x0000000000007941 */ /* 0x000fea0003800000 */
.L_x_210:
[----:B------:R-:W-:Y:S01]  /*2360*/  ULDC.64 UR6, c[0x0][0x3a8] ;  /* 0x0000ea0000067ab9 */ /* 0x000fe20000000a00 */
[----:B------:R-:W-:Y:S01]  /*2370*/  IMAD.WIDE.U32 R6, R5, c[0x0][0x3a8], R232 ;  /* 0x0000ea0005067a25 */ /* 0x000fe200078e00e8 */
[----:B------:R-:W-:Y:S01]  /*2380*/  UIMAD UR6, UR10, UR6, URZ ;  /* 0x000000060a0672a4 */ /* 0x000fe2000f8e023f */
[----:B-1----:R-:W-:Y:S01]  /*2390*/  MOV R8, UR34 ;  /* 0x0000002200087c02 */ /* 0x002fe20008000f00 */
[----:B------:R-:W-:Y:S02]  /*23a0*/  BSSY B0, `(.L_x_212) ;  /* 0x000001b000007945 */ /* 0x000fe40003800000 */
[----:B------:R-:W-:Y:S01]  /*23b0*/  UIMAD UR6, UR23, UR7, UR6 ;  /* 0x00000007170672a4 */ /* 0x000fe2000f8e0206 */
[----:B------:R-:W-:-:S05]  /*23c0*/  IADD3 R6, P0, R6, UR11, RZ ;  /* 0x0000000b06067c10 */ /* 0x000fca000ff1e0ff */
[----:B------:R-:W-:Y:S01]  /*23d0*/  IMAD.U32 R5, RZ, RZ, UR6 ;  /* 0x00000006ff057e24 */ /* 0x000fe2000f8e00ff */
[----:B------:R-:W-:Y:S02]  /*23e0*/  ULDC.64 UR6, c[0x0][0x3c0] ;  /* 0x0000f00000067ab9 */ /* 0x000fe40000000a00 */
[----:B------:R-:W-:Y:S02]  /*23f0*/  UIMAD UR6, UR56, UR6, URZ ;  /* 0x00000006380672a4 */ /* 0x000fe4000f8e023f */
[----:B------:R-:W-:Y:S02]  /*2400*/  IADD3.X R7, R7, UR12, R5, P0, !PT ;  /* 0x0000000c07077c10 */ /* 0x000fe400087fe405 */
[----:B------:R-:W-:-:S03]  /*2410*/  UIMAD UR6, UR34, UR7, UR6 ;  /* 0x00000007220672a4 */ /* 0x000fc6000f8e0206 */
[----:B------:R-:W-:-:S05]  /*2420*/  IMAD.WIDE.U32 R8, R8, c[0x0][0x3c0], R6 ;  /* 0x0000f00008087a25 */ /* 0x000fca00078e0006 */
[----:B------:R-:W-:Y:S01]  /*2430*/  IADD3 R5, R9, UR6, RZ ;  /* 0x0000000609057c10 */ /* 0x000fe2000fffe0ff */
[----:B------:R-:W-:Y:S05]  /*2440*/  @P5 BRA `(.L_x_213) ;  /* 0x0000010000005947 */ /* 0x000fea0003800000 */
[----:B------:R-:W-:Y:S01]  /*2450*/  IMAD R7, R4, c[0x0][0x3a8], RZ ;  /* 0x0000ea0004077a24 */ /* 0x000fe200078e02ff */
[----:B------:R-:W-:Y:S01]  /*2460*/  ISETP.GE.AND P3, PT, R232, c[0x0][0x220], PT ;  /* 0x00008800e8007a0c */ /* 0x000fe20003f66270 */
[----:B------:R-:W-:Y:S01]  /*2470*/  IMAD.MOV.U32 R10, RZ, RZ, R8 ;  /* 0x000000ffff0a7224 */ /* 0x000fe200078e0008 */
[----:B------:R-:W-:Y:S01]  /*2480*/  ISETP.GE.AND P2, PT, R229, c[0x0][0x220], PT ;  /* 0x00008800e5007a0c */ /* 0x000fe20003f46270 */
[----:B------:R-:W-:Y:S01]  /*2490*/  IMAD.MOV.U32 R11, RZ, RZ, R5 ;  /* 0x000000ffff0b7224 */ /* 0x000fe200078e0005 */
[----:B------:R-:W-:Y:S01]  /*24a0*/  ISETP.GE.AND P1, PT, R228, c[0x0][0x220], PT ;  /* 0x00008800e4007a0c */ /* 0x000fe20003f26270 */
[C---:B------:R-:W-:Y:S01]  /*24b0*/  IMAD R6, R230.reuse, c[0x0][0x3ac], R7 ;  /* 0x0000eb00e6067a24 */ /* 0x040fe200078e0207 */
[----:B------:R-:W-:Y:S01]  /*24c0*/  ISETP.GE.AND P0, PT, R227, c[0x0][0x220], PT ;  /* 0x00008800e3007a0c */ /* 0x000fe20003f06270 */
[----:B------:R-:W-:-:S04]  /*24d0*/  IMAD.WIDE.U32 R10, R230, c[0x0][0x3a8], R10 ;  /* 0x0000ea00e60a7a25 */ /* 0x000fc800078e000a */
[----:B------:R-:W-:Y:S01]  /*24e0*/  IMAD.IADD R6, R11, 0x1, R6 ;  /* 0x000000010b067824 */ /* 0x000fe200078e0206 */
[----:B------:R-:W-:-:S04]  /*24f0*/  LEA R12, P5, R10, c[0x0][0x348], 0x1 ;  /* 0x0000d2000a0c7a11 */ /* 0x000fc800078a08ff */
[----:B------:R-:W-:-:S05]  /*2500*/  LEA.HI.X R13, R10, c[0x0][0x34c], R6, 0x1, P5 ;  /* 0x0000d3000a0d7a11 */ /* 0x000fca00028f0c06 */
[----:B------:R1:W-:Y:S04]  /*2510*/  @!P3 STG.E.128 [R12.64], RZ ;  /* 0x000000ff0c00b986 */ /* 0x0003e8000c101d04 */
[----:B------:R1:W-:Y:S04]  /*2520*/  @!P2 STG.E.128 [R12.64+0x80], RZ ;  /* 0x000080ff0c00a986 */ /* 0x0003e8000c101d04 */
[----:B------:R1:W-:Y:S04]  /*2530*/  @!P1 STG.E.128 [R12.64+0x100], RZ ;  /* 0x000100ff0c009986 */ /* 0x0003e8000c101d04 */
[----:B------:R1:W-:Y:S02]  /*2540*/  @!P0 STG.E.128 [R12.64+0x180], RZ ;  /* 0x000180ff0c008986 */ /* 0x0003e4000c101d04 */
.L_x_213:
[----:B------:R-:W-:Y:S05]  /*2550*/  BSYNC B0 ;  /* 0x0000000000007941 */ /* 0x000fea0003800000 */
.L_x_212:
[----:B------:R-:W-:Y:S05]  /*2560*/  @P4 BRA `(.L_x_214) ;  /* 0x0000770000004947 */ /* 0x000fea0003800000 */
[----:B------:R-:W-:Y:S02]  /*2570*/  IADD3 R6, P0, R230, 0x20, RZ ;  /* 0x00000020e6067810 */ /* 0x000fe40007f1e0ff */
[----:B------:R-:W-:-:S02]  /*2580*/  ISETP.GE.AND P2, PT, R232, c[0x0][0x220], PT ;  /* 0x00008800e8007a0c */ /* 0x000fc40003f46270 */
[----:B------:R-:W-:Y:S01]  /*2590*/  ISETP.GE.AND P1, PT, R229, c[0x0][0x220], PT ;  /* 0x00008800e5007a0c */ /* 0x000fe20003f26270 */
[----:B------:R-:W-:Y:S01]  /*25a0*/  IMAD.X R4, RZ, RZ, R4, P0 ;  /* 0x000000ffff047224 */ /* 0x000fe200000e0604 */
[----:B------:R-:W-:-:S03]  /*25b0*/  ISETP.GE.AND P0, PT, R228, c[0x0][0x220], PT ;  /* 0x00008800e4007a0c */ /* 0x000fc60003f06270 */
[----:B------:R-:W-:Y:S02]  /*25c0*/  IMAD R7, R4, c[0x0][0x3a8], RZ ;  /* 0x0000ea0004077a24 */ /* 0x000fe400078e02ff */
[----:B------:R-:W-:Y:S02]  /*25d0*/  IMAD.MOV.U32 R4, RZ, RZ, R8 ;  /* 0x000000ffff047224 */ /* 0x000fe400078e0008 */
[C---:B------:R-:W-:Y:S02]  /*25e0*/  IMAD R7, R6.reuse, c[0x0][0x3ac], R7 ;  /* 0x0000eb0006077a24 */ /* 0x040fe400078e0207 */
[----:B------:R-:W-:-:S04]  /*25f0*/  IMAD.WIDE.U32 R4, R6, c[0x0][0x3a8], R4 ;  /* 0x0000ea0006047a25 */ /* 0x000fc800078e0004 */
[----:B------:R-:W-:Y:S01]  /*2600*/  IMAD.IADD R7, R5, 0x1, R7 ;  /* 0x0000000105077824 */ /* 0x000fe200078e0207 */
        /* <DEDUP_REMOVED lines=9> */
.L_x_205:
[----:B------:R-:W-:Y:S01]  /*26a0*/  PLOP3.LUT P0, PT, PT, PT, UP6, 0x80, 0x0 ;  /* 0x000000000000781c */ /* 0x000fe20003f0f068 */
[----:B------:R-:W-:Y:S01]  /*26b0*/  UIMAD UR11, UR6, -0x40, UR25 ;  /* 0xffffffc0060b78a4 */ /* 0x000fe2000f8e0219 */
        /* <DEDUP_REMOVED lines=8> */
[----:B------:R-:W-:Y:S01]  /*2740*/  IMAD R6, R5, c[0x0][0x370], RZ ;  /* 0x0000dc0005067a24 */ /* 0x000fe200078e02ff */
[----:B------:R-:W-:Y:S01]  /*2750*/  ISETP.GE.AND P4, PT, R232, c[0x0][0x220], PT ;  /* 0x00008800e8007a0c */ /* 0x000fe20003f86270 */
[----:B------:R-:W-:Y:S01]  /*2760*/  IMAD.U32 R22, RZ, RZ, UR16 ;  /* 0x00000010ff167e24 */ /* 0x000fe2000f8e00ff */
[----:B------:R-:W-:Y:S01]  /*2770*/  ISETP.GE.AND P3, PT, R229, c[0x0][0x220], PT ;  /* 0x00008800e5007a0c */ /* 0x000fe20003f66270 */
[----:B------:R-:W-:Y:S01]  /*2780*/  IMAD.U32 R23, RZ, RZ, UR17 ;  /* 0x00000011ff177e24 */ /* 0x000fe2000f8e00ff */
[----:B------:R-:W-:Y:S01]  /*2790*/  ISETP.GE.AND P2, PT, R228, c[0x0][0x220], PT ;  /* 0x00008800e4007a0c */ /* 0x000fe20003f46270 */
[----:B------:R-:W-:Y:S01]  /*27a0*/  IMAD R5, R15, c[0x0][0x374], R6 ;  /* 0x0000dd000f057a24 */ /* 0x000fe200078e0206 */
[----:B------:R-:W-:Y:S01]  /*27b0*/  ISETP.GE.AND P1, PT, R227, c[0x0][0x220], PT ;  /* 0x00008800e3007a0c */ /* 0x000fe20003f26270 */
[----:B------:R-:W-:-:S04]  /*27c0*/  IMAD.WIDE.U32 R6, R15, c[0x0][0x370], R22 ;  /* 0x0000dc000f067a25 */ /* 0x000fc800078e0016 */
[----:B------:R-:W-:Y:S01]  /*27d0*/  IMAD.MOV.U32 R22, RZ, RZ, R6 ;  /* 0x000000ffff167224 */ /* 0x000fe200078e0006 */
[----:B------:R-:W-:Y:S01]  /*27e0*/  IADD3 R23, R7, R5, RZ ;  /* 0x0000000507177210 */ /* 0x000fe20007ffe0ff */
[----:B------:R-:W-:Y:S01]  /*27f0*/  IMAD.U32 R5, RZ, RZ, UR34 ;  /* 0x00000022ff057e24 */ /* 0x000fe2000f8e00ff */
[----:B------:R-:W-:Y:S01]  /*2800*/  MOV R7, 0x2 ;  /* 0x0000000200077802 */ /* 0x000fe20000000f00 */
[----:B------:R2:W-:Y:S02]  /*2810*/  @P4 STS.128 [R226+0x8000], RZ ;  /* 0x008000ffe2004388 */ /* 0x0005e40000000c00 */
[----:B------:R-:W-:Y:S02]  /*2820*/  IMAD.WIDE.U32 R22, R5, c[0x0][0x378], R22 ;  /* 0x0000de0005167a25 */ /* 0x000fe400078e0016 */
[----:B------:R-:W-:Y:S01]  /*2830*/  @!PT LDS RZ, [RZ] ;  /* 0x00000000fffff984 */ /* 0x000fe20000000800 */
[----:B------:R-:W-:Y:S01]  /*2840*/  @!PT LDS RZ, [RZ] ;  /* 0x00000000fffff984 */ /* 0x000fe20000000800 */
[----:B------:R-:W-:Y:S01]  /*2850*/  @!PT LDS RZ, [RZ] ;  /* 0x00000000fffff984 */ /* 0x000fe20000000800 */
[----:B------:R2:W-:Y:S02]  /*2860*/  @!P4 LDGSTS.E.BYPASS.LTC128B.128 [R226+0x8000], [R246.64] ;  /* 0x08000000f6e2cfae */ /* 0x0005e4000b901d44 */
[----:B------:R-:W-:Y:S01]  /*2870*/  IMAD.WIDE R6, R232, R7, c[0x0][0x330] ;  /* 0x0000cc00e8067625 */ /* 0x000fe200078e0207 */
[----:B------:R-:W-:Y:S01]  /*2880*/  IADD3 R5, R23, UR12, RZ ;  /* 0x0000000c17057c10 */ /* 0x000fe2000fffe0ff */
[----:B------:R2:W-:Y:S03]  /*2890*/  @P3 STS.128 [R226+0xa000], RZ ;  /* 0x00a000ffe2003388 */ /* 0x0005e60000000c00 */
[----:B------:R-:W-:-:S04]  /*28a0*/  LEA R6, P0, R22, R6, 0x1 ;  /* 0x0000000616067211 */ /* 0x000fc800078008ff */
[----:B------:R-:W-:-:S05]  /*28b0*/  LEA.HI.X R7, R22, R7, R5, 0x1, P0 ;  /* 0x0000000716077211 */ /* 0x000fca00000f0c05 */
        /* <DEDUP_REMOVED lines=15> */
.L_x_216:
[----:B------:R-:W-:Y:S05]  /*29b0*/  BSYNC B0 ;  /* 0x0000000000007941 */ /* 0x000fea0003800000 */
.L_x_215:
[----:B--23--:R-:W-:Y:S01]  /*29c0*/  IADD3 R6, R230, 0x20, RZ ;  /* 0x00000020e6067810 */ /* 0x00cfe20007ffe0ff */
        /* <DEDUP_REMOVED lines=8> */
[----:B------:R-:W-:Y:S01]  /*2a50*/  ISETP.GE.AND P4, PT, R232, c[0x0][0x220], PT ;  /* 0x00008800e8007a0c */ /* 0x000fe20003f86270 */
[----:B------:R-:W-:Y:S01]  /*2a60*/  IMAD.WIDE.U32 R22, R5, c[0x0][0x370], RZ ;  /* 0x0000dc0005167a25 */ /* 0x000fe200078e00ff */
[----:B------:R-:W-:-:S02]  /*2a70*/  ISETP.GE.AND P3, PT, R229, c[0x0][0x220], PT ;  /* 0x00008800e5007a0c */ /* 0x000fc40003f66270 */
[----:B------:R-:W-:Y:S02]  /*2a80*/  ISETP.GE.AND P2, PT, R228, c[0x0][0x220], PT ;  /* 0x00008800e4007a0c */ /* 0x000fe40003f46270 */
[----:B------:R-:W-:Y:S01]  /*2a90*/  IADD3 R7, P1, R16, R22, RZ ;  /* 0x0000001610077210 */ /* 0x000fe20007f3e0ff */
[----:B------:R-:W-:-:S05]  /*2aa0*/  IMAD R16, R5, c[0x0][0x374], RZ ;  /* 0x0000dd0005107a24 */ /* 0x000fca00078e02ff */
[----:B------:R-:W-:Y:S01]  /*2ab0*/  IADD3.X R16, R9, R23, R16, P1, !PT ;  /* 0x0000001709107210 */ /* 0x000fe20000ffe410 */
[----:B------:R-:W-:Y:S01]  /*2ac0*/  @!P4 IMAD.MOV.U32 R17, RZ, RZ, c[0x0][0x370] ;  /* 0x0000dc00ff11c624 */ /* 0x000fe200078e00ff */
[----:B------:R3:W-:Y:S01]  /*2ad0*/  @P4 STS.128 [R226+0x9000], RZ ;  /* 0x009000ffe2004388 */ /* 0x0007e20000000c00 */
[----:B------:R-:W-:Y:S02]  /*2ae0*/  @!P4 IMAD.MOV.U32 R14, RZ, RZ, c[0x0][0x374] ;  /* 0x0000dd00ff0ec624 */ /* 0x000fe400078e00ff */
[----:B------:R-:W-:Y:S02]  /*2af0*/  @!P2 LEA R24, P1, R7, c[0x0][0x330], 0x1 ;  /* 0x0000cc000718aa11 */ /* 0x000fe400078208ff */
[----:B------:R-:W-:Y:S02]  /*2b00*/  @!P4 LEA R22, P0, R17, R246, 0x6 ;  /* 0x000000f61116c211 */ /* 0x000fe400078030ff */
[----:B------:R-:W-:Y:S02]  /*2b10*/  @!P2 LEA.HI.X R25, R7, c[0x0][0x334], R16, 0x1, P1 ;  /* 0x0000cd000719aa11 */ /* 0x000fe400008f0c10 */
[----:B------:R-:W-:-:S02]  /*2b20*/  @!P4 LEA.HI.X R23, R17, R247, R14, 0x6, P0 ;  /* 0x000000f71117c211 */ /* 0x000fc400000f340e */
[----:B------:R-:W-:-:S03]  /*2b30*/  @!P3 LEA R26, P0, R7, c[0x0][0x330], 0x1 ;  /* 0x0000cc00071aba11 */ /* 0x000fc600078008ff */
[----:B------:R-:W-:Y:S01]  /*2b40*/  @!PT LDS RZ, [RZ] ;  /* 0x00000000fffff984 */ /* 0x000fe20000000800 */
[----:B------:R-:W-:Y:S01]  /*2b50*/  @!PT LDS RZ, [RZ] ;  /* 0x00000000fffff984 */ /* 0x000fe20000000800 */
[----:B------:R-:W-:Y:S01]  /*2b60*/  @!PT LDS RZ, [RZ] ;  /* 0x00000000fffff984 */ /* 0x000fe20000000800 */
[----:B------:R3:W-:Y:S01]  /*2b70*/  @!P4 LDGSTS.E.BYPASS.LTC128B.128 [R226+0x9000], [R22.64] ;  /* 0x0900000016e2cfae */ /* 0x0007e2000b901d44 */
[----:B------:R-:W-:Y:S02]  /*2b80*/  @!P3 LEA.HI.X R27, R7, c[0x0][0x334], R16, 0x1, P0 ;  /* 0x0000cd00071bba11 */ /* 0x000fe400000f0c10 */
[----:B------:R-:W-:Y:S01]  /*2b90*/  ISETP.GE.AND P0, PT, R227, c[0x0][0x220], PT ;  /* 0x00008800e3007a0c */ /* 0x000fe20003f06270 */
        /* <DEDUP_REMOVED lines=12> */
[----:B---3--:R-:W-:-:S04]  /*2c60*/  LEA R22, P0, R7, c[0x0][0x330], 0x1 ;  /* 0x0000cc0007167a11 */ /* 0x008fc800078008ff */
[----:B------:R-:W-:-:S05]  /*2c70*/  LEA.HI.X R23, R7, c[0x0][0x334], R16, 0x1, P0 ;  /* 0x0000cd0007177a11 */ /* 0x000fca00000f0c10 */
[----:B------:R-:W-:Y:S01]  /*2c80*/  @!PT LDS RZ, [RZ] ;  /* 0x00000000fffff984 */ /* 0x000fe20000000800 */
[----:B------:R-:W-:Y:S01]  /*2c90*/  @!PT LDS RZ, [RZ] ;  /* 0x00000000fffff984 */ /* 0x000fe20000000800 */
[----:B------:R-:W-:Y:S01]  /*2ca0*/  @!PT LDS RZ, [RZ] ;  /* 0x00000000fffff984 */ /* 0x000fe20000000800 */
[----:B------:R3:W-:Y:S04]  /*2cb0*/  LDGSTS.E.BYPASS.LTC128B.128 [R226+0xf000], [R22.64+0x180] ;  /* 0x0f00018016e27fae */ /* 0x0007e8000b901d44 */
.L_x_218:
[----:B------:R-:W-:Y:S05]  /*2cc0*/  BSYNC B0 ;  /* 0x0000000000007941 */ /* 0x000fea0003800000 */
.L_x_217:
[----:B------:R4:W-:Y:S01]  /*2cd0*/  @P6 STS.128 [R226], RZ ;  /* 0x000000ffe2006388 */ /* 0x0009e20000000c00 */
[----:B------:R-:W-:Y:S03]  /*2ce0*/  BSSY B0, `(.L_x_219) ;  /* 0x0000029000007945 */ /* 0x000fe60003800000 */
[----:B------:R4:W-:Y:S04]  /*2cf0*/  @P6 STS.128 [R226+0x2000], RZ ;  /* 0x002000ffe2006388 */ /* 0x0009e80000000c00 */
[----:B------:R4:W-:Y:S04]  /*2d00*/  @P6 STS.128 [R226+0x4000], RZ ;  /* 0x004000ffe2006388 */ /* 0x0009e80000000c00 */
[----:B------:R4:W-:Y:S01]  /*2d10*/  @P6 STS.128 [R226+0x6000], RZ ;  /* 0x006000ffe2006388 */ /* 0x0009e20000000c00 */
[----:B------:R-:W-:Y:S05]  /*2d20*/  @P6 BRA `(.L_x_220) ;  /* 0x0000024000006947 */ /* 0x000fea0003800000 */
[----:B------:R-:W-:Y:S01]  /*2d30*/  IMAD.U32 R16, RZ, RZ, UR31 ;  /* 0x0000001fff107e24 */ /* 0x000fe2000f8e00ff */
[----:B------:R-:W-:Y:S01]  /*2d40*/  MOV R9, 0x2 ;  /* 0x0000000200097802 */ /* 0x000fe20000000f00 */
[----:B------:R-:W-:Y:S01]  /*2d50*/  IMAD.U32 R17, RZ, RZ, UR29 ;  /* 0x0000001dff117e24 */ /* 0x000fe2000f8e00ff */
[----:B------:R-:W-:Y:S01]  /*2d60*/  ISETP.GE.AND P3, PT, R232, c[0x0][0x220], PT ;  /* 0x00008800e8007a0c */ /* 0x000fe20003f66270 */
[----:B------:R-:W-:Y:S01]  /*2d70*/  IMAD.U32 R7, RZ, RZ, UR34 ;  /* 0x00000022ff077e24 */ /* 0x000fe2000f8e00ff */
[----:B------:R-:W-:Y:S01]  /*2d80*/  ISETP.GE.AND P2, PT, R229, c[0x0][0x220], PT ;  /* 0x00008800e5007a0c */ /* 0x000fe20003f46270 */
[----:B------:R-:W-:Y:S01]  /*2d90*/  IMAD.WIDE.U32 R14, R15, c[0x0][0x190], R16 ;  /* 0x000064000f0e7a25 */ /* 0x000fe200078e0010 */
[----:B------:R-:W-:-:S02]  /*2da0*/  ISETP.GE.AND P1, PT, R228, c[0x0][0x220], PT ;  /* 0x00008800e4007a0c */ /* 0x000fc40003f26270 */
[----:B------:R-:W-:Y:S01]  /*2db0*/  ISETP.GE.AND P0, PT, R227, c[0x0][0x220], PT ;  /* 0x00008800e3007a0c */ /* 0x000fe20003f06270 */
[----:B------:R-:W-:Y:S01]  /*2dc0*/  IMAD.WIDE R16, R232, R9, c[0x0][0x160] ;  /* 0x00005800e8107625 */ /* 0x000fe200078e0209 */
[----:B------:R-:W-:-:S05]  /*2dd0*/  IADD3 R15, R18, R15, RZ ;  /* 0x0000000f120f7210 */ /* 0x000fca0007ffe0ff */
[----:B------:R-:W-:Y:S01]  /*2de0*/  IMAD.WIDE.U32 R14, R7, c[0x0][0x1a8], R14 ;  /* 0x00006a00070e7a25 */ /* 0x000fe200078e000e */
[----:B------:R1:W-:Y:S04]  /*2df0*/  @P3 STS.128 [R226], RZ ;  /* 0x000000ffe2003388 */ /* 0x0003e80000000c00 */
[----:B------:R-:W-:Y:S01]  /*2e00*/  IADD3 R7, R15, UR14, RZ ;  /* 0x0000000e0f077c10 */ /* 0x000fe2000fffe0ff */
[----:B------:R-:W-:Y:S01]  /*2e10*/  @!PT LDS RZ, [RZ] ;  /* 0x00000000fffff984 */ /* 0x000fe20000000800 */
[----:B------:R-:W-:Y:S01]  /*2e20*/  @!PT LDS RZ, [RZ] ;  /* 0x00000000fffff984 */ /* 0x000fe20000000800 */
[----:B------:R-:W-:Y:S01]  /*2e30*/  @!PT LDS RZ, [RZ] ;  /* 0x00000000fffff984 */ /* 0x000fe20000000800 */
[----:B------:R1:W-:Y:S01]  /*2e40*/  @!P3 LDGSTS.E.BYPASS.LTC128B.128 [R226], [R244.64] ;  /* 0x00000000f4e2bfae */ /* 0x0003e2000b901d44 */
[----:B------:R-:W-:-:S03]  /*2e50*/  LEA R16, P4, R14, R16, 0x1 ;  /* 0x000000100e107211 */ /* 0x000fc600078808ff */
[----:B------:R1:W-:Y:S01]  /*2e60*/  @P2 STS.128 [R226+0x2000], RZ ;  /* 0x002000ffe2002388 */ /* 0x0003e20000000c00 */
        /* <DEDUP_REMOVED lines=16> */
.L_x_220:
[----:B------:R-:W-:Y:S05]  /*2f70*/  BSYNC B0 ;  /* 0x0000000000007941 */ /* 0x000fea0003800000 */
.L_x_219:
[----:B------:R1:W-:Y:S01]  /*2f80*/  @P5 STS.128 [R226+0x1000], RZ ;  /* 0x001000ffe2005388 */ /* 0x0003e20000000c00 */
[----:B------:R-:W-:Y:S03]  /*2f90*/  BSSY B0, `(.L_x_221) ;  /* 0x000002c000007945 */ /* 0x000fe60003800000 */
[----:B------:R1:W-:Y:S04]  /*2fa0*/  @P5 STS.128 [R226+0x3000], RZ ;  /* 0x003000ffe2005388 */ /* 0x0003e80000000c00 */
[----:B------:R1:W-:Y:S04]  /*2fb0*/  @P5 STS.128 [R226+0x5000], RZ ;  /* 0x005000ffe2005388 */ /* 0x0003e80000000c00 */
[----:B------:R1:W-:Y:S01]  /*2fc0*/  @P5 STS.128 [R226+0x7000], RZ ;  /* 0x007000ffe2005388 */ /* 0x0003e20000000c00 */
[----:B------:R-:W-:Y:S05]  /*2fd0*/  @P5 BRA `(.L_x_222) ;  /* 0x0000027000005947 */ /* 0x000fea0003800000 */
[----:B------:R-:W-:Y:S01]  /*2fe0*/  ISETP.GE.AND P4, PT, R232, c[0x0][0x220], PT ;  /* 0x00008800e8007a0c */ /* 0x000fe20003f86270 */
[----:B-1----:R-:W-:Y:S01]  /*2ff0*/  IMAD.WIDE.U32 R16, R5, c[0x0][0x190], RZ ;  /* 0x0000640005107a25 */ /* 0x002fe200078e00ff */
[----:B------:R-:W-:-:S02]  /*3000*/  ISETP.GE.AND P3, PT, R229, c[0x0][0x220], PT ;  /* 0x00008800e5007a0c */ /* 0x000fc40003f66270 */
[----:B------:R-:W-:Y:S02]  /*3010*/  ISETP.GE.AND P2, PT, R228, c[0x0][0x220], PT ;  /* 0x00008800e4007a0c */ /* 0x000fe40003f46270 */
[----:B------:R-:W-:Y:S01]  /*3020*/  IADD3 R20, P1, R20, R16, RZ ;  /* 0x0000001014147210 */ /* 0x000fe20007f3e0ff */
[----:B------:R-:W-:-:S05]  /*3030*/  IMAD R16, R5, c[0x0][0x194], RZ ;  /* 0x0000650005107a24 */ /* 0x000fca00078e02ff */
[----:B------:R-:W-:Y:S01]  /*3040*/  IADD3.X R13, R13, R17, R16, P1, !PT ;  /* 0x000000110d0d7210 */ /* 0x000fe20000ffe410 */
[----:B------:R-:W-:Y:S01]  /*3050*/  @!P4 IMAD.MOV.U32 R7, RZ, RZ, c[0x0][0x190] ;  /* 0x00006400ff07c624 */ /* 0x000fe200078e00ff */
[----:B------:R1:W-:Y:S01]  /*3060*/  @P4 STS.128 [R226+0x1000], RZ ;  /* 0x001000ffe2004388 */ /* 0x0003e20000000c00 */
[----:B------:R-:W-:Y:S01]  /*3070*/  @!P4 IMAD.MOV.U32 R14, RZ, RZ, c[0x0][0x194] ;  /* 0x00006500ff0ec624 */ /* 0x000fe200078e00ff */
[C---:B------:R-:W-:Y:S02]  /*3080*/  @!P3 LEA R16, P5, R20.reuse, c[0x0][0x160], 0x1 ;  /* 0x000058001410ba11 */ /* 0x040fe400078a08ff */
[C---:B------:R-:W-:Y:S02]  /*3090*/  @!P4 LEA R18, P0, R7.reuse, R244, 0x6 ;  /* 0x000000f40712c211 */ /* 0x040fe400078030ff */
[----:B------:R-:W-:Y:S02]  /*30a0*/  @!P3 LEA.HI.X R17, R20, c[0x0][0x164], R13, 0x1, P5 ;  /* 0x000059001411ba11 */ /* 0x000fe400028f0c0d */
[----:B------:R-:W-:-:S02]  /*30b0*/  @!P4 LEA.HI.X R19, R7, R245, R14, 0x6, P0 ;  /* 0x000000f50713c211 */ /* 0x000fc400000f340e */
[----:B------:R-:W-:Y:S02]  /*30c0*/  ISETP.GE.AND P0, PT, R227, c[0x0][0x220], PT ;  /* 0x00008800e3007a0c */ /* 0x000fe40003f06270 */
[C---:B------:R-:W-:Y:S01]  /*30d0*/  @!P2 LEA R14, P1, R20.reuse, c[0x0][0x160], 0x1 ;  /* 0x00005800140eaa11 */ /* 0x040fe200078208ff */
[----:B------:R-:W-:Y:S01]  /*30e0*/  @!PT LDS RZ, [RZ] ;  /* 0x00000000fffff984 */ /* 0x000fe20000000800 */
[----:B------:R-:W-:Y:S01]  /*30f0*/  @!PT LDS RZ, [RZ] ;  /* 0x00000000fffff984 */ /* 0x000fe20000000800 */
[----:B------:R-:W-:Y:S01]  /*3100*/  @!PT LDS RZ, [RZ] ;  /* 0x00000000fffff984 */ /* 0x000fe20000000800 */
[----:B------:R1:W-:Y:S03]  /*3110*/  @!P4 LDGSTS.E.BYPASS.LTC128B.128 [R226+0x1000], [R18.64] ;  /* 0x0100000012e2cfae */ /* 0x0003e6000b901d44 */
[----:B------:R-:W-:Y:S01]  /*3120*/  @!P2 LEA.HI.X R15, R20, c[0x0][0x164], R13, 0x1, P1 ;  /* 0x00005900140faa11 */ /* 0x000fe200008f0c0d */
        /* <DEDUP_REMOVED lines=18> */
.L_x_222:
[----:B------:R-:W-:Y:S05]  /*3250*/  BSYNC B0 ;  /* 0x0000000000007941 */ /* 0x000fea0003800000 */
.L_x_221:
[----:B------:R-:W-:Y:S01]  /*3260*/  UIADD3 UR12, -UR23, UR15, URZ ;  /* 0x0000000f170c7290 */ /* 0x000fe2000fffe13f */
[C---:B------:R-:W-:Y:S01]  /*3270*/  IADD3 R5, R225.reuse, 0x8, RZ ;  /* 0x00000008e1057810 */ /* 0x040fe20007ffe0ff */
[C---:B-1----:R-:W-:Y:S01]  /*3280*/  IMAD.SHL.U32 R16, R225.reuse, 0x4, RZ ;  /* 0x00000004e1107824 */ /* 0x042fe200078e00ff */
[----:B------:R-:W-:Y:S01]  /*3290*/  SHF.R.S32.HI R240, RZ, 0x1f, R225 ;  /* 0x0000001ffff07819 */ /* 0x000fe200000114e1 */
[----:B------:R-:W-:Y:S01]  /*32a0*/  ULDC.64 UR16, c[0x0][0x198] ;  /* 0x0000660000107ab9 */ /* 0x000fe20000000a00 */
[----:B------:R-:W-:Y:S01]  /*32b0*/  ISETP.GE.AND P2, PT, R225, UR11, PT ;  /* 0x0000000be1007c0c */ /* 0x000fe2000bf46270 */
[----:B------:R-:W-:Y:S01]  /*32c0*/  IMAD.MOV.U32 R248, RZ, RZ, 0x7f800000 ;  /* 0x7f800000fff87424 */ /* 0x000fe200078e00ff */
[----:B------:R-:W-:Y:S01]  /*32d0*/  ISETP.GE.AND P5, PT, R230, UR12, PT ;  /* 0x0000000ce6007c0c */ /* 0x000fe2000bfa6270 */
[----:B------:R-:W-:Y:S01]  /*32e0*/  IMAD.MOV.U32 R249, RZ, RZ, 0x7f800000 ;  /* 0x7f800000fff97424 */ /* 0x000fe200078e00ff */
[----:B------:R-:W-:Y:S01]  /*32f0*/  ISETP.GE.AND P1, PT, R5, UR11, PT ;  /* 0x0000000b05007c0c */ /* 0x000fe2000bf26270 */
[----:B------:R-:W-:Y:S01]  /*3300*/  USHF.R.S32.HI UR11, URZ, 0x1f, UR23 ;  /* 0x0000001f3f0b7899 */ /* 0x000fe20008011417 */
[----:B------:R-:W-:-:S02]  /*3310*/  IADD3 R16, P0, R16, UR8, RZ ;  /* 0x0000000810107c10 */ /* 0x000fc4000ff1e0ff */
[----:B------:R-:W-:Y:S01]  /*3320*/  SHF.L.U64.HI R5, R225, 0x2, R240 ;  /* 0x00000002e1057819 */ /* 0x000fe200000102f0 */
[----:B------:R-:W-:-:S03]  /*3330*/  UIMAD UR14, UR11, UR16, URZ ;  /* 0x000000100b0e72a4 */ /* 0x000fc6000f8e023f */
[----:B------:R-:W-:Y:S01]  /*3340*/  IADD3.X R17, R5, UR7, RZ, P0, !PT ;  /* 0x0000000705117c10 */ /* 0x000fe200087fe4ff */
[----:B------:R-:W-:Y:S01]  /*3350*/  IMAD.U32 R5, RZ, RZ, UR23 ;  /* 0x00000017ff057e24 */ /* 0x000fe2000f8e00ff */
[----:B------:R-:W-:Y:S01]  /*3360*/  UIMAD UR14, UR23, UR17, UR14 ;  /* 0x00000011170e72a4 */ /* 0x000fe2000f8e020e */
[----:B------:R1:W-:Y:S02]  /*3370*/  @P5 STS.128 [R226+0x10000], RZ ;  /* 0x010000ffe2005388 */ /* 0x0003e40000000c00 */
[----:B------:R-:W-:Y:S02]  /*3380*/  IMAD.WIDE.U32 R14, R5, c[0x0][0x198], R232 ;  /* 0x00006600050e7a25 */ /* 0x000fe400078e00e8 */
[----:B------:R1:W-:Y:S04]  /*3390*/  @P5 STS.128 [R226+0x12000], RZ ;  /* 0x012000ffe2005388 */ /* 0x0003e80000000c00 */
[----:B------:R1:W-:Y:S04]  /*33a0*/  @P5 STS.128 [R226+0x14000], RZ ;  /* 0x014000ffe2005388 */ /* 0x0003e80000000c00 */
[----:B------:R1:W-:Y:S01]  /*33b0*/  @P5 STS.128 [R226+0x16000], RZ ;  /* 0x016000ffe2005388 */ /* 0x0003e20000000c00 */
[----:B------:R-:W-:-:S03]  /*33c0*/  IMAD.U32 R7, RZ, RZ, UR14 ;  /* 0x0000000eff077e24 */ /* 0x000fc6000f8e00ff */
[----:B------:R2:W5:Y:S04]  /*33d0*/  @!P2 LDG.E R248, [R16.64] ;  /* 0x0000000410f8a981 */ /* 0x000568000c1e1900 */
[----:B------:R2:W5:Y:S01]  /*33e0*/  @!P1 LDG.E R249, [R16.64+0x20] ;  /* 0x0000200410f99981 */ /* 0x000562000c1e1900 */
[----:B------:R-:W-:Y:S01]  /*33f0*/  BSSY B0, `(.L_x_223) ;  /* 0x0000036000007945 */ /* 0x000fe20003800000 */
[----:B--2---:R-:W-:-:S04]  /*3400*/  IADD3 R16, P0, R14, UR24, RZ ;  /* 0x000000180e107c10 */ /* 0x004fc8000ff1e0ff */
[----:B------:R-:W-:Y:S01]  /*3410*/  IADD3.X R17, R15, UR27, R7, P0, !PT ;  /* 0x0000001b0f117c10 */ /* 0x000fe200087fe407 */
[----:B------:R-:W-:-:S04]  /*3420*/  IMAD R7, R8, c[0x0][0x1b0], RZ ;  /* 0x00006c0008077a24 */ /* 0x000fc800078e02ff */
[C---:B------:R-:W-:Y:S02]  /*3430*/  IMAD R14, R10.reuse, c[0x0][0x1b4], R7 ;  /* 0x00006d000a0e7a24 */ /* 0x040fe400078e0207 */
[----:B------:R-:W-:-:S04]  /*3440*/  IMAD.WIDE.U32 R16, R10, c[0x0][0x1b0], R16 ;  /* 0x00006c000a107a25 */ /* 0x000fc800078e0010 */
[----:B------:R-:W-:Y:S01]  /*3450*/  IMAD.IADD R9, R17, 0x1, R14 ;  /* 0x0000000111097824 */ /* 0x000fe200078e020e */
[----:B------:R-:W-:Y:S05]  /*3460*/  @P5 BRA `(.L_x_224) ;  /* 0x000002e000005947 */ /* 0x000fea0003800000 */
[----:B-1----:R-:W-:Y:S01]  /*3470*/  ISETP.GE.AND P3, PT, R232, c[0x0][0x220], PT ;  /* 0x00008800e8007a0c */ /* 0x002fe20003f66270 */
[----:B------:R-:W-:Y:S01]  /*3480*/  IMAD R7, R11, c[0x0][0x198], RZ ;  /* 0x000066000b077a24 */ /* 0x000fe200078e02ff */
[----:B------:R-:W-:Y:S02]  /*3490*/  MOV R18, UR24 ;  /* 0x0000001800127c02 */ /* 0x000fe40008000f00 */
[----:B------:R-:W-:Y:S01]  /*34a0*/  MOV R19, UR27 ;  /* 0x0000001b00137c02 */ /* 0x000fe20008000f00 */
[C---:B------:R-:W-:Y:S01]  /*34b0*/  IMAD R20, R12.reuse, c[0x0][0x19c], R7 ;  /* 0x000067000c147a24 */ /* 0x040fe200078e0207 */
[----:B------:R-:W-:Y:S02]  /*34c0*/  MOV R7, 0x2 ;  /* 0x0000000200077802 */ /* 0x000fe40000000f00 */
[----:B------:R-:W-:Y:S01]  /*34d0*/  ISETP.GE.AND P2, PT, R229, c[0x0][0x220], PT ;  /* 0x00008800e5007a0c */ /* 0x000fe20003f46270 */
[----:B------:R-:W-:Y:S01]  /*34e0*/  IMAD.WIDE.U32 R18, R12, c[0x0][0x198], R18 ;  /* 0x000066000c127a25 */ /* 0x000fe200078e0012 */
[----:B------:R-:W-:-:S02]  /*34f0*/  ISETP.GE.AND P1, PT, R228, c[0x0][0x220], PT ;  /* 0x00008800e4007a0c */ /* 0x000fc40003f26270 */
[----:B------:R-:W-:Y:S01]  /*3500*/  ISETP.GE.AND P0, PT, R227, c[0x0][0x220], PT ;  /* 0x00008800e3007a0c */ /* 0x000fe20003f06270 */
[----:B------:R-:W-:Y:S01]  /*3510*/  IMAD.IADD R21, R19, 0x1, R20 ;  /* 0x0000000113157824 */ /* 0x000fe200078e0214 */
[----:B------:R1:W-:Y:S01]  /*3520*/  @P3 STS.128 [R226+0x10000], RZ ;  /* 0x010000ffe2003388 */ /* 0x0003e20000000c00 */
[----:B------:R-:W-:Y:S01]  /*3530*/  IMAD.MOV.U32 R20, RZ, RZ, R18 ;  /* 0x000000ffff147224 */ /* 0x000fe200078e0012 */
[----:B------:R-:W-:Y:S01]  /*3540*/  @!P3 MOV R18, R16 ;  /* 0x000000100012b202 */ /* 0x000fe20000000f00 */
[----:B------:R-:W-:Y:S02]  /*3550*/  @!P3 IMAD R13, R4, c[0x0][0x198], RZ ;  /* 0x00006600040dba24 */ /* 0x000fe400078e02ff */
[----:B------:R-:W-:Y:S02]  /*3560*/  @!P3 IMAD.MOV.U32 R19, RZ, RZ, R9 ;  /* 0x000000ffff13b224 */ /* 0x000fe400078e0009 */
[C---:B------:R-:W-:Y:S02]  /*3570*/  @!P3 IMAD R13, R230.reuse, c[0x0][0x19c], R13 ;  /* 0x00006700e60dba24 */ /* 0x040fe400078e020d */
[----:B------:R-:W-:-:S04]  /*3580*/  @!P3 IMAD.WIDE.U32 R18, R230, c[0x0][0x198], R18 ;  /* 0x00006600e612ba25 */ /* 0x000fc800078e0012 */
[----:B------:R-:W-:Y:S01]  /*3590*/  IMAD.WIDE.U32 R20, R10, c[0x0][0x1b0], R20 ;  /* 0x00006c000a147a25 */ /* 0x000fe200078e0014 */
[----:B------:R-:W-:Y:S02]  /*35a0*/  @!P3 IADD3 R13, R19, R13, RZ ;  /* 0x0000000d130db210 */ /* 0x000fe40007ffe0ff */
[----:B---3--:R-:W-:Y:S01]  /*35b0*/  @!P3 LEA R24, P6, R18, c[0x0][0x168], 0x1 ;  /* 0x00005a001218ba11 */ /* 0x008fe200078c08ff */
[----:B------:R-:W-:-:S03]  /*35c0*/  IMAD.WIDE R22, R232, R7, c[0x0][0x168] ;  /* 0x00005a00e8167625 */ /* 0x000fc600078e0207 */
[----:B------:R-:W-:Y:S01]  /*35d0*/  @!P3 LEA.HI.X R25, R18, c[0x0][0x16c], R13, 0x1, P6 ;  /* 0x00005b001219ba11 */ /* 0x000fe200030f0c0d */
[----:B------:R-:W-:Y:S01]  /*35e0*/  IMAD.IADD R7, R14, 0x1, R21 ;  /* 0x000000010e077824 */ /* 0x000fe200078e0215 */
[----:B------:R-:W-:-:S03]  /*35f0*/  LEA R22, P4, R20, R22, 0x1 ;  /* 0x0000001614167211 */ /* 0x000fc600078808ff */
[----:B------:R-:W-:Y:S01]  /*3600*/  @!PT LDS RZ, [RZ] ;  /* 0x00000000fffff984 */ /* 0x000fe20000000800 */
[----:B------:R-:W-:Y:S01]  /*3610*/  @!PT LDS RZ, [RZ] ;  /* 0x00000000fffff984 */ /* 0x000fe20000000800 */
[----:B------:R-:W-:Y:S01]  /*3620*/  @!PT LDS RZ, [RZ] ;  /* 0x00000000fffff984 */ /* 0x000fe20000000800 */
[----:B------:R1:W-:Y:S01]  /*3630*/  @!P3 LDGSTS.E.BYPASS.LTC128B.128 [R226+0x10000], [R24.64] ;  /* 0x1000000018e2bfae */ /* 0x0003e2000b901d44 */
[----:B------:R-:W-:-:S03]  /*3640*/  LEA.HI.X R23, R20, R23, R7, 0x1, P4 ;  /* 0x0000001714177211 */ /* 0x000fc600020f0c07 */
        /* <DEDUP_REMOVED lines=16> */
.L_x_224:
[----:B-1----:R-:W-:Y:S05]  /*3750*/  BSYNC B0 ;  /* 0x0000000000007941 */ /* 0x002fea0003800000 */
.L_x_223:
[----:B------:R-:W-:Y:S01]  /*3760*/  ISETP.GE.AND P4, PT, R6, UR12, PT ;  /* 0x0000000c06007c0c */ /* 0x000fe2000bf86270 */
[----:B------:R-:W-:-:S12]  /*3770*/  BSSY B0, `(.L_x_225) ;  /* 0x0000036000007945 */ /* 0x000fd80003800000 */
[----:B------:R1:W-:Y:S04]  /*3780*/  @P4 STS.128 [R226+0x11000], RZ ;  /* 0x011000ffe2004388 */ /* 0x0003e80000000c00 */
[----:B------:R1:W-:Y:S04]  /*3790*/  @P4 STS.128 [R226+0x13000], RZ ;  /* 0x013000ffe2004388 */ /* 0x0003e80000000c00 */
[----:B------:R1:W-:Y:S04]  /*37a0*/  @P4 STS.128 [R226+0x15000], RZ ;  /* 0x015000ffe2004388 */ /* 0x0003e80000000c00 */
[----:B------:R1:W-:Y:S01]  /*37b0*/  @P4 STS.128 [R226+0x17000], RZ ;  /* 0x017000ffe2004388 */ /* 0x0003e20000000c00 */
[----:B------:R-:W-:Y:S05]  /*37c0*/  @P4 BRA `(.L_x_226) ;  /* 0x0000030000004947 */ /* 0x000fea0003800000 */
[----:B------:R-:W-:Y:S01]  /*37d0*/  IADD3 R18, P0, R12, 0x20, RZ ;  /* 0x000000200c127810 */ /* 0x000fe20007f1e0ff */
[----:B------:R-:W-:Y:S01]  /*37e0*/  IMAD.U32 R20, RZ, RZ, UR24 ;  /* 0x00000018ff147e24 */ /* 0x000fe2000f8e00ff */
[----:B------:R-:W-:Y:S01]  /*37f0*/  ISETP.GE.AND P3, PT, R232, c[0x0][0x220], PT ;  /* 0x00008800e8007a0c */ /* 0x000fe20003f66270 */
[----:B------:R-:W-:Y:S01]  /*3800*/  IMAD.U32 R21, RZ, RZ, UR27 ;  /* 0x0000001bff157e24 */ /* 0x000fe2000f8e00ff */
[----:B------:R-:W-:-:S02]  /*3810*/  IADD3.X R13, RZ, R11, RZ, P0, !PT ;  /* 0x0000000bff0d7210 */ /* 0x000fc400007fe4ff */
[----:B------:R-:W-:Y:S01]  /*3820*/  IADD3 R7, P0, R230, 0x20, RZ ;  /* 0x00000020e6077810 */ /* 0x000fe20007f1e0ff */
[----:B------:R-:W-:Y:S01]  /*3830*/  IMAD.WIDE.U32 R20, R18, c[0x0][0x198], R20 ;  /* 0x0000660012147a25 */ /* 0x000fe200078e0014 */
[----:B------:R-:W-:Y:S02]  /*3840*/  MOV R17, R9 ;  /* 0x0000000900117202 */ /* 0x000fe40000000f00 */
[----:B------:R-:W-:Y:S01]  /*3850*/  IADD3.X R6, RZ, R4, RZ, P0, !PT ;  /* 0x00000004ff067210 */ /* 0x000fe200007fe4ff */
[----:B------:R-:W-:Y:S01]  /*3860*/  IMAD R13, R13, c[0x0][0x198], RZ ;  /* 0x000066000d0d7a24 */ /* 0x000fe200078e02ff */
[----:B------:R-:W-:Y:S01]  /*3870*/  ISETP.GE.AND P2, PT, R229, c[0x0][0x220], PT ;  /* 0x00008800e5007a0c */ /* 0x000fe20003f46270 */
[----:B------:R-:W-:Y:S01]  /*3880*/  IMAD.WIDE.U32 R16, R7, c[0x0][0x198], R16 ;  /* 0x0000660007107a25 */ /* 0x000fe200078e0010 */
[----:B------:R-:W-:Y:S01]  /*3890*/  ISETP.GE.AND P1, PT, R228, c[0x0][0x220], PT ;  /* 0x00008800e4007a0c */ /* 0x000fe20003f26270 */
[----:B------:R1:W-:Y:S02]  /*38a0*/  @P3 STS.128 [R226+0x11000], RZ ;  /* 0x011000ffe2003388 */ /* 0x0003e40000000c00 */
[----:B------:R-:W-:-:S02]  /*38b0*/  IMAD R6, R6, c[0x0][0x198], RZ ;  /* 0x0000660006067a24 */ /* 0x000fc400078e02ff */
[----:B------:R-:W-:Y:S01]  /*38c0*/  IMAD R13, R18, c[0x0][0x19c], R13 ;  /* 0x00006700120d7a24 */ /* 0x000fe200078e020d */
[----:B------:R-:W-:Y:S01]  /*38d0*/  @!P3 LEA R18, P0, R16, c[0x0][0x168], 0x1 ;  /* 0x00005a001012ba11 */ /* 0x000fe200078008ff */
[----:B------:R-:W-:Y:S02]  /*38e0*/  IMAD R6, R7, c[0x0][0x19c], R6 ;  /* 0x0000670007067a24 */ /* 0x000fe400078e0206 */
[----:B------:R-:W-:Y:S02]  /*38f0*/  IMAD.IADD R21, R21, 0x1, R13 ;  /* 0x0000000115157824 */ /* 0x000fe400078e020d */
[----:B------:R-:W-:Y:S01]  /*3900*/  IMAD.MOV.U32 R7, RZ, RZ, 0x2 ;  /* 0x00000002ff077424 */ /* 0x000fe200078e00ff */
[----:B------:R-:W-:Y:S01]  /*3910*/  IADD3 R9, R17, R6, RZ ;  /* 0x0000000611097210 */ /* 0x000fe20007ffe0ff */
[----:B------:R-:W-:-:S03]  /*3920*/  IMAD.WIDE.U32 R20, R10, c[0x0][0x1b0], R20 ;  /* 0x00006c000a147a25 */ /* 0x000fc600078e0014 */
[----:B------:R-:W-:Y:S01]  /*3930*/  @!P3 LEA.HI.X R19, R16, c[0x0][0x16c], R9, 0x1, P0 ;  /* 0x00005b001013ba11 */ /* 0x000fe200000f0c09 */
[----:B--23--:R-:W-:Y:S01]  /*3940*/  IMAD.WIDE R22, R232, R7, c[0x0][0x168] ;  /* 0x00005a00e8167625 */ /* 0x00cfe200078e0207 */
[----:B------:R-:W-:-:S03]  /*3950*/  ISETP.GE.AND P0, PT, R227, c[0x0][0x220], PT ;  /* 0x00008800e3007a0c */ /* 0x000fc60003f06270 */
[----:B------:R-:W-:Y:S01]  /*3960*/  IMAD.IADD R7, R14, 0x1, R21 ;  /* 0x000000010e077824 */ /* 0x000fe200078e0215 */
[C---:B------:R-:W-:Y:S01]  /*3970*/  LEA R6, P6, R20.reuse, R22, 0x1 ;  /* 0x0000001614067211 */ /* 0x040fe200078c08ff */
[----:B------:R-:W-:Y:S01]  /*3980*/  @!PT LDS RZ, [RZ] ;  /* 0x00000000fffff984 */ /* 0x000fe20000000800 */
[----:B------:R-:W-:Y:S01]  /*3990*/  @!PT LDS RZ, [RZ] ;  /* 0x00000000fffff984 */ /* 0x000fe20000000800 */
[----:B------:R-:W-:Y:S01]  /*39a0*/  @!PT LDS RZ, [RZ] ;  /* 0x00000000fffff984 */ /* 0x000fe20000000800 */
[----:B------:R1:W-:Y:S03]  /*39b0*/  @!P3 LDGSTS.E.BYPASS.LTC128B.128 [R226+0x11000], [R18.64] ;  /* 0x1100000012e2bfae */ /* 0x0003e6000b901d44 */
[----:B------:R-:W-:Y:S01]  /*39c0*/  LEA.HI.X R7, R20, R23, R7, 0x1, P6 ;  /* 0x0000001714077211 */ /* 0x000fe200030f0c07 */
        /* <DEDUP_REMOVED lines=16> */
.L_x_226:
[----:B------:R-:W-:Y:S05]  /*3ad0*/  BSYNC B0 ;  /* 0x0000000000007941 */ /* 0x000fea0003800000 */
.L_x_225:
[----:B------:R-:W-:Y:S01]  /*3ae0*/  ULDC.64 UR16, c[0x0][0x1a0] ;  /* 0x0000680000107ab9 */ /* 0x000fe20000000a00 */
[----:B------:R1:W-:Y:S01]  /*3af0*/  @P5 STS.128 [R226+0x18000], RZ ;  /* 0x018000ffe2005388 */ /* 0x0003e20000000c00 */
[----:B------:R-:W-:Y:S01]  /*3b00*/  UIMAD UR11, UR11, UR16, URZ ;  /* 0x000000100b0b72a4 */ /* 0x000fe2000f8e023f */
[----:B-12---:R-:W-:Y:S01]  /*3b10*/  IMAD.WIDE.U32 R6, R5, c[0x0][0x1a0], R232 ;  /* 0x0000680005067a25 */ /* 0x006fe200078e00e8 */
[----:B------:R-:W-:Y:S01]  /*3b20*/  BSSY B0, `(.L_x_227) ;  /* 0x000003a000007945 */ /* 0x000fe20003800000 */
[----:B------:R1:W-:Y:S01]  /*3b30*/  @P5 STS.128 [R226+0x1a000], RZ ;  /* 0x01a000ffe2005388 */ /* 0x0003e20000000c00 */
[----:B------:R-:W-:-:S02]  /*3b40*/  UIMAD UR11, UR23, UR17, UR11 ;  /* 0x00000011170b72a4 */ /* 0x000fc4000f8e020b */
[----:B------:R-:W-:Y:S01]  /*3b50*/  IADD3 R14, P0, R6, UR20, RZ ;  /* 0x00000014060e7c10 */ /* 0x000fe2000ff1e0ff */
[----:B------:R1:W-:Y:S03]  /*3b60*/  @P5 STS.128 [R226+0x1c000], RZ ;  /* 0x01c000ffe2005388 */ /* 0x0003e60000000c00 */
[----:B------:R-:W-:Y:S01]  /*3b70*/  MOV R5, UR11 ;  /* 0x0000000b00057c02 */ /* 0x000fe20008000f00 */
[----:B------:R1:W-:Y:S03]  /*3b80*/  @P5 STS.128 [R226+0x1e000], RZ ;  /* 0x01e000ffe2005388 */ /* 0x0003e60000000c00 */
[----:B------:R-:W-:Y:S01]  /*3b90*/  IADD3.X R15, R7, UR21, R5, P0, !PT ;  /* 0x00000015070f7c10 */ /* 0x000fe200087fe405 */
[----:B------:R-:W-:-:S04]  /*3ba0*/  IMAD R5, R8, c[0x0][0x1b8], RZ ;  /* 0x00006e0008057a24 */ /* 0x000fc800078e02ff */
[C---:B------:R-:W-:Y:S02]  /*3bb0*/  IMAD R8, R10.reuse, c[0x0][0x1bc], R5 ;  /* 0x00006f000a087a24 */ /* 0x040fe400078e0205 */
[----:B------:R-:W-:-:S05]  /*3bc0*/  IMAD.WIDE.U32 R14, R10, c[0x0][0x1b8], R14 ;  /* 0x00006e000a0e7a25 */ /* 0x000fca00078e000e */
[----:B------:R-:W-:Y:S01]  /*3bd0*/  IADD3 R7, R15, R8, RZ ;  /* 0x000000080f077210 */ /* 0x000fe20007ffe0ff */
[----:B------:R-:W-:Y:S05]  /*3be0*/  @P5 BRA `(.L_x_228) ;  /* 0x000002d000005947 */ /* 0x000fea0003800000 */
[----:B------:R-:W-:Y:S01]  /*3bf0*/  ISETP.GE.AND P3, PT, R232, c[0x0][0x220], PT ;  /* 0x00008800e8007a0c */ /* 0x000fe20003f66270 */
[----:B------:R-:W-:Y:S01]  /*3c00*/  IMAD.U32 R16, RZ, RZ, UR20 ;  /* 0x00000014ff107e24 */ /* 0x000fe2000f8e00ff */
[----:B------:R-:W-:Y:S01]  /*3c10*/  ISETP.GE.AND P2, PT, R229, c[0x0][0x220], PT ;  /* 0x00008800e5007a0c */ /* 0x000fe20003f46270 */
[----:B------:R-:W-:Y:S01]  /*3c20*/  IMAD.U32 R17, RZ, RZ, UR21 ;  /* 0x00000015ff117e24 */ /* 0x000fe2000f8e00ff */
[----:B------:R-:W-:Y:S01]  /*3c30*/  ISETP.GE.AND P1, PT, R228, c[0x0][0x220], PT ;  /* 0x00008800e4007a0c */ /* 0x000fe20003f26270 */
[----:B------:R-:W-:Y:S01]  /*3c40*/  IMAD R5, R11, c[0x0][0x1a0], RZ ;  /* 0x000068000b057a24 */ /* 0x000fe200078e02ff */
[----:B------:R-:W-:Y:S01]  /*3c50*/  ISETP.GE.AND P0, PT, R227, c[0x0][0x220], PT ;  /* 0x00008800e3007a0c */ /* 0x000fe20003f06270 */
[----:B------:R-:W-:-:S04]  /*3c60*/  IMAD.WIDE.U32 R16, R12, c[0x0][0x1a0], R16 ;  /* 0x000068000c107a25 */ /* 0x000fc800078e0010 */
[----:B------:R-:W-:Y:S02]  /*3c70*/  IMAD R18, R12, c[0x0][0x1a4], R5 ;  /* 0x000069000c127a24 */ /* 0x000fe400078e0205 */
[----:B------:R-:W-:Y:S01]  /*3c80*/  @!P3 IMAD.MOV.U32 R6, RZ, RZ, R14 ;  /* 0x000000ffff06b224 */ /* 0x000fe200078e000e */
[----:B------:R2:W-:Y:S01]  /*3c90*/  @P3 STS.128 [R226+0x18000], RZ ;  /* 0x018000ffe2003388 */ /* 0x0005e20000000c00 */
[----:B------:R-:W-:Y:S01]  /*3ca0*/  @!P3 IMAD R9, R4, c[0x0][0x1a0], RZ ;  /* 0x000068000409ba24 */ /* 0x000fe200078e02ff */
[----:B------:R-:W-:Y:S01]  /*3cb0*/  IADD3 R19, R17, R18, RZ ;  /* 0x0000001211137210 */ /* 0x000fe20007ffe0ff */
[----:B------:R-:W-:Y:S01]  /*3cc0*/  IMAD.MOV.U32 R5, RZ, RZ, 0x2 ;  /* 0x00000002ff057424 */ /* 0x000fe200078e00ff */
[----:B------:R-:W-:Y:S01]  /*3cd0*/  MOV R18, R16 ;  /* 0x0000001000127202 */ /* 0x000fe20000000f00 */
[----:B------:R-:W-:-:S04]  /*3ce0*/  @!P3 IMAD.WIDE.U32 R16, R230, c[0x0][0x1a0], R6 ;  /* 0x00006800e610ba25 */ /* 0x000fc800078e0006 */
[----:B------:R-:W-:Y:S01]  /*3cf0*/  @!P3 IMAD R6, R230, c[0x0][0x1a4], R9 ;  /* 0x00006900e606ba24 */ /* 0x000fe200078e0209 */
[----:B---3--:R-:W-:Y:S01]  /*3d00*/  @!P3 LEA R22, P6, R16, c[0x0][0x170], 0x1 ;  /* 0x00005c001016ba11 */ /* 0x008fe200078c08ff */
[----:B------:R-:W-:-:S03]  /*3d10*/  IMAD.WIDE.U32 R18, R10, c[0x0][0x1b8], R18 ;  /* 0x00006e000a127a25 */ /* 0x000fc600078e0012 */
[----:B------:R-:W-:Y:S01]  /*3d20*/  @!P3 IADD3 R6, R17, R6, RZ ;  /* 0x000000061106b210 */ /* 0x000fe20007ffe0ff */
[----:B------:R-:W-:Y:S01]  /*3d30*/  IMAD.WIDE R20, R232, R5, c[0x0][0x170] ;  /* 0x00005c00e8147625 */ /* 0x000fe200078e0205 */
[----:B------:R-:W-:Y:S02]  /*3d40*/  IADD3 R5, R8, R19, RZ ;  /* 0x0000001308057210 */ /* 0x000fe40007ffe0ff */
[----:B------:R-:W-:Y:S02]  /*3d50*/  @!P3 LEA.HI.X R23, R16, c[0x0][0x174], R6, 0x1, P6 ;  /* 0x00005d001017ba11 */ /* 0x000fe400030f0c06 */
        /* <DEDUP_REMOVED lines=22> */
.L_x_228:
[----:B------:R-:W-:Y:S05]  /*3ec0*/  BSYNC B0 ;  /* 0x0000000000007941 */ /* 0x000fea0003800000 */
.L_x_227:
[----:B------:R1:W-:Y:S01]  /*3ed0*/  @P4 STS.128 [R226+0x19000], RZ ;  /* 0x019000ffe2004388 */ /* 0x0003e20000000c00 */
[----:B------:R-:W-:Y:S03]  /*3ee0*/  BSSY B0, `(.L_x_229) ;  /* 0x0000035000007945 */ /* 0x000fe60003800000 */
[----:B------:R1:W-:Y:S04]  /*3ef0*/  @P4 STS.128 [R226+0x1b000], RZ ;  /* 0x01b000ffe2004388 */ /* 0x0003e80000000c00 */
[----:B------:R1:W-:Y:S04]  /*3f00*/  @P4 STS.128 [R226+0x1d000], RZ ;  /* 0x01d000ffe2004388 */ /* 0x0003e80000000c00 */
[----:B------:R1:W-:Y:S01]  /*3f10*/  @P4 STS.128 [R226+0x1f000], RZ ;  /* 0x01f000ffe2004388 */ /* 0x0003e20000000c00 */
[----:B------:R-:W-:Y:S05]  /*3f20*/  @P4 BRA `(.L_x_230) ;  /* 0x0000030000004947 */ /* 0x000fea0003800000 */
[----:B------:R-:W-:Y:S01]  /*3f30*/  IADD3 R12, P0, R12, 0x20, RZ ;  /* 0x000000200c0c7810 */ /* 0x000fe20007f1e0ff */
[----:B------:R-:W-:Y:S01]  /*3f40*/  IMAD.U32 R17, RZ, RZ, UR21 ;  /* 0x00000015ff117e24 */ /* 0x000fe2000f8e00ff */
[----:B------:R-:W-:-:S02]  /*3f50*/  IADD3 R5, P1, R230, 0x20, RZ ;  /* 0x00000020e6057810 */ /* 0x000fc40007f3e0ff */
[----:B------:R-:W-:Y:S01]  /*3f60*/  MOV R16, UR20 ;  /* 0x0000001400107c02 */ /* 0x000fe20008000f00 */
[----:B------:R-:W-:Y:S01]  /*3f70*/  IMAD.X R11, RZ, RZ, R11, P0 ;  /* 0x000000ffff0b7224 */ /* 0x000fe200000e060b */
[----:B------:R-:W-:Y:S02]  /*3f80*/  IADD3.X R4, RZ, R4, RZ, P1, !PT ;  /* 0x00000004ff047210 */ /* 0x000fe40000ffe4ff */
[----:B------:R-:W-:Y:S01]  /*3f90*/  ISETP.GE.AND P3, PT, R232, c[0x0][0x220], PT ;  /* 0x00008800e8007a0c */ /* 0x000fe20003f66270 */
[----:B------:R-:W-:Y:S01]  /*3fa0*/  IMAD R11, R11, c[0x0][0x1a0], RZ ;  /* 0x000068000b0b7a24 */ /* 0x000fe200078e02ff */
[----:B------:R-:W-:Y:S01]  /*3fb0*/  MOV R6, R14 ;  /* 0x0000000e00067202 */ /* 0x000fe20000000f00 */
[----:B------:R-:W-:Y:S01]  /*3fc0*/  IMAD R4, R4, c[0x0][0x1a0], RZ ;  /* 0x0000680004047a24 */ /* 0x000fe200078e02ff */
[----:B------:R-:W-:Y:S01]  /*3fd0*/  ISETP.GE.AND P2, PT, R229, c[0x0][0x220], PT ;  /* 0x00008800e5007a0c */ /* 0x000fe20003f46270 */
[----:B------:R-:W-:Y:S01]  /*3fe0*/  IMAD.WIDE.U32 R16, R12, c[0x0][0x1a0], R16 ;  /* 0x000068000c107a25 */ /* 0x000fe200078e0010 */
[----:B------:R-:W-:-:S02]  /*3ff0*/  ISETP.GE.AND P1, PT, R228, c[0x0][0x220], PT ;  /* 0x00008800e4007a0c */ /* 0x000fc40003f26270 */
[----:B------:R-:W-:Y:S01]  /*4000*/  ISETP.GE.AND P0, PT, R227, c[0x0][0x220], PT ;  /* 0x00008800e3007a0c */ /* 0x000fe20003f06270 */
[----:B------:R-:W-:Y:S02]  /*4010*/  IMAD R11, R12, c[0x0][0x1a4], R11 ;  /* 0x000069000c0b7a24 */ /* 0x000fe400078e020b */
[C---:B------:R-:W-:Y:S02]  /*4020*/  IMAD.WIDE.U32 R6, R5.reuse, c[0x0][0x1a0], R6 ;  /* 0x0000680005067a25 */ /* 0x040fe400078e0006 */
[----:B------:R1:W-:Y:S02]  /*4030*/  @P3 STS.128 [R226+0x19000], RZ ;  /* 0x019000ffe2003388 */ /* 0x0003e40000000c00 */
[----:B------:R-:W-:Y:S01]  /*4040*/  IMAD R4, R5, c[0x0][0x1a4], R4 ;  /* 0x0000690005047a24 */ /* 0x000fe200078e0204 */
[----:B------:R-:W-:Y:S01]  /*4050*/  @!P3 LEA R14, P5, R6, c[0x0][0x170], 0x1 ;  /* 0x00005c00060eba11 */ /* 0x000fe200078a08ff */
[----:B------:R-:W-:Y:S02]  /*4060*/  IMAD.IADD R17, R17, 0x1, R11 ;  /* 0x0000000111117824 */ /* 0x000fe400078e020b */
[----:B------:R-:W-:-:S02]  /*4070*/  IMAD.MOV.U32 R5, RZ, RZ, 0x2 ;  /* 0x00000002ff057424 */ /* 0x000fc400078e00ff */
[----:B------:R-:W-:-:S04]  /*4080*/  IMAD.WIDE.U32 R10, R10, c[0x0][0x1b8], R16 ;  /* 0x00006e000a0a7a25 */ /* 0x000fc800078e0010 */
[----:B------:R-:W-:Y:S01]  /*4090*/  IMAD.WIDE R12, R232, R5, c[0x0][0x170] ;  /* 0x00005c00e80c7625 */ /* 0x000fe200078e0205 */
[----:B------:R-:W-:-:S03]  /*40a0*/  IADD3 R5, R7, R4, RZ ;  /* 0x0000000407057210 */ /* 0x000fc60007ffe0ff */
[----:B------:R-:W-:Y:S01]  /*40b0*/  IMAD.IADD R8, R8, 0x1, R11 ;  /* 0x0000000108087824 */ /* 0x000fe200078e020b */
[----:B------:R-:W-:Y:S02]  /*40c0*/  LEA R4, P4, R10, R12, 0x1 ;  /* 0x0000000c0a047211 */ /* 0x000fe400078808ff */
[----:B------:R-:W-:Y:S02]  /*40d0*/  @!P3 LEA.HI.X R15, R6, c[0x0][0x174], R5, 0x1, P5 ;  /* 0x00005d00060fba11 */ /* 0x000fe400028f0c05 */
[----:B------:R-:W-:-:S03]  /*40e0*/  LEA.HI.X R5, R10, R13, R8, 0x1, P4 ;  /* 0x0000000d0a057211 */ /* 0x000fc600020f0c08 */
        /* <DEDUP_REMOVED lines=20> */
.L_x_230:
[----:B------:R-:W-:Y:S05]  /*4230*/  BSYNC B0 ;  /* 0x0000000000007941 */ /* 0x000fea0003800000 */
.L_x_229:
[----:B------:R-:W0:Y:S01]  /*4240*/  LDGDEPBAR ;  /* 0x00000000000079af */ /* 0x000e220000000000 */
[----:B------:R-:W-:Y:S01]  /*4250*/  IMAD.MOV.U32 R241, RZ, RZ, c[0x0][0x22c] ;  /* 0x00008b00fff17624 */ /* 0x000fe200078e00ff */
[----:B-1----:R-:W-:Y:S01]  /*4260*/  IADD3 R5, R225, 0x1, RZ ;  /* 0x00000001e1057810 */ /* 0x002fe20007ffe0ff */
[----:B------:R-:W-:Y:S01]  /*4270*/  IMAD.U32 R242, RZ, RZ, UR25 ;  /* 0x00000019fff27e24 */ /* 0x000fe2000f8e00ff */
[----:B------:R-:W-:Y:S01]  /*4280*/  UIADD3 UR14, UR25, 0x40, UR23 ;  /* 0x00000040190e7890 */ /* 0x000fe2000fffe017 */
[----:B------:R-:W-:Y:S01]  /*4290*/  IMAD R241, R241, c[0x0][0x1c0], RZ ;  /* 0x00007000f1f17a24 */ /* 0x000fe200078e02ff */
[----:B------:R-:W-:Y:S01]  /*42a0*/  CS2R R190, SRZ ;  /* 0x0000000000be7805 */ /* 0x000fe2000001ff00 */
[----:B------:R-:W-:Y:S01]  /*42b0*/  CS2R R188, SRZ ;  /* 0x0000000000bc7805 */ /* 0x000fe2000001ff00 */
[----:B------:R-:W-:Y:S01]  /*42c0*/  IADD3 R242, R5, UR15, -R242 ;  /* 0x0000000f05f27c10 */ /* 0x000fe2000fffe8f2 */
        /* <DEDUP_REMOVED lines=58> */
[----:B---3--:R-:W-:Y:S01]  /*4670*/  CS2R R26, SRZ ;  /* 0x00000000001a7805 */ /* 0x008fe2000001ff00 */
[----:B------:R-:W-:Y:S01]  /*4680*/  CS2R R24, SRZ ;  /* 0x0000000000187805 */ /* 0x000fe2000001ff00 */
[----:B--2---:R-:W-:Y:S01]  /*4690*/  CS2R R22, SRZ ;  /* 0x0000000000167805 */ /* 0x004fe2000001ff00 */
[----:B------:R-:W-:Y:S01]  /*46a0*/  CS2R R20, SRZ ;  /* 0x0000000000147805 */ /* 0x000fe2000001ff00 */
[----:B------:R-:W-:Y:S01]  /*46b0*/  SHF.L.U64.HI R240, R225, 0x2, R240 ;  /* 0x00000002e1f07819 */ /* 0x000fe200000102f0 */
[----:B------:R-:W-:Y:S01]  /*46c0*/  IMAD.U32 R243, R241, -0x40, RZ ;  /* 0xffffffc0f1f37824 */ /* 0x000fe200078e00ff */
[----:B------:R-:W-:Y:S01]  /*46d0*/  SHF.L.U32 R239, R225, 0x2, RZ ;  /* 0x00000002e1ef7819 */ /* 0x000fe200000006ff */
[----:B------:R-:W-:-:S02]  /*46e0*/  UIADD3 UR14, UR14, -UR15, URZ ;  /* 0x8000000f0e0e7290 */ /* 0x000fc4000fffe03f */
.L_x_233:
[----:B------:R-:W0:Y:S01]  /*46f0*/  LDGDEPBAR ;  /* 0x00000000000079af */ /* 0x000e220000000000 */
[----:B------:R-:W-:Y:S01]  /*4700*/  USHF.L.U32 UR11, UR6, 0x6, URZ ;  /* 0x00000006060b7899 */ /* 0x000fe2000800063f */
[----:B------:R-:W-:Y:S01]  /*4710*/  IMAD.U32 R117, RZ, RZ, UR18 ;  /* 0x00000012ff757e24 */ /* 0x000fe2000f8e00ff */
[C---:B-----5:R-:W-:Y:S01]  /*4720*/  FSETP.NEU.FTZ.AND P1, PT, R248.reuse, -INF , PT ;  /* 0xff800000f800780b */ /* 0x060fe20003f3d000 */
[----:B------:R-:W-:Y:S01]  /*4730*/  FMUL.FTZ R196, R249, 1.4426950216293334961 ;  /* 0x3fb8aa3bf9c47820 */ /* 0x000fe20000410000 */
[----:B------:R-:W-:Y:S01]  /*4740*/  UISETP.GE.AND UP0, UPT, UR11, UR14, UPT ;  /* 0x0000000e0b00728c */ /* 0x000fe2000bf06270 */
[----:B------:R-:W-:Y:S01]  /*4750*/  FMUL.FTZ R129, R248, 1.4426950216293334961 ;  /* 0x3fb8aa3bf8817820 */ /* 0x000fe20000410000 */
[----:B------:R-:W-:Y:S02]  /*4760*/  USHF.L.U32 UR12, UR18, 0x6, URZ ;  /* 0x00000006120c7899 */ /* 0x000fe4000800063f */
[----:B------:R-:W-:Y:S02]  /*4770*/  UISETP.GT.AND UP2, UPT, UR6, UR13, UPT ;  /* 0x0000000d0600728c */ /* 0x000fe4000bf44270 */
[----:B------:R-:W-:Y:S01]  /*4780*/  FSEL R129, R129, RZ, P1 ;  /* 0x000000ff81817208 */ /* 0x000fe20000800000 */
[----:B------:R-:W-:Y:S04]  /*4790*/  UIADD3 UR12, UR12, 0x40, URZ ;  /* 0x000000400c0c7890 */ /* 0x000fe8000fffe03f */
[----:B------:R-:W-:Y:S06]  /*47a0*/  UISETP.LT.AND UP0, UPT, UR12, UR15, UP0 ;  /* 0x0000000f0c00728c */ /* 0x000fec0008701270 */
[----:B------:R-:W-:Y:S01]  /*47b0*/  PLOP3.LUT P0, PT, PT, PT, UP0, 0x80, 0x0 ;  /* 0x000000000000781c */ /* 0x000fe20003f0f008 */
[----:B------:R-:W-:Y:S04]  /*47c0*/  DEPBAR.LE SB0, 0x0 ;  /* 0x000080000000791a */ /* 0x000fe80000000000 */
[----:B------:R-:W-:Y:S08]  /*47d0*/  BAR.SYNC.DEFER_BLOCKING 0x0 ;  /* 0x0000000000007b1d */ /* 0x000ff00000010000 */
[----:B------:R-:W-:Y:S01]  /*47e0*/  @!P0 IMAD R128, R117, 0x40, R224 ;  /* 0x0000004075808824 */ /* 0x000fe200078e02e0 */
[----:B------:R-:W-:Y:S04]  /*47f0*/  @!P0 IADD3 R116, R242, UR11, RZ ;  /* 0x0000000bf2748c10 */ /* 0x000fe8000fffe0ff */
[----:B------:R-:W-:Y:S02]  /*4800*/  @!P0 IMNMX R131, R116, UR15, PT ;  /* 0x0000000f74838c17 */ /* 0x000fe4000b800200 */
[----:B------:R-:W-:Y:S02]  /*4810*/  @!P0 IADD3 R118, R128, 0x1, RZ ;  /* 0x0000000180768810 */ /* 0x000fe40007ffe0ff */
[----:B------:R-:W-:Y:S02]  /*4820*/  @!P0 IADD3 R197, R116, 0x8, RZ ;  /* 0x0000000874c58810 */ /* 0x000fe40007ffe0ff */
[-C--:B------:R-:W-:Y:S02]  /*4830*/  @!P0 ISETP.GE.AND P1, PT, R118, R131.reuse, PT ;  /* 0x000000837600820c */ /* 0x080fe40003f26270 */
[----:B------:R-:W-:Y:S02]  /*4840*/  @!P0 IMNMX R197, R197, UR15, PT ;  /* 0x0000000fc5c58c17 */ /* 0x000fe4000b800200 */
[C---:B------:R-:W-:Y:S01]  /*4850*/  @!P0 IADD3 R124, R128.reuse, 0x8, RZ ;  /* 0x00000008807c8810 */ /* 0x040fe20007ffe0ff */
[----:B------:R-:W-:Y:S01]  /*4860*/  LDSM.16.M88.4 R84, [R223] ;  /* 0x00000000df54783b */ /* 0x000fe20000000200 */
[C---:B------:R-:W-:Y:S02]  /*4870*/  @!P0 ISETP.GE.AND P2, PT, R128.reuse, R131, PT ;  /* 0x000000838000820c */ /* 0x040fe40003f46270 */
[C---:B------:R-:W-:Y:S02]  /*4880*/  @!P0 IADD3 R122, R128.reuse, 0x9, RZ ;  /* 0x00000009807a8810 */ /* 0x040fe40007ffe0ff */
[----:B-1----:R-:W1:Y:S01]  /*4890*/  LDSM.16.M88.4 R88, [R222+0x10000] ;  /* 0x01000000de58783b */ /* 0x002e620000000200 */
[C---:B------:R-:W-:Y:S02]  /*48a0*/  @!P0 IADD3 R130, R128.reuse, 0x10, RZ ;  /* 0x0000001080828810 */ /* 0x040fe40007ffe0ff */
[C---:B------:R-:W-:Y:S02]  /*48b0*/  @!P0 IADD3 R126, R128.reuse, 0x11, RZ ;  /* 0x00000011807e8810 */ /* 0x040fe40007ffe0ff */
[----:B------:R-:W2:Y:S01]  /*48c0*/  LDSM.16.M88.4 R92, [R222+0x10800] ;  /* 0x01080000de5c783b */ /* 0x000ea20000000200 */
[----:B------:R-:W-:Y:S04]  /*48d0*/  @!P0 IADD3 R198, R128, 0x19, RZ ;  /* 0x0000001980c68810 */ /* 0x000fe80007ffe0ff */
[----:B------:R-:W-:Y:S05]  /*48e0*/  LDSM.16.M88.4 R96, [R221] ;  /* 0x00000000dd60783b */ /* 0x000fea0000000200 */
[----:B------:R-:W3:Y:S05]  /*48f0*/  LDSM.16.M88.4 R100, [R212+0x10000] ;  /* 0x01000000d464783b */ /* 0x000eea0000000200 */
[----:B------:R-:W4:Y:S05]  /*4900*/  LDSM.16.M88.4 R104, [R212+0x10800] ;  /* 0x01080000d468783b */ /* 0x000f2a0000000200 */
[----:B------:R-:W-:Y:S05]  /*4910*/  LDSM.16.M88.4 R108, [R3+0x10000] ;  /* 0x01000000036c783b */ /* 0x000fea0000000200 */
[----:B------:R-:W-:Y:S01]  /*4920*/  LDSM.16.M88.4 R112, [R3+0x10800] ;  /* 0x010800000370783b */ /* 0x000fe20000000200 */
[C---:B-1----:R-:W-:Y:S08]  /*4930*/  HMMA.16816.F32.BF16 R4, R84.reuse, R88, RZ ;  /* 0x000000585404723c */ /* 0x042ff000000418ff */
[C---:B------:R-:W-:Y:S01]  /*4940*/  HMMA.16816.F32.BF16 R8, R84.reuse, R90, RZ ;  /* 0x0000005a5408723c */ /* 0x040fe200000418ff */
[----:B------:R-:W1:Y:S07]  /*4950*/  LDSM.16.M88.4 R88, [R220] ;  /* 0x00000000dc58783b */ /* 0x000e6e0000000200 */
[C---:B--2---:R-:W-:Y:S08]  /*4960*/  HMMA.16816.F32.BF16 R12, R84.reuse, R92, RZ ;  /* 0x0000005c540c723c */ /* 0x044ff000000418ff */
[----:B------:R-:W-:Y:S01]  /*4970*/  HMMA.16816.F32.BF16 R16, R84, R94, RZ ;  /* 0x0000005e5410723c */ /* 0x000fe200000418ff */
[----:B------:R-:W-:Y:S05]  /*4980*/  LDSM.16.M88.4 R84, [R219] ;  /* 0x00000000db54783b */ /* 0x000fea0000000200 */
[----:B------:R-:W2:Y:S02]  /*4990*/  LDSM.16.M88.4 R92, [R2+0x10000] ;  /* 0x01000000025c783b */ /* 0x000ea40000000200 */
[C---:B---3--:R-:W-:Y:S08]  /*49a0*/  HMMA.16816.F32.BF16 R4, R96.reuse, R100, R4 ;  /* 0x000000646004723c */ /* 0x048ff00000041804 */
[C---:B------:R-:W-:Y:S01]  /*49b0*/  HMMA.16816.F32.BF16 R8, R96.reuse, R102, R8 ;  /* 0x000000666008723c */ /* 0x040fe20000041808 */
[----:B------:R-:W3:Y:S07]  /*49c0*/  LDSM.16.M88.4 R100, [R2+0x10800] ;  /* 0x010800000264783b */ /* 0x000eee0000000200 */
[C---:B----4-:R-:W-:Y:S08]  /*49d0*/  HMMA.16816.F32.BF16 R12, R96.reuse, R104, R12 ;  /* 0x00000068600c723c */ /* 0x050ff0000004180c */
[----:B------:R-:W-:Y:S01]  /*49e0*/  HMMA.16816.F32.BF16 R16, R96, R106, R16 ;  /* 0x0000006a6010723c */ /* 0x000fe20000041810 */
[----:B------:R-:W-:Y:S05]  /*49f0*/  LDSM.16.M88.4 R96, [R223+0x2000] ;  /* 0x00200000df60783b */ /* 0x000fea0000000200 */
[----:B------:R-:W4:Y:S02]  /*4a00*/  LDSM.16.M88.4 R104, [R222+0x12000] ;  /* 0x01200000de68783b */ /* 0x000f240000000200 */
[C---:B-1----:R-:W-:Y:S08]  /*4a10*/  HMMA.16816.F32.BF16 R4, R88.reuse, R108, R4 ;  /* 0x0000006c5804723c */ /* 0x042ff00000041804 */
[C---:B------:R-:W-:Y:S01]  /*4a20*/  HMMA.16816.F32.BF16 R8, R88.reuse, R110, R8 ;  /* 0x0000006e5808723c */ /* 0x040fe20000041808 */
[----:B------:R-:W1:Y:S07]  /*4a30*/  LDSM.16.M88.4 R108, [R222+0x12800] ;  /* 0x01280000de6c783b */ /* 0x000e6e0000000200 */
[C---:B------:R-:W-:Y:S08]  /*4a40*/  HMMA.16816.F32.BF16 R12, R88.reuse, R112, R12 ;  /* 0x00000070580c723c */ /* 0x040ff0000004180c */
[----:B------:R-:W-:Y:S01]  /*4a50*/  HMMA.16816.F32.BF16 R16, R88, R114, R16 ;  /* 0x000000725810723c */ /* 0x000fe20000041810 */
[----:B------:R-:W-:Y:S05]  /*4a60*/  LDSM.16.M88.4 R88, [R221+0x2000] ;  /* 0x00200000dd58783b */ /* 0x000fea0000000200 */
[----:B------:R-:W-:Y:S02]  /*4a70*/  LDSM.16.M88.4 R112, [R212+0x12800] ;  /* 0x01280000d470783b */ /* 0x000fe40000000200 */
[C---:B--2---:R-:W-:Y:S08]  /*4a80*/  HMMA.16816.F32.BF16 R4, R84.reuse, R92, R4 ;  /* 0x0000005c5404723c */ /* 0x044ff00000041804 */
[C---:B------:R-:W-:Y:S01]  /*4a90*/  HMMA.16816.F32.BF16 R8, R84.reuse, R94, R8 ;  /* 0x0000005e5408723c */ /* 0x040fe20000041808 */
[----:B------:R-:W2:Y:S07]  /*4aa0*/  LDSM.16.M88.4 R92, [R212+0x12000] ;  /* 0x01200000d45c783b */ /* 0x000eae0000000200 */
[C---:B---3--:R-:W-:Y:S08]  /*4ab0*/  HMMA.16816.F32.BF16 R12, R84.reuse, R100, R12 ;  /* 0x00000064540c723c */ /* 0x048ff0000004180c */
[----:B------:R-:W-:Y:S01]  /*4ac0*/  HMMA.16816.F32.BF16 R16, R84, R102, R16 ;  /* 0x000000665410723c */ /* 0x000fe20000041810 */
[----:B------:R-:W-:Y:S05]  /*4ad0*/  LDSM.16.M88.4 R84, [R220+0x2000] ;  /* 0x00200000dc54783b */ /* 0x000fea0000000200 */
[----:B------:R-:W3:Y:S02]  /*4ae0*/  LDSM.16.M88.4 R100, [R3+0x12000] ;  /* 0x012000000364783b */ /* 0x000ee40000000200 */
[C---:B----4-:R-:W-:Y:S08]  /*4af0*/  HMMA.16816.F32.BF16 R4, R96.reuse, R104, R4 ;  /* 0x000000686004723c */ /* 0x050ff00000041804 */
[C---:B------:R-:W-:Y:S01]  /*4b00*/  HMMA.16816.F32.BF16 R8, R96.reuse, R106, R8 ;  /* 0x0000006a6008723c */ /* 0x040fe20000041808 */
[----:B------:R-:W4:Y:S07]  /*4b10*/  LDSM.16.M88.4 R104, [R3+0x12800] ;  /* 0x012800000368783b */ /* 0x000f2e0000000200 */
[C---:B-1----:R-:W-:Y:S08]  /*4b20*/  HMMA.16816.F32.BF16 R12, R96.reuse, R108, R12 ;  /* 0x0000006c600c723c */ /* 0x042ff0000004180c */
[----:B------:R-:W-:Y:S01]  /*4b30*/  HMMA.16816.F32.BF16 R16, R96, R110, R16 ;  /* 0x0000006e6010723c */ /* 0x000fe20000041810 */
[----:B------:R-:W-:Y:S05]  /*4b40*/  LDSM.16.M88.4 R96, [R2+0x12000] ;  /* 0x012000000260783b */ /* 0x000fea0000000200 */
[----:B------:R-:W-:Y:S02]  /*4b50*/  LDSM.16.M88.4 R108, [R2+0x12800] ;  /* 0x01280000026c783b */ /* 0x000fe40000000200 */
[C---:B--2---:R-:W-:Y:S08]  /*4b60*/  HMMA.16816.F32.BF16 R4, R88.reuse, R92, R4 ;  /* 0x0000005c5804723c */ /* 0x044ff00000041804 */
[C---:B------:R-:W-:Y:S01]  /*4b70*/  HMMA.16816.F32.BF16 R8, R88.reuse, R94, R8 ;  /* 0x0000005e5808723c */ /* 0x040fe20000041808 */
[----:B------:R-:W1:Y:S07]  /*4b80*/  LDSM.16.M88.4 R92, [R219+0x2000] ;  /* 0x00200000db5c783b */ /* 0x000e6e0000000200 */
[C---:B------:R-:W-:Y:S08]  /*4b90*/  HMMA.16816.F32.BF16 R12, R88.reuse, R112, R12 ;  /* 0x00000070580c723c */ /* 0x040ff0000004180c */
[----:B------:R-:W-:Y:S01]  /*4ba0*/  HMMA.16816.F32.BF16 R16, R88, R114, R16 ;  /* 0x000000725810723c */ /* 0x000fe20000041810 */
[----:B------:R-:W-:Y:S05]  /*4bb0*/  LDSM.16.M88.4 R88, [R223+0x4000] ;  /* 0x00400000df58783b */ /* 0x000fea0000000200 */
[----:B------:R-:W-:Y:S02]  /*4bc0*/  LDSM.16.M88.4 R112, [R222+0x14800] ;  /* 0x01480000de70783b */ /* 0x000fe40000000200 */
[C---:B---3--:R-:W-:Y:S08]  /*4bd0*/  HMMA.16816.F32.BF16 R4, R84.reuse, R100, R4 ;  /* 0x000000645404723c */ /* 0x048ff00000041804 */
[C---:B------:R-:W-:Y:S01]  /*4be0*/  HMMA.16816.F32.BF16 R8, R84.reuse, R102, R8 ;  /* 0x000000665408723c */ /* 0x040fe20000041808 */
[----:B------:R-:W2:Y:S07]  /*4bf0*/  LDSM.16.M88.4 R100, [R222+0x14000] ;  /* 0x01400000de64783b */ /* 0x000eae0000000200 */
[C---:B----4-:R-:W-:Y:S08]  /*4c00*/  HMMA.16816.F32.BF16 R12, R84.reuse, R104, R12 ;  /* 0x00000068540c723c */ /* 0x050ff0000004180c */
[----:B------:R-:W-:Y:S01]  /*4c10*/  HMMA.16816.F32.BF16 R16, R84, R106, R16 ;  /* 0x0000006a5410723c */ /* 0x000fe20000041810 */
[----:B------:R-:W-:Y:S05]  /*4c20*/  LDSM.16.M88.4 R84, [R221+0x4000] ;  /* 0x00400000dd54783b */ /* 0x000fea0000000200 */
[----:B------:R-:W-:Y:S02]  /*4c30*/  LDSM.16.M88.4 R104, [R212+0x14800] ;  /* 0x01480000d468783b */ /* 0x000fe40000000200 */
        /* <DEDUP_REMOVED lines=10> */
[C---:B------:R-:W-:Y:S08]  /*4ce0*/  HMMA.16816.F32.BF16 R12, R88.reuse, R112, R12 ;  /* 0x00000070580c723c */ /* 0x040ff0000004180c */
        /* <DEDUP_REMOVED lines=22> */
[----:B------:R-:W-:Y:S07]  /*4e50*/  LDSM.16.M88.4 R88, [R220+0x6000] ;  /* 0x00600000dc58783b */ /* 0x000fee0000000200 */
[C---:B--2---:R-:W-:Y:S08]  /*4e60*/  HMMA.16816.F32.BF16 R4, R84.reuse, R100, R4 ;  /* 0x000000645404723c */ /* 0x044ff00000041804 */
[C---:B------:R-:W-:Y:S01]  /*4e70*/  HMMA.16816.F32.BF16 R8, R84.reuse, R102, R8 ;  /* 0x000000665408723c */ /* 0x040fe20000041808 */
[----:B------:R-:W2:Y:S07]  /*4e80*/  LDSM.16.M88.4 R100, [R3+0x16000] ;  /* 0x016000000364783b */ /* 0x000eae0000000200 */
[C---:B------:R-:W-:Y:S08]  /*4e90*/  HMMA.16816.F32.BF16 R12, R84.reuse, R104, R12 ;  /* 0x00000068540c723c */ /* 0x040ff0000004180c */
[----:B------:R-:W-:Y:S01]  /*4ea0*/  HMMA.16816.F32.BF16 R16, R84, R106, R16 ;  /* 0x0000006a5410723c */ /* 0x000fe20000041810 */
[----:B------:R-:W3:Y:S05]  /*4eb0*/  LDSM.16.M88.4 R84, [R3+0x16800] ;  /* 0x016800000354783b */ /* 0x000eea0000000200 */
[----:B------:R-:W-:Y:S02]  /*4ec0*/  LDSM.16.M88.4 R104, [R2+0x16000] ;  /* 0x016000000268783b */ /* 0x000fe40000000200 */
[C---:B-1----:R-:W-:Y:S08]  /*4ed0*/  HMMA.16816.F32.BF16 R4, R92.reuse, R96, R4 ;  /* 0x000000605c04723c */ /* 0x042ff00000041804 */
[C---:B------:R-:W-:Y:S01]  /*4ee0*/  HMMA.16816.F32.BF16 R8, R92.reuse, R98, R8 ;  /* 0x000000625c08723c */ /* 0x040fe20000041808 */
[----:B------:R-:W1:Y:S07]  /*4ef0*/  LDSM.16.M88.4 R96, [R219+0x6000] ;  /* 0x00600000db60783b */ /* 0x000e6e0000000200 */
[C---:B------:R-:W-:Y:S08]  /*4f00*/  HMMA.16816.F32.BF16 R12, R92.reuse, R108, R12 ;  /* 0x0000006c5c0c723c */ /* 0x040ff0000004180c */
[----:B------:R-:W-:Y:S08]  /*4f10*/  HMMA.16816.F32.BF16 R16, R92, R110, R16 ;  /* 0x0000006e5c10723c */ /* 0x000ff00000041810 */
[C---:B--2---:R-:W-:Y:S08]  /*4f20*/  HMMA.16816.F32.BF16 R4, R88.reuse, R100, R4 ;  /* 0x000000645804723c */ /* 0x044ff00000041804 */
[C---:B------:R-:W-:Y:S08]  /*4f30*/  HMMA.16816.F32.BF16 R8, R88.reuse, R102, R8 ;  /* 0x000000665808723c */ /* 0x040ff00000041808 */
[C---:B---3--:R-:W-:Y:S08]  /*4f40*/  HMMA.16816.F32.BF16 R12, R88.reuse, R84, R12 ;  /* 0x00000054580c723c */ /* 0x048ff0000004180c */
[----:B------:R-:W-:Y:S01]  /*4f50*/  HMMA.16816.F32.BF16 R16, R88, R86, R16 ;  /* 0x000000565810723c */ /* 0x000fe20000041810 */
[----:B------:R-:W2:Y:S07]  /*4f60*/  LDSM.16.M88.4 R84, [R2+0x16800] ;  /* 0x016800000254783b */ /* 0x000eae0000000200 */
[C---:B-1----:R-:W-:Y:S08]  /*4f70*/  HMMA.16816.F32.BF16 R4, R96.reuse, R104, R4 ;  /* 0x000000686004723c */ /* 0x042ff00000041804 */
[C---:B------:R-:W-:Y:S11]  /*4f80*/  HMMA.16816.F32.BF16 R8, R96.reuse, R106, R8 ;  /* 0x0000006a6008723c */ /* 0x040ff60000041808 */
[----:B------:R-:W-:Y:S05]  /*4f90*/  @!UPT UIADD3 URZ, URZ, URZ, URZ ;  /* 0x0000003f3f3ff290 */ /* 0x000fea000fffe03f */
[----:B------:R-:W-:Y:S02]  /*4fa0*/  @!P0 FSEL R5, R5, -INF , !P1 ;  /* 0xff80000005058808 */ /* 0x000fe40004800000 */
[----:B------:R-:W-:Y:S02]  /*4fb0*/  FSETP.NEU.FTZ.AND P1, PT, R249, -INF , PT ;  /* 0xff800000f900780b */ /* 0x000fe40003f3d000 */
[----:B------:R-:W-:Y:S01]  /*4fc0*/  @!P0 FSEL R4, R4, -INF , !P2 ;  /* 0xff80000004048808 */ /* 0x000fe20005000000 */
[--C-:B------:R-:W-:Y:S01]  /*4fd0*/  FFMA.FTZ R117, R5, c[0x0][0x23c], -R129.reuse ;  /* 0x00008f0005757a23 */ /* 0x100fe20000010881 */
[----:B------:R-:W-:Y:S02]  /*4fe0*/  FSEL R196, R196, RZ, P1 ;  /* 0x000000ffc4c47208 */ /* 0x000fe40000800000 */
[----:B------:R-:W-:Y:S01]  /*4ff0*/  @!P0 ISETP.GE.AND P1, PT, R118, R197, PT ;  /* 0x000000c57600820c */ /* 0x000fe20003f26270 */
[C---:B--2---:R-:W-:Y:S02]  /*5000*/  HMMA.16816.F32.BF16 R12, R96.reuse, R84, R12 ;  /* 0x00000054600c723c */ /* 0x044fe4000004180c */
[----:B------:R-:W-:Y:S01]  /*5010*/  MUFU.EX2 R117, R117 ;  /* 0x0000007500757308 */ /* 0x000fe20000000800 */
[----:B------:R-:W-:Y:S01]  /*5020*/  @!P0 FSEL R7, R7, -INF , !P1 ;  /* 0xff80000007078808 */ /* 0x000fe20004800000 */
[--C-:B------:R-:W-:Y:S01]  /*5030*/  FFMA.FTZ R119, R4, c[0x0][0x23c], -R129.reuse ;  /* 0x00008f0004777a23 */ /* 0x100fe20000010881 */
[----:B------:R-:W-:Y:S02]  /*5040*/  @!P0 ISETP.GE.AND P1, PT, R124, R131, PT ;  /* 0x000000837c00820c */ /* 0x000fe40003f26270 */
[----:B------:R-:W-:Y:S01]  /*5050*/  @!P0 ISETP.GE.AND P2, PT, R128, R197, PT ;  /* 0x000000c58000820c */ /* 0x000fe20003f46270 */
[----:B------:R-:W-:Y:S04]  /*5060*/  HMMA.16816.F32.BF16 R16, R96, R86, R16 ;  /* 0x000000566010723c */ /* 0x000fe80000041810 */
[----:B------:R-:W-:Y:S01]  /*5070*/  @!P0 FSEL R8, R8, -INF , !P1 ;  /* 0xff80000008088808 */ /* 0x000fe20004800000 */
[----:B------:R1:W2:Y:S01]  /*5080*/  MUFU.EX2 R116, R119 ;  /* 0x0000007700747308 */ /* 0x0002a20000000800 */
[----:B------:R-:W-:Y:S02]  /*5090*/  @!P0 ISETP.GE.AND P1, PT, R122, R131, PT ;  /* 0x000000837a00820c */ /* 0x000fe40003f26270 */
[----:B------:R-:W-:Y:S01]  /*50a0*/  @!P0 FSEL R6, R6, -INF , !P2 ;  /* 0xff80000006068808 */ /* 0x000fe20005000000 */
[--C-:B------:R-:W-:Y:S03]  /*50b0*/  FFMA.FTZ R120, R8, c[0x0][0x23c], -R129.reuse ;  /* 0x00008f0008787a23 */ /* 0x100fe60000010881 */
[----:B------:R-:W-:Y:S01]  /*50c0*/  @!P0 FSEL R9, R9, -INF , !P1 ;  /* 0xff80000009098808 */ /* 0x000fe20004800000 */
[--C-:B------:R-:W-:Y:S01]  /*50d0*/  FFMA.FTZ R121, R6, c[0x0][0x23c], -R196.reuse ;  /* 0x00008f0006797a23 */ /* 0x100fe200000108c4 */
[-C--:B------:R-:W-:Y:S01]  /*50e0*/  @!P0 ISETP.GE.AND P1, PT, R124, R197.reuse, PT ;  /* 0x000000c57c00820c */ /* 0x080fe20003f26270 */
[----:B------:R-:W-:Y:S03]  /*50f0*/  MUFU.EX2 R120, R120 ;  /* 0x0000007800787308 */ /* 0x000fe60000000800 */
[----:B------:R-:W-:Y:S02]  /*5100*/  @!P0 FSEL R10, R10, -INF , !P1 ;  /* 0xff8000000a0a8808 */ /* 0x000fe40004800000 */
[----:B------:R-:W-:Y:S03]  /*5110*/  @!P0 ISETP.GE.AND P1, PT, R122, R197, PT ;  /* 0x000000c57a00820c */ /* 0x000fe60003f26270 */
[--C-:B------:R-:W-:Y:S01]  /*5120*/  FFMA.FTZ R125, R10, c[0x0][0x23c], -R196.reuse ;  /* 0x00008f000a7d7a23 */ /* 0x100fe200000108c4 */
[----:B------:R-:W-:Y:S01]  /*5130*/  @!P0 FSEL R11, R11, -INF , !P1 ;  /* 0xff8000000b0b8808 */ /* 0x000fe20004800000 */
[----:B------:R3:W-:Y:S01]  /*5140*/  MUFU.EX2 R118, R121 ;  /* 0x0000007900767308 */ /* 0x0007e20000000800 */
[-C--:B------:R-:W-:Y:S01]  /*5150*/  @!P0 ISETP.GE.AND P1, PT, R130, R131.reuse, PT ;  /* 0x000000838200820c */ /* 0x080fe20003f26270 */
[--C-:B-1----:R-:W-:Y:S03]  /*5160*/  FFMA.FTZ R119, R7, c[0x0][0x23c], -R196.reuse ;  /* 0x00008f0007777a23 */ /* 0x102fe600000108c4 */
[----:B------:R-:W-:Y:S01]  /*5170*/  @!P0 FSEL R12, R12, -INF , !P1 ;  /* 0xff8000000c0c8808 */ /* 0x000fe20004800000 */
[--C-:B------:R-:W-:Y:S01]  /*5180*/  FFMA.FTZ R123, R11, c[0x0][0x23c], -R196.reuse ;  /* 0x00008f000b7b7a23 */ /* 0x100fe200000108c4 */
[----:B------:R-:W-:Y:S02]  /*5190*/  @!P0 ISETP.GE.AND P1, PT, R126, R131, PT ;  /* 0x000000837e00820c */ /* 0x000fe40003f26270 */
[----:B--2---:R-:W-:Y:S01]  /*51a0*/  F2FP.BF16.PACK_AB R207, R117, R116 ;  /* 0x0000007475cf723e */ /* 0x004fe200000010ff */
[----:B------:R1:W-:Y:S01]  /*51b0*/  MUFU.EX2 R122, R125 ;  /* 0x0000007d007a7308 */ /* 0x0003e20000000800 */
[----:B------:R-:W-:Y:S01]  /*51c0*/  @!P0 FSEL R13, R13, -INF , !P1 ;  /* 0xff8000000d0d8808 */ /* 0x000fe20004800000 */
[--C-:B------:R-:W-:Y:S01]  /*51d0*/  FFMA.FTZ R124, R12, c[0x0][0x23c], -R129.reuse ;  /* 0x00008f000c7c7a23 */ /* 0x100fe20000010881 */
[-C--:B------:R-:W-:Y:S01]  /*51e0*/  @!P0 ISETP.GE.AND P1, PT, R130, R197.reuse, PT ;  /* 0x000000c58200820c */ /* 0x080fe20003f26270 */
[----:B------:R-:W-:Y:S01]  /*51f0*/  STS [R234+0x22000], R207 ;  /* 0x022000cfea007388 */ /* 0x000fe20000000800 */
[----:B------:R-:W-:Y:S02]  /*5200*/  @!P0 IADD3 R130, R128, 0x18, RZ ;  /* 0x0000001880828810 */ /* 0x000fe40007ffe0ff */
[----:B------:R-:W-:Y:S02]  /*5210*/  @!P0 FSEL R14, R14, -INF , !P1 ;  /* 0xff8000000e0e8808 */ /* 0x000fe40004800000 */
[----:B------:R-:W-:Y:S01]  /*5220*/  @!P0 ISETP.GE.AND P1, PT, R126, R197, PT ;  /* 0x000000c57e00820c */ /* 0x000fe20003f26270 */
[----:B------:R-:W2:Y:S02]  /*5230*/  MUFU.EX2 R119, R119 ;  /* 0x0000007700777308 */ /* 0x000ea40000000800 */
[--C-:B------:R-:W-:Y:S01]  /*5240*/  FFMA.FTZ R199, R14, c[0x0][0x23c], -R196.reuse ;  /* 0x00008f000ec77a23 */ /* 0x100fe200000108c4 */
[----:B------:R-:W-:Y:S01]  /*5250*/  @!P0 FSEL R15, R15, -INF , !P1 ;  /* 0xff8000000f0f8808 */ /* 0x000fe20004800000 */
[--C-:B---3--:R-:W-:Y:S01]  /*5260*/  FFMA.FTZ R121, R9, c[0x0][0x23c], -R129.reuse ;  /* 0x00008f0009797a23 */ /* 0x108fe20000010881 */
[-C--:B------:R-:W-:Y:S03]  /*5270*/  @!P0 ISETP.GE.AND P1, PT, R130, R131.reuse, PT ;  /* 0x000000838200820c */ /* 0x080fe60003f26270 */
[--C-:B------:R-:W-:Y:S01]  /*5280*/  FFMA.FTZ R127, R15, c[0x0][0x23c], -R196.reuse ;  /* 0x00008f000f7f7a23 */ /* 0x100fe200000108c4 */
[----:B------:R-:W-:Y:S01]  /*5290*/  @!P0 FSEL R16, R16, -INF , !P1 ;  /* 0xff80000010108808 */ /* 0x000fe20004800000 */
[----:B------:R-:W3:Y:S01]  /*52a0*/  MUFU.EX2 R123, R123 ;  /* 0x0000007b007b7308 */ /* 0x000ee20000000800 */
[----:B------:R-:W-:Y:S01]  /*52b0*/  @!P0 ISETP.GE.AND P1, PT, R198, R131, PT ;  /* 0x00000083c600820c */ /* 0x000fe20003f26270 */
[--C-:B-1----:R-:W-:Y:S03]  /*52c0*/  FFMA.FTZ R125, R13, c[0x0][0x23c], -R129.reuse ;  /* 0x00008f000d7d7a23 */ /* 0x102fe60000010881 */
[----:B------:R-:W-:Y:S01]  /*52d0*/  @!P0 FSEL R17, R17, -INF , !P1 ;  /* 0xff80000011118808 */ /* 0x000fe20004800000 */
[--C-:B------:R-:W-:Y:S01]  /*52e0*/  FFMA.FTZ R128, R16, c[0x0][0x23c], -R129.reuse ;  /* 0x00008f0010807a23 */ /* 0x100fe20000010881 */
[-C--:B------:R-:W-:Y:S03]  /*52f0*/  @!P0 ISETP.GE.AND P1, PT, R130, R197.reuse, PT ;  /* 0x000000c58200820c */ /* 0x080fe60003f26270 */
[----:B------:R-:W1:Y:S01]  /*5300*/  MUFU.EX2 R121, R121 ;  /* 0x0000007900797308 */ /* 0x000e620000000800 */
[----:B------:R-:W-:Y:S01]  /*5310*/  @!P0 FSEL R18, R18, -INF , !P1 ;  /* 0xff80000012128808 */ /* 0x000fe20004800000 */
[----:B------:R-:W-:Y:S01]  /*5320*/  FFMA.FTZ R129, R17, c[0x0][0x23c], -R129 ;  /* 0x00008f0011817a23 */ /* 0x000fe20000010881 */
[----:B------:R-:W-:Y:S02]  /*5330*/  @!P0 ISETP.GE.AND P1, PT, R198, R197, PT ;  /* 0x000000c5c600820c */ /* 0x000fe40003f26270 */
[----:B--2---:R-:W-:Y:S01]  /*5340*/  F2FP.BF16.PACK_AB R205, R119, R118 ;  /* 0x0000007677cd723e */ /* 0x004fe200000010ff */
[--C-:B------:R-:W-:Y:S01]  /*5350*/  FFMA.FTZ R130, R18, c[0x0][0x23c], -R196.reuse ;  /* 0x00008f0012827a23 */ /* 0x100fe200000108c4 */
[----:B------:R-:W-:Y:S02]  /*5360*/  @!P0 FSEL R19, R19, -INF , !P1 ;  /* 0xff80000013138808 */ /* 0x000fe40004800000 */
[----:B------:R-:W-:Y:S01]  /*5370*/  PLOP3.LUT P1, PT, PT, PT, UP2, 0x80, 0x0 ;  /* 0x000000000000781c */ /* 0x000fe20003f2f028 */
[----:B------:R-:W-:Y:S01]  /*5380*/  MUFU.EX2 R126, R199 ;  /* 0x000000c7007e7308 */ /* 0x000fe20000000800 */
[----:B------:R-:W-:Y:S01]  /*5390*/  STS [R234+0x22400], R205 ;  /* 0x022400cdea007388 */ /* 0x000fe20000000800 */
[----:B------:R-:W-:Y:S01]  /*53a0*/  FFMA.FTZ R196, R19, c[0x0][0x23c], -R196 ;  /* 0x00008f0013c47a23 */ /* 0x000fe200000108c4 */
[----:B---3--:R-:W-:Y:S05]  /*53b0*/  F2FP.BF16.PACK_AB R198, R123, R122 ;  /* 0x0000007a7bc6723e */ /* 0x008fea00000010ff */
[----:B------:R2:W-:Y:S02]  /*53c0*/  STS [R237+0x22400], R198 ;  /* 0x022400c6ed007388 */ /* 0x0005e40000000800 */
[----:B------:R-:W3:Y:S01]  /*53d0*/  MUFU.EX2 R127, R127 ;  /* 0x0000007f007f7308 */ /* 0x000ee20000000800 */
[----:B-1----:R-:W-:Y:S05]  /*53e0*/  F2FP.BF16.PACK_AB R200, R121, R120 ;  /* 0x0000007879c8723e */ /* 0x002fea00000010ff */
[----:B------:R-:W-:Y:S04]  /*53f0*/  STS [R237+0x22000], R200 ;  /* 0x022000c8ed007388 */ /* 0x000fe80000000800 */
[----:B------:R-:W-:Y:S10]  /*5400*/  MUFU.EX2 R124, R124 ;  /* 0x0000007c007c7308 */ /* 0x000ff40000000800 */
[----:B------:R-:W1:Y:S01]  /*5410*/  MUFU.EX2 R125, R125 ;  /* 0x0000007d007d7308 */ /* 0x000e620000000800 */
[----:B---3--:R-:W-:Y:S02]  /*5420*/  F2FP.BF16.PACK_AB R201, R127, R126 ;  /* 0x0000007e7fc9723e */ /* 0x008fe400000010ff */
[----:B--2---:R-:W-:Y:S03]  /*5430*/  IADD3 R198, P0, R239, UR10, RZ ;  /* 0x0000000aefc67c10 */ /* 0x004fe6000ff1e0ff */
[----:B------:R-:W-:Y:S04]  /*5440*/  STS [R236+0x22400], R201 ;  /* 0x022400c9ec007388 */ /* 0x000fe80000000800 */
[----:B------:R-:W-:Y:S10]  /*5450*/  MUFU.EX2 R131, R196 ;  /* 0x000000c400837308 */ /* 0x000ff40000000800 */
[----:B------:R-:W-:Y:S01]  /*5460*/  MUFU.EX2 R128, R128 ;  /* 0x0000008000807308 */ /* 0x000fe20000000800 */
[----:B-1----:R-:W-:Y:S05]  /*5470*/  F2FP.BF16.PACK_AB R203, R125, R124 ;  /* 0x0000007c7dcb723e */ /* 0x002fea00000010ff */
[----:B------:R-:W-:Y:S04]  /*5480*/  STS [R236+0x22000], R203 ;  /* 0x022000cbec007388 */ /* 0x000fe80000000800 */
[----:B------:R-:W1:Y:S10]  /*5490*/  MUFU.EX2 R129, R129 ;  /* 0x0000008100817308 */ /* 0x000e740000000800 */
[----:B------:R-:W2:Y:S01]  /*54a0*/  MUFU.EX2 R130, R130 ;  /* 0x0000008200827308 */ /* 0x000ea20000000800 */
[----:B-1----:R-:W-:Y:S05]  /*54b0*/  F2FP.BF16.PACK_AB R199, R129, R128 ;  /* 0x0000008081c7723e */ /* 0x002fea00000010ff */
[----:B------:R1:W-:Y:S01]  /*54c0*/  STS [R238+0x22000], R199 ;  /* 0x022000c7ee007388 */ /* 0x0003e20000000800 */
[----:B--2---:R-:W-:Y:S05]  /*54d0*/  F2FP.BF16.PACK_AB R197, R131, R130 ;  /* 0x0000008283c5723e */ /* 0x004fea00000010ff */
[----:B------:R2:W-:Y:S05]  /*54e0*/  STS [R238+0x22400], R197 ;  /* 0x022400c5ee007388 */ /* 0x0005ea0000000800 */
[----:B------:R-:W-:Y:S05]  /*54f0*/  LDSM.16.M88.4 R84, [R223+0x8000] ;  /* 0x00800000df54783b */ /* 0x000fea0000000200 */
[----:B------:R-:W3:Y:S05]  /*5500*/  LDSM.16.M88.4 R88, [R222+0x18000] ;  /* 0x01800000de58783b */ /* 0x000eea0000000200 */
[----:B------:R-:W3:Y:S01]  /*5510*/  LDSM.16.M88.4 R92, [R222+0x18800] ;  /* 0x01880000de5c783b */ /* 0x000ee20000000200 */
[----:B-1----:R-:W-:Y:S02]  /*5520*/  IADD3.X R199, R240, UR9, RZ, P0, !PT ;  /* 0x00000009f0c77c10 */ /* 0x002fe400087fe4ff */
[C---:B------:R-:W-:Y:S02]  /*5530*/  LEA R250, P0, R243.reuse, R250, 0x2 ;  /* 0x000000faf3fa7211 */ /* 0x040fe400078010ff */
[----:B------:R-:W-:Y:S02]  /*5540*/  LDSM.16.M88.4 R96, [R221+0x8000] ;  /* 0x00800000dd60783b */ /* 0x000fe40000000200 */
[----:B------:R-:W-:Y:S03]  /*5550*/  LEA.HI.X.SX32 R251, R243, R251, 0x2, P0 ;  /* 0x000000fbf3fb7211 */ /* 0x000fe600000f16ff */
[----:B------:R-:W1:Y:S05]  /*5560*/  LDSM.16.M88.4 R100, [R212+0x18000] ;  /* 0x01800000d464783b */ /* 0x000e6a0000000200 */
[----:B------:R-:W4:Y:S05]  /*5570*/  LDG.E R196, [R198.64] ;  /* 0x00000004c6c47981 */ /* 0x000f2a000c1e1900 */
[----:B------:R-:W1:Y:S05]  /*5580*/  LDSM.16.M88.4 R104, [R212+0x18800] ;  /* 0x01880000d468783b */ /* 0x000e6a0000000200 */
[----:B--2---:R4:W2:Y:S05]  /*5590*/  LDG.E R197, [R198.64+0x20] ;  /* 0x00002004c6c57981 */ /* 0x0048aa000c1e1900 */
[----:B------:R-:W-:Y:S01]  /*55a0*/  LDSM.16.M88.4 R108, [R3+0x18000] ;  /* 0x01800000036c783b */ /* 0x000fe20000000200 */
[C---:B---3--:R-:W-:Y:S04]  /*55b0*/  HMMA.16816.F32.BF16 R4, R84.reuse, R88, RZ ;  /* 0x000000585404723c */ /* 0x048fe800000418ff */
[----:B------:R-:W-:Y:S04]  /*55c0*/  LDSM.16.M88.4 R112, [R3+0x18800] ;  /* 0x018800000370783b */ /* 0x000fe80000000200 */
[C---:B------:R-:W-:Y:S01]  /*55d0*/  HMMA.16816.F32.BF16 R8, R84.reuse, R90, RZ ;  /* 0x0000005a5408723c */ /* 0x040fe200000418ff */
[----:B------:R-:W3:Y:S07]  /*55e0*/  LDSM.16.M88.4 R88, [R220+0x8000] ;  /* 0x00800000dc58783b */ /* 0x000eee0000000200 */
[C---:B------:R-:W-:Y:S08]  /*55f0*/  HMMA.16816.F32.BF16 R12, R84.reuse, R92, RZ ;  /* 0x0000005c540c723c */ /* 0x040ff000000418ff */
[----:B------:R-:W-:Y:S01]  /*5600*/  HMMA.16816.F32.BF16 R16, R84, R94, RZ ;  /* 0x0000005e5410723c */ /* 0x000fe200000418ff */
[----:B------:R-:W-:Y:S05]  /*5610*/  LDSM.16.M88.4 R84, [R219+0x8000] ;  /* 0x00800000db54783b */ /* 0x000fea0000000200 */
[----:B------:R-:W3:Y:S02]  /*5620*/  LDSM.16.M88.4 R92, [R2+0x18000] ;  /* 0x01800000025c783b */ /* 0x000ee40000000200 */
[C---:B-1----:R-:W-:Y:S08]  /*5630*/  HMMA.16816.F32.BF16 R4, R96.reuse, R100, R4 ;  /* 0x000000646004723c */ /* 0x042ff00000041804 */
[C---:B------:R-:W-:Y:S01]  /*5640*/  HMMA.16816.F32.BF16 R8, R96.reuse, R102, R8 ;  /* 0x000000666008723c */ /* 0x040fe20000041808 */
[----:B------:R-:W1:Y:S07]  /*5650*/  LDSM.16.M88.4 R100, [R2+0x18800] ;  /* 0x018800000264783b */ /* 0x000e6e0000000200 */
[C---:B------:R-:W-:Y:S08]  /*5660*/  HMMA.16816.F32.BF16 R12, R96.reuse, R104, R12 ;  /* 0x00000068600c723c */ /* 0x040ff0000004180c */
[----:B------:R-:W-:Y:S01]  /*5670*/  HMMA.16816.F32.BF16 R16, R96, R106, R16 ;  /* 0x0000006a6010723c */ /* 0x000fe20000041810 */
[----:B------:R-:W-:Y:S05]  /*5680*/  LDSM.16.M88.4 R96, [R223+0xa000] ;  /* 0x00a00000df60783b */ /* 0x000fea0000000200 */
[----:B------:R-:W1:Y:S02]  /*5690*/  LDSM.16.M88.4 R104, [R222+0x1a000] ;  /* 0x01a00000de68783b */ /* 0x000e640000000200 */
[C---:B---3--:R-:W-:Y:S08]  /*56a0*/  HMMA.16816.F32.BF16 R4, R88.reuse, R108, R4 ;  /* 0x0000006c5804723c */ /* 0x048ff00000041804 */
[C---:B------:R-:W-:Y:S01]  /*56b0*/  HMMA.16816.F32.BF16 R8, R88.reuse, R110, R8 ;  /* 0x0000006e5808723c */ /* 0x040fe20000041808 */
[----:B------:R-:W-:Y:S07]  /*56c0*/  LDSM.16.M88.4 R108, [R212+0x1a000] ;  /* 0x01a00000d46c783b */ /* 0x000fee0000000200 */
[C---:B------:R-:W-:Y:S08]  /*56d0*/  HMMA.16816.F32.BF16 R12, R88.reuse, R112, R12 ;  /* 0x00000070580c723c */ /* 0x040ff0000004180c */
[----:B------:R-:W-:Y:S01]  /*56e0*/  HMMA.16816.F32.BF16 R16, R88, R114, R16 ;  /* 0x000000725810723c */ /* 0x000fe20000041810 */
[----:B------:R-:W3:Y:S07]  /*56f0*/  LDSM.16.M88.4 R88, [R222+0x1a800] ;  /* 0x01a80000de58783b */ /* 0x000eee0000000200 */
[C---:B------:R-:W-:Y:S08]  /*5700*/  HMMA.16816.F32.BF16 R4, R84.reuse, R92, R4 ;  /* 0x0000005c5404723c */ /* 0x040ff00000041804 */
[C---:B------:R-:W-:Y:S01]  /*5710*/  HMMA.16816.F32.BF16 R8, R84.reuse, R94, R8 ;  /* 0x0000005e5408723c */ /* 0x040fe20000041808 */
[----:B------:R-:W3:Y:S07]  /*5720*/  LDSM.16.M88.4 R92, [R221+0xa000] ;  /* 0x00a00000dd5c783b */ /* 0x000eee0000000200 */
[C---:B-1----:R-:W-:Y:S08]  /*5730*/  HMMA.16816.F32.BF16 R12, R84.reuse, R100, R12 ;  /* 0x00000064540c723c */ /* 0x042ff0000004180c */
[----:B------:R-:W-:Y:S01]  /*5740*/  HMMA.16816.F32.BF16 R16, R84, R102, R16 ;  /* 0x000000665410723c */ /* 0x000fe20000041810 */
[----:B------:R-:W1:Y:S05]  /*5750*/  LDSM.16.M88.4 R84, [R212+0x1a800] ;  /* 0x01a80000d454783b */ /* 0x000e6a0000000200 */
[----:B------:R-:W-:Y:S02]  /*5760*/  LDSM.16.M88.4 R100, [R220+0xa000] ;  /* 0x00a00000dc64783b */ /* 0x000fe40000000200 */
[C---:B------:R-:W-:Y:S08]  /*5770*/  HMMA.16816.F32.BF16 R4, R96.reuse, R104, R4 ;  /* 0x000000686004723c */ /* 0x040ff00000041804 */
[C---:B------:R-:W-:Y:S01]  /*5780*/  HMMA.16816.F32.BF16 R8, R96.reuse, R106, R8 ;  /* 0x0000006a6008723c */ /* 0x040fe20000041808 */
[----:B------:R-:W1:Y:S07]  /*5790*/  LDSM.16.M88.4 R104, [R3+0x1a000] ;  /* 0x01a000000368783b */ /* 0x000e6e0000000200 */
[C---:B---3--:R-:W-:Y:S08]  /*57a0*/  HMMA.16816.F32.BF16 R12, R96.reuse, R88, R12 ;  /* 0x00000058600c723c */ /* 0x048ff0000004180c */
[----:B------:R-:W-:Y:S01]  /*57b0*/  HMMA.16816.F32.BF16 R16, R96, R90, R16 ;  /* 0x0000005a6010723c */ /* 0x000fe20000041810 */
[----:B------:R-:W3:Y:S05]  /*57c0*/  LDSM.16.M88.4 R88, [R3+0x1a800] ;  /* 0x01a800000358783b */ /* 0x000eea0000000200 */
[----:B------:R-:W-:Y:S02]  /*57d0*/  LDSM.16.M88.4 R96, [R219+0xa000] ;  /* 0x00a00000db60783b */ /* 0x000fe40000000200 */
        /* <DEDUP_REMOVED lines=16> */
[----:B------:R-:W4:Y:S07]  /*58e0*/  LDSM.16.M88.4 R108, [R212+0x1c000] ;  /* 0x01c00000d46c783b */ /* 0x000f2e0000000200 */
[C---:B-1----:R-:W-:Y:S08]  /*58f0*/  HMMA.16816.F32.BF16 R12, R96.reuse, R84, R12 ;  /* 0x00000054600c723c */ /* 0x042ff0000004180c */
[----:B------:R-:W-:Y:S01]  /*5900*/  HMMA.16816.F32.BF16 R16, R96, R86, R16 ;  /* 0x000000566010723c */ /* 0x000fe20000041810 */
[----:B------:R-:W1:Y:S05]  /*5910*/  LDSM.16.M88.4 R84, [R212+0x1c800] ;  /* 0x01c80000d454783b */ /* 0x000e6a0000000200 */
[----:B------:R-:W-:Y:S02]  /*5920*/  LDSM.16.M88.4 R96, [R220+0xc000] ;  /* 0x00c00000dc60783b */ /* 0x000fe40000000200 */
[C---:B------:R-:W-:Y:S08]  /*5930*/  HMMA.16816.F32.BF16 R4, R92.reuse, R104, R4 ;  /* 0x000000685c04723c */ /* 0x040ff00000041804 */
[C---:B------:R-:W-:Y:S01]  /*5940*/  HMMA.16816.F32.BF16 R8, R92.reuse, R106, R8 ;  /* 0x0000006a5c08723c */ /* 0x040fe20000041808 */
[----:B------:R-:W2:Y:S07]  /*5950*/  LDSM.16.M88.4 R104, [R3+0x1c000] ;  /* 0x01c000000368783b */ /* 0x000eae0000000200 */
[C---:B---3--:R-:W-:Y:S08]  /*5960*/  HMMA.16816.F32.BF16 R12, R92.reuse, R88, R12 ;  /* 0x000000585c0c723c */ /* 0x048ff0000004180c */
[----:B------:R-:W-:Y:S01]  /*5970*/  HMMA.16816.F32.BF16 R16, R92, R90, R16 ;  /* 0x0000005a5c10723c */ /* 0x000fe20000041810 */
[----:B------:R-:W3:Y:S05]  /*5980*/  LDSM.16.M88.4 R88, [R3+0x1c800] ;  /* 0x01c800000358783b */ /* 0x000eea0000000200 */
[----:B------:R-:W-:Y:S02]  /*5990*/  LDSM.16.M88.4 R92, [R219+0xc000] ;  /* 0x00c00000db5c783b */ /* 0x000fe40000000200 */
[C---:B----4-:R-:W-:Y:S08]  /*59a0*/  HMMA.16816.F32.BF16 R4, R100.reuse, R108, R4 ;  /* 0x0000006c6404723c */ /* 0x050ff00000041804 */
[C---:B------:R-:W-:Y:S01]  /*59b0*/  HMMA.16816.F32.BF16 R8, R100.reuse, R110, R8 ;  /* 0x0000006e6408723c */ /* 0x040fe20000041808 */
[----:B------:R-:W4:Y:S07]  /*59c0*/  LDSM.16.M88.4 R108, [R2+0x1c000] ;  /* 0x01c00000026c783b */ /* 0x000f2e0000000200 */
[C---:B-1----:R-:W-:Y:S08]  /*59d0*/  HMMA.16816.F32.BF16 R12, R100.reuse, R84, R12 ;  /* 0x00000054640c723c */ /* 0x042ff0000004180c */
[----:B------:R-:W-:Y:S01]  /*59e0*/  HMMA.16816.F32.BF16 R16, R100, R86, R16 ;  /* 0x000000566410723c */ /* 0x000fe20000041810 */
[----:B------:R-:W1:Y:S05]  /*59f0*/  LDSM.16.M88.4 R84, [R2+0x1c800] ;  /* 0x01c800000254783b */ /* 0x000e6a0000000200 */
[----:B------:R-:W-:Y:S02]  /*5a00*/  LDSM.16.M88.4 R100, [R223+0xe000] ;  /* 0x00e00000df64783b */ /* 0x000fe40000000200 */
[C---:B--2---:R-:W-:Y:S08]  /*5a10*/  HMMA.16816.F32.BF16 R4, R96.reuse, R104, R4 ;  /* 0x000000686004723c */ /* 0x044ff00000041804 */
        /* <DEDUP_REMOVED lines=25> */
[----:B------:R-:W1:Y:S07]  /*5bb0*/  LDSM.16.M88.4 R84, [R2+0x1e800] ;  /* 0x01e800000254783b */ /* 0x000e6e0000000200 */
[C---:B--2---:R-:W-:Y:S08]  /*5bc0*/  HMMA.16816.F32.BF16 R4, R92.reuse, R104, R4 ;  /* 0x000000685c04723c */ /* 0x044ff00000041804 */
[C---:B------:R-:W-:Y:S08]  /*5bd0*/  HMMA.16816.F32.BF16 R8, R92.reuse, R106, R8 ;  /* 0x0000006a5c08723c */ /* 0x040ff00000041808 */
[C---:B---3--:R-:W-:Y:S08]  /*5be0*/  HMMA.16816.F32.BF16 R12, R92.reuse, R88, R12 ;  /* 0x000000585c0c723c */ /* 0x048ff0000004180c */
[----:B------:R-:W-:Y:S08]  /*5bf0*/  HMMA.16816.F32.BF16 R16, R92, R90, R16 ;  /* 0x0000005a5c10723c */ /* 0x000ff00000041810 */
[C---:B----4-:R-:W-:Y:S08]  /*5c00*/  HMMA.16816.F32.BF16 R4, R100.reuse, R108, R4 ;  /* 0x0000006c6404723c */ /* 0x050ff00000041804 */
[C---:B------:R-:W-:Y:S08]  /*5c10*/  HMMA.16816.F32.BF16 R8, R100.reuse, R110, R8 ;  /* 0x0000006e6408723c */ /* 0x040ff00000041808 */
[C---:B-1----:R-:W-:Y:S08]  /*5c20*/  HMMA.16816.F32.BF16 R12, R100.reuse, R84, R12 ;  /* 0x00000054640c723c */ /* 0x042ff0000004180c */
[----:B------:R-:W-:Y:S04]  /*5c30*/  HMMA.16816.F32.BF16 R16, R100, R86, R16 ;  /* 0x000000566410723c */ /* 0x000fe80000041810 */
[C---:B------:R-:W-:Y:S02]  /*5c40*/  FADD.FTZ R199, -R196.reuse, R4 ;  /* 0x00000004c4c77221 */ /* 0x040fe40000010100 */
[----:B------:R-:W-:Y:S02]  /*5c50*/  FADD.FTZ R198, -R196, R5 ;  /* 0x00000005c4c67221 */ /* 0x000fe40000010100 */
[----:B------:R-:W-:Y:S04]  /*5c60*/  FMUL.FTZ R199, R116, R199 ;  /* 0x000000c774c77220 */ /* 0x000fe80000410000 */
[----:B------:R-:W-:Y:S02]  /*5c70*/  FMUL.FTZ R198, R117, R198 ;  /* 0x000000c675c67220 */ /* 0x000fe40000410000 */
[C---:B------:R-:W-:Y:S02]  /*5c80*/  FADD.FTZ R117, -R196.reuse, R8 ;  /* 0x00000008c4757221 */ /* 0x040fe40000010100 */
        /* <DEDUP_REMOVED lines=9> */
[C---:B------:R-:W-:Y:S02]  /*5d20*/  FADD.FTZ R124, -R197.reuse, R7 ;  /* 0x00000007c57c7221 */ /* 0x040fe40000010100 */
[----:B------:R-:W-:Y:S02]  /*5d30*/  FADD.FTZ R117, -R197, R6 ;  /* 0x00000006c5757221 */ /* 0x000fe40000010100 */
[----:B------:R-:W-:Y:S02]  /*5d40*/  FMUL.FTZ R124, R119, R124 ;  /* 0x0000007c777c7220 */ /* 0x000fe40000410000 */
[----:B------:R-:W-:Y:S02]  /*5d50*/  FMUL.FTZ R117, R118, R117 ;  /* 0x0000007576757220 */ /* 0x000fe40000410000 */
[----:B------:R-:W-:Y:S02]  /*5d60*/  FMUL.FTZ R120, R125, R120 ;  /* 0x000000787d787220 */ /* 0x000fe40000410000 */
[C---:B------:R-:W-:Y:S01]  /*5d70*/  FADD.FTZ R119, -R197.reuse, R10 ;  /* 0x0000000ac5777221 */ /* 0x040fe20000010100 */
[----:B------:R-:W-:Y:S01]  /*5d80*/  F2FP.BF16.PACK_AB R117, R124, R117 ;  /* 0x000000757c75723e */ /* 0x000fe200000010ff */
[----:B------:R-:W-:Y:S01]  /*5d90*/  FADD.FTZ R118, -R197, R11 ;  /* 0x0000000bc5767221 */ /* 0x000fe20000010100 */
[----:B------:R-:W-:Y:S01]  /*5da0*/  F2FP.BF16.PACK_AB R121, R120, R121 ;  /* 0x000000797879723e */ /* 0x000fe200000010ff */
[----:B------:R-:W-:Y:S02]  /*5db0*/  FMUL.FTZ R119, R122, R119 ;  /* 0x000000777a777220 */ /* 0x000fe40000410000 */
[----:B------:R-:W-:Y:S01]  /*5dc0*/  FMUL.FTZ R118, R123, R118 ;  /* 0x000000767b767220 */ /* 0x000fe20000410000 */
[----:B------:R-:W-:Y:S01]  /*5dd0*/  STS [R234+0x20400], R117 ;  /* 0x02040075ea007388 */ /* 0x000fe20000000800 */
[C---:B------:R-:W-:Y:S02]  /*5de0*/  FADD.FTZ R123, -R197.reuse, R14 ;  /* 0x0000000ec57b7221 */ /* 0x040fe40000010100 */
[----:B------:R-:W-:Y:S01]  /*5df0*/  FADD.FTZ R120, -R197, R15 ;  /* 0x0000000fc5787221 */ /* 0x000fe20000010100 */
[----:B------:R-:W-:Y:S01]  /*5e00*/  F2FP.BF16.PACK_AB R118, R118, R119 ;  /* 0x000000777676723e */ /* 0x000fe200000010ff */
[----:B------:R-:W-:Y:S01]  /*5e10*/  FMUL.FTZ R123, R126, R123 ;  /* 0x0000007b7e7b7220 */ /* 0x000fe20000410000 */
[----:B------:R-:W-:Y:S01]  /*5e20*/  STS [R237+0x20000], R116 ;  /* 0x02000074ed007388 */ /* 0x000fe20000000800 */
[----:B------:R-:W-:Y:S02]  /*5e30*/  FMUL.FTZ R120, R127, R120 ;  /* 0x000000787f787220 */ /* 0x000fe40000410000 */
[C---:B------:R-:W-:Y:S02]  /*5e40*/  FADD.FTZ R122, -R197.reuse, R19 ;  /* 0x00000013c57a7221 */ /* 0x040fe40000010100 */
[----:B------:R-:W-:Y:S01]  /*5e50*/  FADD.FTZ R125, -R197, R18 ;  /* 0x00000012c57d7221 */ /* 0x000fe20000010100 */
[----:B------:R-:W-:Y:S01]  /*5e60*/  STS [R237+0x20400], R118 ;  /* 0x02040076ed007388 */ /* 0x000fe20000000800 */
[----:B------:R-:W-:Y:S01]  /*5e70*/  FADD.FTZ R201, -R196, R16 ;  /* 0x00000010c4c97221 */ /* 0x000fe20000010100 */
[----:B------:R-:W-:Y:S01]  /*5e80*/  F2FP.BF16.PACK_AB R123, R120, R123 ;  /* 0x0000007b787b723e */ /* 0x000fe200000010ff */
[----:B------:R-:W-:Y:S02]  /*5e90*/  FADD.FTZ R196, -R196, R17 ;  /* 0x00000011c4c47221 */ /* 0x000fe40000010100 */
[----:B------:R-:W-:Y:S01]  /*5ea0*/  FMUL.FTZ R122, R131, R122 ;  /* 0x0000007a837a7220 */ /* 0x000fe20000410000 */
[----:B------:R-:W-:Y:S01]  /*5eb0*/  STS [R236+0x20000], R121 ;  /* 0x02000079ec007388 */ /* 0x000fe20000000800 */
[----:B------:R-:W-:Y:S02]  /*5ec0*/  FMUL.FTZ R125, R130, R125 ;  /* 0x0000007d827d7220 */ /* 0x000fe40000410000 */
[----:B------:R-:W-:Y:S02]  /*5ed0*/  FMUL.FTZ R201, R128, R201 ;  /* 0x000000c980c97220 */ /* 0x000fe40000410000 */
[----:B------:R-:W-:Y:S01]  /*5ee0*/  FMUL.FTZ R196, R129, R196 ;  /* 0x000000c481c47220 */ /* 0x000fe20000410000 */
[----:B------:R-:W-:Y:S01]  /*5ef0*/  STS [R236+0x20400], R123 ;  /* 0x0204007bec007388 */ /* 0x000fe20000000800 */
[----:B------:R-:W-:Y:S03]  /*5f00*/  F2FP.BF16.PACK_AB R125, R122, R125 ;  /* 0x0000007d7a7d723e */ /* 0x000fe600000010ff */
[----:B------:R-:W-:Y:S02]  /*5f10*/  F2FP.BF16.PACK_AB R201, R196, R201 ;  /* 0x000000c9c4c9723e */ /* 0x000fe400000010ff */
[----:B------:R-:W-:Y:S05]  /*5f20*/  STS [R238+0x20400], R125 ;  /* 0x0204007dee007388 */ /* 0x000fea0000000800 */
[----:B------:R-:W-:Y:S05]  /*5f30*/  STS [R238+0x20000], R201 ;  /* 0x020000c9ee007388 */ /* 0x000fea0000000800 */
[----:B------:R-:W-:Y:S06]  /*5f40*/  BAR.SYNC.DEFER_BLOCKING 0x0 ;  /* 0x0000000000007b1d */ /* 0x000fec0000010000 */
[----:B------:R-:W-:Y:S05]  /*5f50*/  LDSM.16.MT88.4 R84, [R218+0x22000] ;  /* 0x02200000da54783b */ /* 0x000fea0000004200 */
[----:B------:R-:W1:Y:S05]  /*5f60*/  LDSM.16.MT88.4 R88, [R217+0x8000] ;  /* 0x00800000d958783b */ /* 0x000e6a0000004200 */
[----:B------:R-:W2:Y:S05]  /*5f70*/  LDSM.16.MT88.4 R92, [R0+0x22000] ;  /* 0x02200000005c783b */ /* 0x000eaa0000004200 */
[----:B------:R-:W3:Y:S05]  /*5f80*/  LDSM.16.MT88.4 R96, [R217+0xa000] ;  /* 0x00a00000d960783b */ /* 0x000eea0000004200 */
[----:B------:R-:W4:Y:S05]  /*5f90*/  LDSM.16.MT88.4 R100, [R217+0xc000] ;  /* 0x00c00000d964783b */ /* 0x000f2a0000004200 */
[----:B------:R-:W3:Y:S05]  /*5fa0*/  LDSM.16.MT88.4 R104, [R217+0xe000] ;  /* 0x00e00000d968783b */ /* 0x000eea0000004200 */
[----:B------:R-:W-:Y:S05]  /*5fb0*/  LDSM.16.MT88.4 R108, [R217+0x8800] ;  /* 0x00880000d96c783b */ /* 0x000fea0000004200 */
[----:B------:R-:W-:Y:S05]  /*5fc0*/  LDSM.16.MT88.4 R112, [R0+0x22800] ;  /* 0x022800000070783b */ /* 0x000fea0000004200 */
[----:B------:R-:W-:Y:S01]  /*5fd0*/  LDSM.16.MT88.4 R116, [R217+0xa800] ;  /* 0x00a80000d974783b */ /* 0x000fe20000004200 */
[-C--:B-1----:R-:W-:Y:S04]  /*5fe0*/  HMMA.16816.F32.BF16 R20, R84, R88.reuse, R20 ;  /* 0x000000585414723c */ /* 0x082fe80000041814 */
[----:B------:R-:W-:Y:S05]  /*5ff0*/  LDSM.16.MT88.4 R120, [R217+0xc800] ;  /* 0x00c80000d978783b */ /* 0x000fea0000004200 */
[----:B------:R-:W-:Y:S01]  /*6000*/  LDSM.16.MT88.4 R124, [R217+0xe800] ;  /* 0x00e80000d97c783b */ /* 0x000fe20000004200 */
[C---:B--2---:R-:W-:Y:S08]  /*6010*/  HMMA.16816.F32.BF16 R24, R92.reuse, R88, R24 ;  /* 0x000000585c18723c */ /* 0x044ff00000041818 */
[-C--:B------:R-:W-:Y:S08]  /*6020*/  HMMA.16816.F32.BF16 R28, R92, R90.reuse, R28 ;  /* 0x0000005a5c1c723c */ /* 0x080ff0000004181c */
[C---:B------:R-:W-:Y:S01]  /*6030*/  HMMA.16816.F32.BF16 R32, R84.reuse, R90, R32 ;  /* 0x0000005a5420723c */ /* 0x040fe20000041820 */
[----:B------:R-:W1:Y:S07]  /*6040*/  LDSM.16.MT88.4 R88, [R218+0x22800] ;  /* 0x02280000da58783b */ /* 0x000e6e0000004200 */
[-C--:B---3--:R-:W-:Y:S08]  /*6050*/  HMMA.16816.F32.BF16 R36, R84, R96.reuse, R36 ;  /* 0x000000605424723c */ /* 0x088ff00000041824 */
[C---:B------:R-:W-:Y:S08]  /*6060*/  HMMA.16816.F32.BF16 R40, R92.reuse, R96, R40 ;  /* 0x000000605c28723c */ /* 0x040ff00000041828 */
[-C--:B------:R-:W-:Y:S08]  /*6070*/  HMMA.16816.F32.BF16 R44, R92, R98.reuse, R44 ;  /* 0x000000625c2c723c */ /* 0x080ff0000004182c */
[C---:B------:R-:W-:Y:S01]  /*6080*/  HMMA.16816.F32.BF16 R48, R84.reuse, R98, R48 ;  /* 0x000000625430723c */ /* 0x040fe20000041830 */
[----:B------:R-:W-:Y:S07]  /*6090*/  LDSM.16.MT88.4 R96, [R0+0x23000] ;  /* 0x023000000060783b */ /* 0x000fee0000004200 */
        /* <DEDUP_REMOVED lines=10> */
[----:B------:R-:W2:Y:S05]  /*6140*/  LDSM.16.MT88.4 R84, [R218+0x23000] ;  /* 0x02300000da54783b */ /* 0x000eaa0000004200 */
[----:B------:R-:W3:Y:S02]  /*6150*/  LDSM.16.MT88.4 R104, [R217+0xd000] ;  /* 0x00d00000d968783b */ /* 0x000ee40000004200 */
[-C--:B-1----:R-:W-:Y:S08]  /*6160*/  HMMA.16816.F32.BF16 R20, R88, R108.reuse, R20 ;  /* 0x0000006c5814723c */ /* 0x082ff00000041814 */
[C---:B------:R-:W-:Y:S08]  /*6170*/  HMMA.16816.F32.BF16 R24, R112.reuse, R108, R24 ;  /* 0x0000006c7018723c */ /* 0x040ff00000041818 */
[-C--:B------:R-:W-:Y:S08]  /*6180*/  HMMA.16816.F32.BF16 R28, R112, R110.reuse, R28 ;  /* 0x0000006e701c723c */ /* 0x080ff0000004181c */
[C---:B------:R-:W-:Y:S01]  /*6190*/  HMMA.16816.F32.BF16 R32, R88.reuse, R110, R32 ;  /* 0x0000006e5820723c */ /* 0x040fe20000041820 */
[----:B------:R-:W1:Y:S07]  /*61a0*/  LDSM.16.MT88.4 R108, [R217+0xf000] ;  /* 0x00f00000d96c783b */ /* 0x000e6e0000004200 */
[-C--:B------:R-:W-:Y:S08]  /*61b0*/  HMMA.16816.F32.BF16 R36, R88, R116.reuse, R36 ;  /* 0x000000745824723c */ /* 0x080ff00000041824 */
[C---:B------:R-:W-:Y:S08]  /*61c0*/  HMMA.16816.F32.BF16 R40, R112.reuse, R116, R40 ;  /* 0x000000747028723c */ /* 0x040ff00000041828 */
[-C--:B------:R-:W-:Y:S08]  /*61d0*/  HMMA.16816.F32.BF16 R44, R112, R118.reuse, R44 ;  /* 0x00000076702c723c */ /* 0x080ff0000004182c */
[C---:B------:R-:W-:Y:S01]  /*61e0*/  HMMA.16816.F32.BF16 R48, R88.reuse, R118, R48 ;  /* 0x000000765830723c */ /* 0x040fe20000041830 */
[----:B------:R-:W-:Y:S07]  /*61f0*/  LDSM.16.MT88.4 R116, [R0+0x23800] ;  /* 0x023800000074783b */ /* 0x000fee0000004200 */
        /* <DEDUP_REMOVED lines=10> */
[----:B------:R-:W4:Y:S05]  /*62a0*/  LDSM.16.MT88.4 R88, [R218+0x23800] ;  /* 0x02380000da58783b */ /* 0x000f2a0000004200 */
[----:B------:R-:W1:Y:S02]  /*62b0*/  LDSM.16.MT88.4 R124, [R217+0xd800] ;  /* 0x00d80000d97c783b */ /* 0x000e640000004200 */
[-C--:B--2---:R-:W-:Y:S08]  /*62c0*/  HMMA.16816.F32.BF16 R20, R84, R92.reuse, R20 ;  /* 0x0000005c5414723c */ /* 0x084ff00000041814 */
[C---:B------:R-:W-:Y:S08]  /*62d0*/  HMMA.16816.F32.BF16 R24, R96.reuse, R92, R24 ;  /* 0x0000005c6018723c */ /* 0x040ff00000041818 */
[-C--:B------:R-:W-:Y:S08]  /*62e0*/  HMMA.16816.F32.BF16 R28, R96, R94.reuse, R28 ;  /* 0x0000005e601c723c */ /* 0x080ff0000004181c */
[C---:B------:R-:W-:Y:S01]  /*62f0*/  HMMA.16816.F32.BF16 R32, R84.reuse, R94, R32 ;  /* 0x0000005e5420723c */ /* 0x040fe20000041820 */
[----:B------:R-:W2:Y:S05]  /*6300*/  LDSM.16.MT88.4 R92, [R217+0xf800] ;  /* 0x00f80000d95c783b */ /* 0x000eaa0000004200 */
[----:B------:R-:W-:Y:S02]  /*6310*/  BAR.SYNC.DEFER_BLOCKING 0x0 ;  /* 0x0000000000007b1d */ /* 0x000fe40000010000 */
[-C--:B------:R-:W-:Y:S08]  /*6320*/  HMMA.16816.F32.BF16 R36, R84, R100.reuse, R36 ;  /* 0x000000645424723c */ /* 0x080ff00000041824 */
[C---:B------:R-:W-:Y:S08]  /*6330*/  HMMA.16816.F32.BF16 R40, R96.reuse, R100, R40 ;  /* 0x000000646028723c */ /* 0x040ff00000041828 */
[-C--:B------:R-:W-:Y:S08]  /*6340*/  HMMA.16816.F32.BF16 R44, R96, R102.reuse, R44 ;  /* 0x00000066602c723c */ /* 0x080ff0000004182c */
[C---:B------:R-:W-:Y:S08]  /*6350*/  HMMA.16816.F32.BF16 R48, R84.reuse, R102, R48 ;  /* 0x000000665430723c */ /* 0x040ff00000041830 */
[-C--:B---3--:R-:W-:Y:S08]  /*6360*/  HMMA.16816.F32.BF16 R52, R84, R104.reuse, R52 ;  /* 0x000000685434723c */ /* 0x088ff00000041834 */
[C---:B------:R-:W-:Y:S08]  /*6370*/  HMMA.16816.F32.BF16 R56, R96.reuse, R104, R56 ;  /* 0x000000686038723c */ /* 0x040ff00000041838 */
[-C--:B------:R-:W-:Y:S08]  /*6380*/  HMMA.16816.F32.BF16 R60, R96, R106.reuse, R60 ;  /* 0x0000006a603c723c */ /* 0x080ff0000004183c */
[C---:B------:R-:W-:Y:S08]  /*6390*/  HMMA.16816.F32.BF16 R64, R84.reuse, R106, R64 ;  /* 0x0000006a5440723c */ /* 0x040ff00000041840 */
[-C--:B-1----:R-:W-:Y:S08]  /*63a0*/  HMMA.16816.F32.BF16 R68, R84, R108.reuse, R68 ;  /* 0x0000006c5444723c */ /* 0x082ff00000041844 */
[C---:B------:R-:W-:Y:S08]  /*63b0*/  HMMA.16816.F32.BF16 R72, R96.reuse, R108, R72 ;  /* 0x0000006c6048723c */ /* 0x040ff00000041848 */
[-C--:B------:R-:W-:Y:S08]  /*63c0*/  HMMA.16816.F32.BF16 R76, R96, R110.reuse, R76 ;  /* 0x0000006e604c723c */ /* 0x080ff0000004184c */
[----:B------:R-:W-:Y:S08]  /*63d0*/  HMMA.16816.F32.BF16 R80, R84, R110, R80 ;  /* 0x0000006e5450723c */ /* 0x000ff00000041850 */
[-C--:B----4-:R-:W-:Y:S08]  /*63e0*/  HMMA.16816.F32.BF16 R20, R88, R112.reuse, R20 ;  /* 0x000000705814723c */ /* 0x090ff00000041814 */
[C---:B------:R-:W-:Y:S08]  /*63f0*/  HMMA.16816.F32.BF16 R24, R116.reuse, R112, R24 ;  /* 0x000000707418723c */ /* 0x040ff00000041818 */
[-C--:B------:R-:W-:Y:S08]  /*6400*/  HMMA.16816.F32.BF16 R28, R116, R114.reuse, R28 ;  /* 0x00000072741c723c */ /* 0x080ff0000004181c */
        /* <DEDUP_REMOVED lines=9> */
[-C--:B--2---:R-:W-:Y:S08]  /*64a0*/  HMMA.16816.F32.BF16 R68, R88, R92.reuse, R68 ;  /* 0x0000005c5844723c */ /* 0x084ff00000041844 */
[C---:B------:R-:W-:Y:S08]  /*64b0*/  HMMA.16816.F32.BF16 R72, R116.reuse, R92, R72 ;  /* 0x0000005c7448723c */ /* 0x040ff00000041848 */
[-C--:B------:R-:W-:Y:S08]  /*64c0*/  HMMA.16816.F32.BF16 R76, R116, R94.reuse, R76 ;  /* 0x0000005e744c723c */ /* 0x080ff0000004184c */
[----:B------:R-:W-:Y:S01]  /*64d0*/  HMMA.16816.F32.BF16 R80, R88, R94, R80 ;  /* 0x0000005e5850723c */ /* 0x000fe20000041850 */
[----:B------:R-:W-:-:S07]  /*64e0*/  @!P1 BRA `(.L_x_231) ;  /* 0x000003f000009947 */ /* 0x000fce0003800000 */
[----:B------:R-:W-:Y:S01]  /*64f0*/  IMAD.MOV.U32 R5, RZ, RZ, c[0x0][0x370] ;  /* 0x0000dc00ff057624 */ /* 0x000fe200078e00ff */
[----:B------:R-:W-:Y:S01]  /*6500*/  ISETP.GE.AND P5, PT, R232, c[0x0][0x220], PT ;  /* 0x00008800e8007a0c */ /* 0x000fe20003fa6270 */
[----:B------:R-:W-:Y:S01]  /*6510*/  IMAD.MOV.U32 R4, RZ, RZ, c[0x0][0x374] ;  /* 0x0000dd00ff047624 */ /* 0x000fe200078e00ff */
[----:B------:R-:W-:Y:S01]  /*6520*/  ISETP.GE.AND P4, PT, R229, c[0x0][0x220], PT ;  /* 0x00008800e5007a0c */ /* 0x000fe20003f86270 */
[----:B------:R-:W-:Y:S01]  /*6530*/  IMAD.U32 R7, R5, -0x40, RZ ;  /* 0xffffffc005077824 */ /* 0x000fe200078e00ff */
[----:B------:R-:W-:Y:S02]  /*6540*/  ISETP.GE.AND P3, PT, R228, c[0x0][0x220], PT ;  /* 0x00008800e4007a0c */ /* 0x000fe40003f66270 */
[----:B------:R-:W-:Y:S02]  /*6550*/  ISETP.GE.AND P2, PT, R227, c[0x0][0x220], PT ;  /* 0x00008800e3007a0c */ /* 0x000fe40003f46270 */
[-C--:B------:R-:W-:Y:S02]  /*6560*/  LEA R10, P0, R7, R246.reuse, 0x1 ;  /* 0x000000f6070a7211 */ /* 0x080fe400078008ff */
[----:B------:R-:W-:Y:S02]  /*6570*/  LEA R9, P6, R5, R7, 0x5 ;  /* 0x0000000705097211 */ /* 0x000fe400078c28ff */
[-C--:B------:R-:W-:Y:S01]  /*6580*/  LEA.HI.X.SX32 R11, R7, R247.reuse, 0x1, P0 ;  /* 0x000000f7070b7211 */ /* 0x080fe200000f0eff */
[----:B------:R1:W-:Y:S01]  /*6590*/  @P5 STS.128 [R226+0x8000], RZ ;  /* 0x008000ffe2005388 */ /* 0x0003e20000000c00 */
[----:B------:R-:W-:Y:S03]  /*65a0*/  SHF.R.S32.HI R6, RZ, 0x1f, R7 ;  /* 0x0000001fff067819 */ /* 0x000fe60000011407 */
[----:B------:R-:W-:Y:S01]  /*65b0*/  @!PT LDS RZ, [RZ] ;  /* 0x00000000fffff984 */ /* 0x000fe20000000800 */
[----:B------:R-:W-:Y:S01]  /*65c0*/  @!PT LDS RZ, [RZ] ;  /* 0x00000000fffff984 */ /* 0x000fe20000000800 */
[----:B------:R-:W-:Y:S01]  /*65d0*/  @!PT LDS RZ, [RZ] ;  /* 0x00000000fffff984 */ /* 0x000fe20000000800 */
[----:B------:R1:W-:Y:S01]  /*65e0*/  @!P5 LDGSTS.E.BYPASS.LTC128B.128 [R226+0x8000], [R10.64] ;  /* 0x080000000ae2dfae */ /* 0x0003e2000b901d44 */
[----:B------:R-:W-:Y:S02]  /*65f0*/  @!P3 LEA R14, P0, R9, R246, 0x1 ;  /* 0x000000f6090eb211 */ /* 0x000fe400078008ff */
[----:B------:R-:W-:Y:S01]  /*6600*/  LEA.HI.X R6, R5, R6, R4, 0x5, P6 ;  /* 0x0000000605067211 */ /* 0x000fe200030f2c04 */
[----:B------:R1:W-:Y:S01]  /*6610*/  @P4 STS.128 [R226+0xa000], RZ ;  /* 0x00a000ffe2004388 */ /* 0x0003e20000000c00 */
[C---:B------:R-:W-:Y:S02]  /*6620*/  @!P4 LEA R12, P6, R9.reuse, R246, 0x1 ;  /* 0x000000f6090cc211 */ /* 0x040fe400078c08ff */
[-CC-:B------:R-:W-:Y:S01]  /*6630*/  @!P3 LEA.HI.X R15, R9, R247.reuse, R6.reuse, 0x1, P0 ;  /* 0x000000f7090fb211 */ /* 0x180fe200000f0c06 */
[----:B------:R-:W-:Y:S01]  /*6640*/  @!PT LDS RZ, [RZ] ;  /* 0x00000000fffff984 */ /* 0x000fe20000000800 */
[----:B------:R-:W-:Y:S01]  /*6650*/  @!PT LDS RZ, [RZ] ;  /* 0x00000000fffff984 */ /* 0x000fe20000000800 */
[----:B------:R-:W-:Y:S01]  /*6660*/  @!PT LDS RZ, [RZ] ;  /* 0x00000000fffff984 */ /* 0x000fe20000000800 */
[----:B------:R1:W-:Y:S01]  /*6670*/  @!P4 LDGSTS.E.BYPASS.LTC128B.128 [R226+0xa000], [R10.64+0x80] ;  /* 0x0a0000800ae2cfae */ /* 0x0003e2000b901d44 */
[----:B------:R-:W-:Y:S02]  /*6680*/  @!P5 LEA R16, P0, R5, R10, 0x6 ;  /* 0x0000000a0510d211 */ /* 0x000fe400078030ff */
[----:B------:R-:W-:Y:S01]  /*6690*/  @!P4 LEA.HI.X R13, R9, R247, R6, 0x1, P6 ;  /* 0x000000f7090dc211 */ /* 0x000fe200030f0c06 */
        /* <DEDUP_REMOVED lines=36> */
.L_x_231:
[----:B------:R-:W-:Y:S01]  /*68e0*/  LDSM.16.M88.4 R196, [R216] ;  /* 0x00000000d8c4783b */ /* 0x000fe20000000200 */
[----:B------:R-:W-:Y:S02]  /*68f0*/  @UP2 UIADD3 UR12, UP1, UR8, -0x100, URZ ;  /* 0xffffff00080c2890 */ /* 0x000fe4000ff3e03f */
[----:B------:R-:W-:Y:S02]  /*6900*/  @UP2 UIADD3 UR10, UP0, UR10, -0x100, URZ ;  /* 0xffffff000a0a2890 */ /* 0x000fe4000ff1e03f */
[----:B-1----:R-:W1:Y:S01]  /*6910*/  LDSM.16.MT88.4 R16, [R217+0x10000] ;  /* 0x01000000d910783b */ /* 0x002e620000004200 */
[----:B------:R-:W-:Y:S02]  /*6920*/  @UP2 UIADD3.X UR11, UR7, -0x1, URZ, UP1, !UPT ;  /* 0xffffffff070b2890 */ /* 0x000fe40008ffe43f */
[----:B------:R-:W-:Y:S02]  /*6930*/  @UP2 UIADD3.X UR9, UR9, -0x1, URZ, UP0, !UPT ;  /* 0xffffffff09092890 */ /* 0x000fe400087fe43f */
[----:B------:R-:W2:Y:S05]  /*6940*/  LDSM.16.M88.4 R124, [R216+0x1000] ;  /* 0x00100000d87c783b */ /* 0x000eaa0000000200 */
[----:B------:R-:W3:Y:S05]  /*6950*/  LDSM.16.MT88.4 R96, [R217+0x12000] ;  /* 0x01200000d960783b */ /* 0x000eea0000004200 */
[----:B------:R-:W4:Y:S05]  /*6960*/  LDSM.16.MT88.4 R112, [R217+0x14000] ;  /* 0x01400000d970783b */ /* 0x000f2a0000004200 */
[----:B------:R-:W3:Y:S05]  /*6970*/  LDSM.16.MT88.4 R128, [R217+0x16000] ;  /* 0x01600000d980783b */ /* 0x000eea0000004200 */
[----:B------:R-:W-:Y:S05]  /*6980*/  LDSM.16.M88.4 R200, [R215] ;  /* 0x00000000d7c8783b */ /* 0x000fea0000000200 */
[----:B------:R-:W3:Y:S05]  /*6990*/  LDSM.16.MT88.4 R204, [R217+0x10800] ;  /* 0x01080000d9cc783b */ /* 0x000eea0000004200 */
[----:B------:R-:W4:Y:S01]  /*69a0*/  LDSM.16.M88.4 R208, [R215+0x1000] ;  /* 0x00100000d7d0783b */ /* 0x000f220000000200 */
[-C--:B-1----:R-:W-:Y:S08]  /*69b0*/  HMMA.16816.F32.BF16 R4, R196, R16.reuse, RZ ;  /* 0x00000010c404723c */ /* 0x082ff000000418ff */
[C---:B--2---:R-:W-:Y:S08]  /*69c0*/  HMMA.16816.F32.BF16 R8, R124.reuse, R16, RZ ;  /* 0x000000107c08723c */ /* 0x044ff000000418ff */
[-C--:B------:R-:W-:Y:S08]  /*69d0*/  HMMA.16816.F32.BF16 R12, R124, R18.reuse, RZ ;  /* 0x000000127c0c723c */ /* 0x080ff000000418ff */
[C---:B------:R-:W-:Y:S08]  /*69e0*/  HMMA.16816.F32.BF16 R16, R196.reuse, R18, RZ ;  /* 0x00000012c410723c */ /* 0x040ff000000418ff */
[-C--:B---3--:R-:W-:Y:S08]  /*69f0*/  HMMA.16816.F32.BF16 R84, R196, R96.reuse, RZ ;  /* 0x00000060c454723c */ /* 0x088ff000000418ff */
[C---:B------:R-:W-:Y:S08]  /*6a00*/  HMMA.16816.F32.BF16 R88, R124.reuse, R96, RZ ;  /* 0x000000607c58723c */ /* 0x040ff000000418ff */
        /* <DEDUP_REMOVED lines=9> */
[----:B------:R-:W-:Y:S01]  /*6aa0*/  HMMA.16816.F32.BF16 R128, R196, R130, RZ ;  /* 0x00000082c480723c */ /* 0x000fe200000418ff */
[----:B------:R-:W1:Y:S07]  /*6ab0*/  LDSM.16.MT88.4 R196, [R217+0x12800] ;  /* 0x01280000d9c4783b */ /* 0x000e6e0000004200 */
[-C--:B------:R-:W-:Y:S08]  /*6ac0*/  HMMA.16816.F32.BF16 R4, R200, R204.reuse, R4 ;  /* 0x000000ccc804723c */ /* 0x080ff00000041804 */
[C---:B------:R-:W-:Y:S08]  /*6ad0*/  HMMA.16816.F32.BF16 R8, R208.reuse, R204, R8 ;  /* 0x000000ccd008723c */ /* 0x040ff00000041808 */
[-C--:B------:R-:W-:Y:S08]  /*6ae0*/  HMMA.16816.F32.BF16 R12, R208, R206.reuse, R12 ;  /* 0x000000ced00c723c */ /* 0x080ff0000004180c */
[C---:B------:R-:W-:Y:S01]  /*6af0*/  HMMA.16816.F32.BF16 R16, R200.reuse, R206, R16 ;  /* 0x000000cec810723c */ /* 0x040fe20000041810 */
[----:B------:R-:W2:Y:S07]  /*6b00*/  LDSM.16.MT88.4 R204, [R217+0x14800] ;  /* 0x01480000d9cc783b */ /* 0x000eae0000004200 */
[-C--:B-1----:R-:W-:Y:S08]  /*6b10*/  HMMA.16816.F32.BF16 R84, R200, R196.reuse, R84 ;  /* 0x000000c4c854723c */ /* 0x082ff00000041854 */
[C---:B------:R-:W-:Y:S08]  /*6b20*/  HMMA.16816.F32.BF16 R88, R208.reuse, R196, R88 ;  /* 0x000000c4d058723c */ /* 0x040ff00000041858 */
[-C--:B------:R-:W-:Y:S08]  /*6b30*/  HMMA.16816.F32.BF16 R92, R208, R198.reuse, R92 ;  /* 0x000000c6d05c723c */ /* 0x080ff0000004185c */
[C---:B------:R-:W-:Y:S01]  /*6b40*/  HMMA.16816.F32.BF16 R96, R200.reuse, R198, R96 ;  /* 0x000000c6c860723c */ /* 0x040fe20000041860 */
[----:B------:R-:W1:Y:S07]  /*6b50*/  LDSM.16.MT88.4 R196, [R217+0x16800] ;  /* 0x01680000d9c4783b */ /* 0x000e6e0000004200 */
[-C--:B--2---:R-:W-:Y:S08]  /*6b60*/  HMMA.16816.F32.BF16 R100, R200, R204.reuse, R100 ;  /* 0x000000ccc864723c */ /* 0x084ff00000041864 */
[C---:B------:R-:W-:Y:S08]  /*6b70*/  HMMA.16816.F32.BF16 R104, R208.reuse, R204, R104 ;  /* 0x000000ccd068723c */ /* 0x040ff00000041868 */
[-C--:B------:R-:W-:Y:S08]  /*6b80*/  HMMA.16816.F32.BF16 R108, R208, R206.reuse, R108 ;  /* 0x000000ced06c723c */ /* 0x080ff0000004186c */
[C---:B------:R-:W-:Y:S01]  /*6b90*/  HMMA.16816.F32.BF16 R112, R200.reuse, R206, R112 ;  /* 0x000000cec870723c */ /* 0x040fe20000041870 */
[----:B------:R-:W-:Y:S07]  /*6ba0*/  LDSM.16.M88.4 R204, [R214] ;  /* 0x00000000d6cc783b */ /* 0x000fee0000000200 */
[-C--:B-1----:R-:W-:Y:S08]  /*6bb0*/  HMMA.16816.F32.BF16 R116, R200, R196.reuse, R116 ;  /* 0x000000c4c874723c */ /* 0x082ff00000041874 */
[C---:B------:R-:W-:Y:S08]  /*6bc0*/  HMMA.16816.F32.BF16 R120, R208.reuse, R196, R120 ;  /* 0x000000c4d078723c */ /* 0x040ff00000041878 */
[-C--:B------:R-:W-:Y:S01]  /*6bd0*/  HMMA.16816.F32.BF16 R124, R208, R198.reuse, R124 ;  /* 0x000000c6d07c723c */ /* 0x080fe2000004187c */
[----:B------:R-:W1:Y:S07]  /*6be0*/  LDSM.16.MT88.4 R208, [R217+0x11000] ;  /* 0x01100000d9d0783b */ /* 0x000e6e0000004200 */
[----:B------:R-:W-:Y:S01]  /*6bf0*/  HMMA.16816.F32.BF16 R128, R200, R198, R128 ;  /* 0x000000c6c880723c */ /* 0x000fe20000041880 */
[----:B------:R-:W2:Y:S05]  /*6c00*/  LDSM.16.M88.4 R196, [R214+0x1000] ;  /* 0x00100000d6c4783b */ /* 0x000eaa0000000200 */
[----:B------:R-:W3:Y:S02]  /*6c10*/  LDSM.16.MT88.4 R200, [R217+0x13000] ;  /* 0x01300000d9c8783b */ /* 0x000ee40000004200 */
[-C--:B-1----:R-:W-:Y:S08]  /*6c20*/  HMMA.16816.F32.BF16 R4, R204, R208.reuse, R4 ;  /* 0x000000d0cc04723c */ /* 0x082ff00000041804 */
        /* <DEDUP_REMOVED lines=13> */
[----:B------:R-:W-:Y:S07]  /*6d00*/  LDSM.16.MT88.4 R208, [R217+0x11800] ;  /* 0x01180000d9d0783b */ /* 0x000fee0000004200 */
[-C--:B--2---:R-:W-:Y:S08]  /*6d10*/  HMMA.16816.F32.BF16 R116, R204, R200.reuse, R116 ;  /* 0x000000c8cc74723c */ /* 0x084ff00000041874 */
[C---:B------:R-:W-:Y:S08]  /*6d20*/  HMMA.16816.F32.BF16 R120, R196.reuse, R200, R120 ;  /* 0x000000c8c478723c */ /* 0x040ff00000041878 */
[-C--:B------:R-:W-:Y:S01]  /*6d30*/  HMMA.16816.F32.BF16 R124, R196, R202.reuse, R124 ;  /* 0x000000cac47c723c */ /* 0x080fe2000004187c */
[----:B------:R-:W1:Y:S07]  /*6d40*/  LDSM.16.M88.4 R196, [R213] ;  /* 0x00000000d5c4783b */ /* 0x000e6e0000000200 */
        /* <DEDUP_REMOVED lines=14> */
[C---:B------:R-:W-:Y:S07]  /*6e30*/  HMMA.16816.F32.BF16 R104, R200.reuse, R208, R104 ;  /* 0x000000d0c868723c */ /* 0x040fee0000041868 */
[----:B------:R-:W-:Y:S01]  /*6e40*/  @P1 IADD3 R208, P0, R239, UR8, RZ ;  /* 0x00000008efd01c10 */ /* 0x000fe2000ff1e0ff */
[-C--:B------:R-:W-:Y:S01]  /*6e50*/  HMMA.16816.F32.BF16 R108, R200, R210.reuse, R108 ;  /* 0x000000d2c86c723c */ /* 0x080fe2000004186c */
[----:B------:R-:W-:Y:S03]  /*6e60*/  @UP2 UMOV UR8, UR12 ;  /* 0x0000000c00082c82 */ /* 0x000fe60008000000 */
[----:B------:R-:W-:Y:S01]  /*6e70*/  @P1 IADD3.X R209, R240, UR7, RZ, P0, !PT ;  /* 0x00000007f0d11c10 */ /* 0x000fe200087fe4ff */
[----:B------:R-:W-:Y:S03]  /*6e80*/  @UP2 UMOV UR7, UR11 ;  /* 0x0000000b00072c82 */ /* 0x000fe60008000000 */
[C---:B------:R-:W-:Y:S01]  /*6e90*/  HMMA.16816.F32.BF16 R112, R196.reuse, R210, R112 ;  /* 0x000000d2c470723c */ /* 0x040fe20000041870 */
[----:B------:R1:W5:Y:S05]  /*6ea0*/  @P1 LDG.E R248, [R208.64+-0x100] ;  /* 0xffff0004d0f81981 */ /* 0x00036a000c1e1900 */
[----:B------:R1:W5:Y:S01]  /*6eb0*/  @P1 LDG.E R249, [R208.64+-0xe0] ;  /* 0xffff2004d0f91981 */ /* 0x000362000c1e1900 */
[C---:B------:R-:W-:Y:S01]  /*6ec0*/  IMAD.SHL.U32 R211, R241.reuse, 0x20, RZ ;  /* 0x00000020f1d37824 */ /* 0x040fe200078e00ff */
[-C--:B--2---:R-:W-:Y:S03]  /*6ed0*/  HMMA.16816.F32.BF16 R116, R196, R204.reuse, R116 ;  /* 0x000000ccc474723c */ /* 0x084fe60000041874 */
[----:B------:R2:W-:Y:S05]  /*6ee0*/  RED.E.ADD.F32.FTZ.RN.STRONG.GPU [R250.64], R4 ;  /* 0x00000004fa00798e */ /* 0x0005ea000c10e784 */
[C---:B------:R-:W-:Y:S08]  /*6ef0*/  HMMA.16816.F32.BF16 R120, R200.reuse, R204, R120 ;  /* 0x000000ccc878723c */ /* 0x040ff00000041878 */
[-C--:B------:R-:W-:Y:S07]  /*6f00*/  HMMA.16816.F32.BF16 R124, R200, R206.reuse, R124 ;  /* 0x000000cec87c723c */ /* 0x080fee000004187c */
[----:B------:R-:W-:Y:S01]  /*6f10*/  IMAD.SHL.U32 R201, R241, 0x8, RZ ;  /* 0x00000008f1c97824 */ /* 0x000fe200078e00ff */
[----:B------:R-:W-:Y:S04]  /*6f20*/  HMMA.16816.F32.BF16 R128, R196, R206, R128 ;  /* 0x000000cec480723c */ /* 0x000fe80000041880 */
[-C--:B------:R-:W-:Y:S01]  /*6f30*/  LEA R204, P0, R201, R250.reuse, 0x2 ;  /* 0x000000fac9cc7211 */ /* 0x080fe200078010ff */
[C---:B------:R-:W-:Y:S02]  /*6f40*/  IMAD.SHL.U32 R203, R241.reuse, 0x10, RZ ;  /* 0x00000010f1cb7824 */ /* 0x040fe400078e00ff */
[----:B------:R-:W-:Y:S01]  /*6f50*/  IMAD R207, R241, 0x18, RZ ;  /* 0x00000018f1cf7824 */ /* 0x000fe200078e02ff */
[-C--:B------:R-:W-:Y:S01]  /*6f60*/  LEA.HI.X.SX32 R205, R201, R251.reuse, 0x2, P0 ;  /* 0x000000fbc9cd7211 */ /* 0x080fe200000f16ff */
[----:B-1----:R-:W-:Y:S03]  /*6f70*/  IMAD R209, R241, 0x28, RZ ;  /* 0x00000028f1d17824 */ /* 0x002fe600078e02ff */
[-C--:B------:R-:W-:Y:S01]  /*6f80*/  LEA R196, P2, R203, R250.reuse, 0x2 ;  /* 0x000000facbc47211 */ /* 0x080fe200078410ff */
[----:B------:R1:W-:Y:S01]  /*6f90*/  RED.E.ADD.F32.FTZ.RN.STRONG.GPU [R204.64], R5 ;  /* 0x00000005cc00798e */ /* 0x0003e2000c10e784 */
[-C--:B------:R-:W-:Y:S01]  /*6fa0*/  LEA R198, P0, R207, R250.reuse, 0x2 ;  /* 0x000000facfc67211 */ /* 0x080fe200078010ff */
[----:B--2---:R-:W-:Y:S01]  /*6fb0*/  IMAD R4, R241, 0x38, RZ ;  /* 0x00000038f1047824 */ /* 0x004fe200078e02ff */
[-C--:B------:R-:W-:Y:S02]  /*6fc0*/  LEA.HI.X.SX32 R197, R203, R251.reuse, 0x2, P2 ;  /* 0x000000fbcbc57211 */ /* 0x080fe400010f16ff */
[-C--:B------:R-:W-:Y:S01]  /*6fd0*/  LEA.HI.X.SX32 R199, R207, R251.reuse, 0x2, P0 ;  /* 0x000000fbcfc77211 */ /* 0x080fe200000f16ff */
[----:B------:R-:W-:Y:S01]  /*6fe0*/  IMAD R207, R241, 0x30, RZ ;  /* 0x00000030f1cf7824 */ /* 0x000fe200078e02ff */
[-C--:B------:R-:W-:Y:S01]  /*6ff0*/  LEA R210, P2, R211, R250.reuse, 0x2 ;  /* 0x000000fad3d27211 */ /* 0x080fe200078410ff */
[----:B------:R-:W-:Y:S01]  /*7000*/  RED.E.ADD.F32.FTZ.RN.STRONG.GPU [R196.64], R6 ;  /* 0x00000006c400798e */ /* 0x000fe2000c10e784 */
[-C--:B------:R-:W-:Y:S02]  /*7010*/  LEA R208, P0, R209, R250.reuse, 0x2 ;  /* 0x000000fad1d07211 */ /* 0x080fe400078010ff */
[-C--:B------:R-:W-:Y:S02]  /*7020*/  LEA.HI.X.SX32 R211, R211, R251.reuse, 0x2, P2 ;  /* 0x000000fbd3d37211 */ /* 0x080fe400010f16ff */
[----:B------:R2:W-:Y:S01]  /*7030*/  RED.E.ADD.F32.FTZ.RN.STRONG.GPU [R198.64], R7 ;  /* 0x00000007c600798e */ /* 0x0005e2000c10e784 */
[-C--:B------:R-:W-:Y:S02]  /*7040*/  LEA.HI.X.SX32 R209, R209, R251.reuse, 0x2, P0 ;  /* 0x000000fbd1d17211 */ /* 0x080fe400000f16ff */
[CC--:B------:R-:W-:Y:S02]  /*7050*/  LEA R206, P2, R207.reuse, R250.reuse, 0x2 ;  /* 0x000000facfce7211 */ /* 0x0c0fe400078410ff */
[----:B------:R3:W-:Y:S02]  /*7060*/  RED.E.ADD.F32.FTZ.RN.STRONG.GPU [R210.64], R8 ;  /* 0x00000008d200798e */ /* 0x0007e4000c10e784 */
[-C--:B------:R-:W-:Y:S03]  /*7070*/  LEA.HI.X.SX32 R207, R207, R251.reuse, 0x2, P2 ;  /* 0x000000fbcfcf7211 */ /* 0x080fe600010f16ff */
[----:B------:R4:W-:Y:S01]  /*7080*/  RED.E.ADD.F32.FTZ.RN.STRONG.GPU [R208.64], R9 ;  /* 0x00000009d000798e */ /* 0x0009e2000c10e784 */
[----:B-1----:R-:W-:Y:S04]  /*7090*/  IADD3 R5, R203, 0x20, RZ ;  /* 0x00000020cb057810 */ /* 0x002fe80007ffe0ff */
[----:B------:R1:W-:Y:S01]  /*70a0*/  RED.E.ADD.F32.FTZ.RN.STRONG.GPU [R206.64], R10 ;  /* 0x0000000ace00798e */ /* 0x0003e2000c10e784 */
[----:B--2---:R-:W-:Y:S01]  /*70b0*/  IMAD.IADD R7, R201, 0x1, R5 ;  /* 0x00000001c9077824 */ /* 0x004fe200078e0205 */
[CC--:B---3--:R-:W-:Y:S04]  /*70c0*/  LEA R210, P0, R4.reuse, R250.reuse, 0x2 ;  /* 0x000000fa04d27211 */ /* 0x0c8fe800078010ff */
[-C--:B------:R-:W-:Y:S02]  /*70d0*/  LEA.HI.X.SX32 R211, R4, R251.reuse, 0x2, P0 ;  /* 0x000000fb04d37211 */ /* 0x080fe400000f16ff */
[CC--:B------:R-:W-:Y:S03]  /*70e0*/  LEA R198, P0, R5.reuse, R250.reuse, 0x2 ;  /* 0x000000fa05c67211 */ /* 0x0c0fe600078010ff */
[----:B------:R2:W-:Y:S01]  /*70f0*/  RED.E.ADD.F32.FTZ.RN.STRONG.GPU [R210.64], R11 ;  /* 0x0000000bd200798e */ /* 0x0005e2000c10e784 */
[-C--:B------:R-:W-:Y:S01]  /*7100*/  LEA.HI.X.SX32 R199, R5, R251.reuse, 0x2, P0 ;  /* 0x000000fb05c77211 */ /* 0x080fe200000f16ff */
[----:B------:R-:W-:Y:S01]  /*7110*/  IMAD.IADD R5, R201, 0x1, R7 ;  /* 0x00000001c9057824 */ /* 0x000fe200078e0207 */
[CC--:B------:R-:W-:Y:S02]  /*7120*/  LEA R8, P0, R7.reuse, R250.reuse, 0x2 ;  /* 0x000000fa07087211 */ /* 0x0c0fe400078010ff */
[----:B------:R-:W-:Y:S02]  /*7130*/  RED.E.ADD.F32.FTZ.RN.STRONG.GPU [R250.64+0x80], R16 ;  /* 0x00008010fa00798e */ /* 0x000fe4000c10e784 */
[-C--:B----4-:R-:W-:Y:S01]  /*7140*/  LEA.HI.X.SX32 R9, R7, R251.reuse, 0x2, P0 ;  /* 0x000000fb07097211 */ /* 0x090fe200000f16ff */
[----:B------:R-:W-:Y:S01]  /*7150*/  IMAD.IADD R7, R201, 0x1, R5 ;  /* 0x00000001c9077824 */ /* 0x000fe200078e0205 */
[CC--:B-1----:R-:W-:Y:S01]  /*7160*/  LEA R206, P2, R5.reuse, R250.reuse, 0x2 ;  /* 0x000000fa05ce7211 */ /* 0x0c2fe200078410ff */
[----:B------:R1:W-:Y:S03]  /*7170*/  RED.E.ADD.F32.FTZ.RN.STRONG.GPU [R204.64+0x80], R17 ;  /* 0x00008011cc00798e */ /* 0x0003e6000c10e784 */
[-C--:B------:R-:W-:Y:S02]  /*7180*/  LEA.HI.X.SX32 R207, R5, R251.reuse, 0x2, P2 ;  /* 0x000000fb05cf7211 */ /* 0x080fe400010f16ff */
[----:B------:R-:W-:Y:S01]  /*7190*/  RED.E.ADD.F32.FTZ.RN.STRONG.GPU [R198.64], R18 ;  /* 0x00000012c600798e */ /* 0x000fe2000c10e784 */
[-C--:B------:R-:W-:Y:S04]  /*71a0*/  LEA R6, P0, R7, R250.reuse, 0x2 ;  /* 0x000000fa07067211 */ /* 0x080fe800078010ff */
[----:B------:R3:W-:Y:S05]  /*71b0*/  RED.E.ADD.F32.FTZ.RN.STRONG.GPU [R8.64], R19 ;  /* 0x000000130800798e */ /* 0x0007ea000c10e784 */
[----:B------:R-:W-:Y:S01]  /*71c0*/  RED.E.ADD.F32.FTZ.RN.STRONG.GPU [R206.64], R12 ;  /* 0x0000000cce00798e */ /* 0x000fe2000c10e784 */
[----:B--2---:R-:W-:Y:S01]  /*71d0*/  IMAD.IADD R11, R201, 0x1, R7 ;  /* 0x00000001c90b7824 */ /* 0x004fe200078e0207 */
[-C--:B------:R-:W-:Y:S03]  /*71e0*/  LEA.HI.X.SX32 R7, R7, R251.reuse, 0x2, P0 ;  /* 0x000000fb07077211 */ /* 0x080fe600000f16ff */
[----:B------:R-:W-:Y:S01]  /*71f0*/  IMAD.IADD R5, R201, 0x1, R11 ;  /* 0x00000001c9057824 */ /* 0x000fe200078e020b */
[CC--:B------:R-:W-:Y:S01]  /*7200*/  LEA R10, P0, R11.reuse, R250.reuse, 0x2 ;  /* 0x000000fa0b0a7211 */ /* 0x0c0fe200078010ff */
[----:B------:R2:W-:Y:S03]  /*7210*/  RED.E.ADD.F32.FTZ.RN.STRONG.GPU [R6.64], R13 ;  /* 0x0000000d0600798e */ /* 0x0005e6000c10e784 */
[-C--:B------:R-:W-:Y:S02]  /*7220*/  LEA.HI.X.SX32 R11, R11, R251.reuse, 0x2, P0 ;  /* 0x000000fb0b0b7211 */ /* 0x080fe400000f16ff */
[-C--:B------:R-:W-:Y:S02]  /*7230*/  LEA R208, P0, R5, R250.reuse, 0x2 ;  /* 0x000000fa05d07211 */ /* 0x080fe400078010ff */
[----:B-1----:R-:W-:Y:S01]  /*7240*/  IADD3 R17, R203, 0x40, RZ ;  /* 0x00000040cb117810 */ /* 0x002fe20007ffe0ff */
[----:B------:R1:W-:Y:S01]  /*7250*/  RED.E.ADD.F32.FTZ.RN.STRONG.GPU [R10.64], R14 ;  /* 0x0000000e0a00798e */ /* 0x0003e2000c10e784 */
[-C--:B------:R-:W-:Y:S02]  /*7260*/  LEA.HI.X.SX32 R209, R5, R251.reuse, 0x2, P0 ;  /* 0x000000fb05d17211 */ /* 0x080fe400000f16ff */
[-C--:B------:R-:W-:Y:S01]  /*7270*/  LEA R16, P0, R17, R250.reuse, 0x2 ;  /* 0x000000fa11107211 */ /* 0x080fe200078010ff */
[----:B------:R-:W-:Y:S02]  /*7280*/  IMAD.IADD R5, R201, 0x1, R17 ;  /* 0x00000001c9057824 */ /* 0x000fe400078e0211 */
[----:B------:R4:W-:Y:S01]  /*7290*/  RED.E.ADD.F32.FTZ.RN.STRONG.GPU [R208.64], R15 ;  /* 0x0000000fd000798e */ /* 0x0009e2000c10e784 */
[-C--:B------:R-:W-:Y:S01]  /*72a0*/  LEA.HI.X.SX32 R17, R17, R251.reuse, 0x2, P0 ;  /* 0x000000fb11117211 */ /* 0x080fe200000f16ff */
[----:B---3--:R-:W-:Y:S01]  /*72b0*/  IMAD.IADD R9, R201, 0x1, R5 ;  /* 0x00000001c9097824 */ /* 0x008fe200078e0205 */
[CC--:B------:R-:W-:Y:S02]  /*72c0*/  LEA R18, P0, R5.reuse, R250.reuse, 0x2 ;  /* 0x000000fa05127211 */ /* 0x0c0fe400078010ff */
[----:B------:R-:W-:Y:S02]  /*72d0*/  RED.E.ADD.F32.FTZ.RN.STRONG.GPU [R250.64+0x100], R84 ;  /* 0x00010054fa00798e */ /* 0x000fe4000c10e784 */
[-C--:B------:R-:W-:Y:S01]  /*72e0*/  LEA.HI.X.SX32 R19, R5, R251.reuse, 0x2, P0 ;  /* 0x000000fb05137211 */ /* 0x080fe200000f16ff */
[----:B------:R-:W-:Y:S02]  /*72f0*/  IMAD.IADD R5, R201, 0x1, R9 ;  /* 0x00000001c9057824 */ /* 0x000fe400078e0209 */
[----:B------:R-:W-:Y:S03]  /*7300*/  RED.E.ADD.F32.FTZ.RN.STRONG.GPU [R204.64+0x100], R85 ;  /* 0x00010055cc00798e */ /* 0x000fe6000c10e784 */
[-C--:B------:R-:W-:Y:S01]  /*7310*/  LEA R8, P0, R5, R250.reuse, 0x2 ;  /* 0x000000fa05087211 */ /* 0x080fe200078010ff */
[----:B--2---:R-:W-:Y:S01]  /*7320*/  IMAD.IADD R7, R201, 0x1, R5 ;  /* 0x00000001c9077824 */ /* 0x004fe200078e0205 */
[----:B------:R2:W-:Y:S01]  /*7330*/  RED.E.ADD.F32.FTZ.RN.STRONG.GPU [R16.64], R86 ;  /* 0x000000561000798e */ /* 0x0005e2000c10e784 */
[----:B------:R-:W-:Y:S04]  /*7340*/  IADD3 R13, R203, 0x60, RZ ;  /* 0x00000060cb0d7810 */ /* 0x000fe80007ffe0ff */
[----:B------:R-:W-:Y:S01]  /*7350*/  RED.E.ADD.F32.FTZ.RN.STRONG.GPU [R18.64], R87 ;  /* 0x000000571200798e */ /* 0x000fe2000c10e784 */
[CC--:B-1----:R-:W-:Y:S04]  /*7360*/  LEA R10, P2, R9.reuse, R250.reuse, 0x2 ;  /* 0x000000fa090a7211 */ /* 0x0c2fe800078410ff */
[-C--:B------:R-:W-:Y:S01]  /*7370*/  LEA.HI.X.SX32 R11, R9, R251.reuse, 0x2, P2 ;  /* 0x000000fb090b7211 */ /* 0x080fe200010f16ff */
[----:B------:R-:W-:Y:S01]  /*7380*/  LDSM.16.MT88.4 R84, [R217+0x4000] ;  /* 0x00400000d954783b */ /* 0x000fe20000004200 */
[-C--:B------:R-:W-:Y:S01]  /*7390*/  LEA.HI.X.SX32 R9, R5, R251.reuse, 0x2, P0 ;  /* 0x000000fb05097211 */ /* 0x080fe200000f16ff */
[----:B------:R-:W-:Y:S01]  /*73a0*/  IMAD.IADD R5, R201, 0x1, R7 ;  /* 0x00000001c9057824 */ /* 0x000fe200078e0207 */
[CC--:B------:R-:W-:Y:S02]  /*73b0*/  LEA R6, P0, R7.reuse, R250.reuse, 0x2 ;  /* 0x000000fa07067211 */ /* 0x0c0fe400078010ff */
[----:B------:R1:W-:Y:S02]  /*73c0*/  RED.E.ADD.F32.FTZ.RN.STRONG.GPU [R10.64], R88 ;  /* 0x000000580a00798e */ /* 0x0003e4000c10e784 */
[-C--:B------:R-:W-:Y:S02]  /*73d0*/  LEA.HI.X.SX32 R7, R7, R251.reuse, 0x2, P0 ;  /* 0x000000fb07077211 */ /* 0x080fe400000f16ff */
[CC--:B------:R-:W-:Y:S01]  /*73e0*/  LEA R14, P0, R5.reuse, R250.reuse, 0x2 ;  /* 0x000000fa050e7211 */ /* 0x0c0fe200078010ff */
[----:B------:R-:W-:Y:S03]  /*73f0*/  RED.E.ADD.F32.FTZ.RN.STRONG.GPU [R8.64], R89 ;  /* 0x000000590800798e */ /* 0x000fe6000c10e784 */
[-C--:B----4-:R-:W-:Y:S01]  /*7400*/  LEA.HI.X.SX32 R15, R5, R251.reuse, 0x2, P0 ;  /* 0x000000fb050f7211 */ /* 0x090fe200000f16ff */
[----:B------:R-:W-:Y:S01]  /*7410*/  IMAD.IADD R5, R201, 0x1, R13 ;  /* 0x00000001c9057824 */ /* 0x000fe200078e020d */
[----:B------:R3:W-:Y:S01]  /*7420*/  RED.E.ADD.F32.FTZ.RN.STRONG.GPU [R6.64], R90 ;  /* 0x0000005a0600798e */ /* 0x0007e2000c10e784 */
[CC--:B------:R-:W-:Y:S04]  /*7430*/  LEA R12, P0, R13.reuse, R250.reuse, 0x2 ;  /* 0x000000fa0d0c7211 */ /* 0x0c0fe800078010ff */
[----:B------:R4:W-:Y:S01]  /*7440*/  RED.E.ADD.F32.FTZ.RN.STRONG.GPU [R14.64], R91 ;  /* 0x0000005b0e00798e */ /* 0x0009e2000c10e784 */
[-C--:B------:R-:W-:Y:S02]  /*7450*/  LEA.HI.X.SX32 R13, R13, R251.reuse, 0x2, P0 ;  /* 0x000000fb0d0d7211 */ /* 0x080fe400000f16ff */
[CC--:B--2---:R-:W-:Y:S02]  /*7460*/  LEA R16, P0, R5.reuse, R250.reuse, 0x2 ;  /* 0x000000fa05107211 */ /* 0x0c4fe400078010ff */
[----:B------:R-:W-:Y:S02]  /*7470*/  RED.E.ADD.F32.FTZ.RN.STRONG.GPU [R250.64+0x180], R96 ;  /* 0x00018060fa00798e */ /* 0x000fe4000c10e784 */
[-C--:B------:R-:W-:Y:S03]  /*7480*/  LEA.HI.X.SX32 R17, R5, R251.reuse, 0x2, P0 ;  /* 0x000000fb05117211 */ /* 0x080fe600000f16ff */
[----:B------:R-:W-:Y:S01]  /*7490*/  RED.E.ADD.F32.FTZ.RN.STRONG.GPU [R204.64+0x180], R97 ;  /* 0x00018061cc00798e */ /* 0x000fe2000c10e784 */
[C---:B-1----:R-:W-:Y:S04]  /*74a0*/  IMAD.IADD R11, R201.reuse, 0x1, R5 ;  /* 0x00000001c90b7824 */ /* 0x042fe800078e0205 */
[----:B------:R1:W-:Y:S01]  /*74b0*/  RED.E.ADD.F32.FTZ.RN.STRONG.GPU [R12.64], R98 ;  /* 0x000000620c00798e */ /* 0x0003e2000c10e784 */
[----:B------:R-:W-:Y:S01]  /*74c0*/  IMAD.IADD R5, R201, 0x1, R11 ;  /* 0x00000001c9057824 */ /* 0x000fe200078e020b */
[CC--:B------:R-:W-:Y:S03]  /*74d0*/  LEA R10, P2, R11.reuse, R250.reuse, 0x2 ;  /* 0x000000fa0b0a7211 */ /* 0x0c0fe600078410ff */
[----:B------:R2:W-:Y:S01]  /*74e0*/  RED.E.ADD.F32.FTZ.RN.STRONG.GPU [R16.64], R99 ;  /* 0x000000631000798e */ /* 0x0005e2000c10e784 */
[-C--:B------:R-:W-:Y:S01]  /*74f0*/  LEA.HI.X.SX32 R11, R11, R251.reuse, 0x2, P2 ;  /* 0x000000fb0b0b7211 */ /* 0x080fe200010f16ff */
[----:B---3--:R-:W-:Y:S01]  /*7500*/  IMAD.IADD R7, R201, 0x1, R5 ;  /* 0x00000001c9077824 */ /* 0x008fe200078e0205 */
[CC--:B------:R-:W-:Y:S02]  /*7510*/  LEA R8, P0, R5.reuse, R250.reuse, 0x2 ;  /* 0x000000fa05087211 */ /* 0x0c0fe400078010ff */
[----:B------:R-:W-:Y:S02]  /*7520*/  LDSM.16.MT88.4 R88, [R217+0x6000] ;  /* 0x00600000d958783b */ /* 0x000fe40000004200 */
[-C--:B------:R-:W-:Y:S01]  /*7530*/  LEA.HI.X.SX32 R9, R5, R251.reuse, 0x2, P0 ;  /* 0x000000fb05097211 */ /* 0x080fe200000f16ff */
[----:B------:R-:W-:Y:S01]  /*7540*/  IMAD.IADD R5, R201, 0x1, R7 ;  /* 0x00000001c9057824 */ /* 0x000fe200078e0207 */
[CC--:B------:R-:W-:Y:S01]  /*7550*/  LEA R6, P0, R7.reuse, R250.reuse, 0x2 ;  /* 0x000000fa07067211 */ /* 0x0c0fe200078010ff */
[----:B------:R3:W-:Y:S03]  /*7560*/  RED.E.ADD.F32.FTZ.RN.STRONG.GPU [R10.64], R92 ;  /* 0x0000005c0a00798e */ /* 0x0007e6000c10e784 */
[-C--:B------:R-:W-:Y:S02]  /*7570*/  LEA.HI.X.SX32 R7, R7, R251.reuse, 0x2, P0 ;  /* 0x000000fb07077211 */ /* 0x080fe400000f16ff */
[----:B------:R-:W-:Y:S01]  /*7580*/  RED.E.ADD.F32.FTZ.RN.STRONG.GPU [R8.64], R93 ;  /* 0x0000005d0800798e */ /* 0x000fe2000c10e784 */
[CC--:B----4-:R-:W-:Y:S04]  /*7590*/  LEA R14, P0, R5.reuse, R250.reuse, 0x2 ;  /* 0x000000fa050e7211 */ /* 0x0d0fe800078010ff */
[----:B------:R4:W-:Y:S01]  /*75a0*/  RED.E.ADD.F32.FTZ.RN.STRONG.GPU [R6.64], R94 ;  /* 0x0000005e0600798e */ /* 0x0009e2000c10e784 */
[-C--:B------:R-:W-:Y:S02]  /*75b0*/  LEA.HI.X.SX32 R15, R5, R251.reuse, 0x2, P0 ;  /* 0x000000fb050f7211 */ /* 0x080fe400000f16ff */
[----:B-1----:R-:W-:Y:S03]  /*75c0*/  IADD3 R13, R203, 0x80, RZ ;  /* 0x00000080cb0d7810 */ /* 0x002fe60007ffe0ff */
[----:B------:R1:W-:Y:S01]  /*75d0*/  RED.E.ADD.F32.FTZ.RN.STRONG.GPU [R14.64], R95 ;  /* 0x0000005f0e00798e */ /* 0x0003e2000c10e784 */
[-C--:B------:R-:W-:Y:S01]  /*75e0*/  LEA R12, P0, R13, R250.reuse, 0x2 ;  /* 0x000000fa0d0c7211 */ /* 0x080fe200078010ff */
[----:B------:R-:W-:Y:S03]  /*75f0*/  IMAD.IADD R5, R201, 0x1, R13 ;  /* 0x00000001c9057824 */ /* 0x000fe600078e020d */
[----:B------:R-:W-:Y:S01]  /*7600*/  RED.E.ADD.F32.FTZ.RN.STRONG.GPU [R250.64+0x200], R100 ;  /* 0x00020064fa00798e */ /* 0x000fe2000c10e784 */
[-C--:B------:R-:W-:Y:S02]  /*7610*/  LEA.HI.X.SX32 R13, R13, R251.reuse, 0x2, P0 ;  /* 0x000000fb0d0d7211 */ /* 0x080fe400000f16ff */
[-C--:B--2---:R-:W-:Y:S02]  /*7620*/  LEA R16, P0, R5, R250.reuse, 0x2 ;  /* 0x000000fa05107211 */ /* 0x084fe400078010ff */
[----:B------:R-:W-:Y:S01]  /*7630*/  RED.E.ADD.F32.FTZ.RN.STRONG.GPU [R204.64+0x200], R101 ;  /* 0x00020065cc00798e */ /* 0x000fe2000c10e784 */
[----:B---3--:R-:W-:Y:S01]  /*7640*/  IMAD.IADD R11, R201, 0x1, R5 ;  /* 0x00000001c90b7824 */ /* 0x008fe200078e0205 */
[-C--:B------:R-:W-:Y:S03]  /*7650*/  LEA.HI.X.SX32 R17, R5, R251.reuse, 0x2, P0 ;  /* 0x000000fb05117211 */ /* 0x080fe600000f16ff */
[----:B------:R2:W-:Y:S01]  /*7660*/  RED.E.ADD.F32.FTZ.RN.STRONG.GPU [R12.64], R102 ;  /* 0x000000660c00798e */ /* 0x0005e2000c10e784 */
[-C--:B------:R-:W-:Y:S01]  /*7670*/  LEA R10, P2, R11, R250.reuse, 0x2 ;  /* 0x000000fa0b0a7211 */ /* 0x080fe200078410ff */
[----:B------:R-:W-:Y:S03]  /*7680*/  IMAD.IADD R5, R201, 0x1, R11 ;  /* 0x00000001c9057824 */ /* 0x000fe600078e020b */
[----:B------:R3:W-:Y:S01]  /*7690*/  RED.E.ADD.F32.FTZ.RN.STRONG.GPU [R16.64], R103 ;  /* 0x000000671000798e */ /* 0x0007e2000c10e784 */
[-C--:B------:R-:W-:Y:S01]  /*76a0*/  LEA.HI.X.SX32 R11, R11, R251.reuse, 0x2, P2 ;  /* 0x000000fb0b0b7211 */ /* 0x080fe200010f16ff */
[----:B----4-:R-:W-:Y:S01]  /*76b0*/  IMAD.IADD R7, R201, 0x1, R5 ;  /* 0x00000001c9077824 */ /* 0x010fe200078e0205 */
        /* <DEDUP_REMOVED lines=8> */
[CC--:B-1----:R-:W-:Y:S04]  /*7740*/  LEA R14, P0, R5.reuse, R250.reuse, 0x2 ;  /* 0x000000fa050e7211 */ /* 0x0c2fe800078010ff */
[----:B------:R1:W-:Y:S01]  /*7750*/  RED.E.ADD.F32.FTZ.RN.STRONG.GPU [R6.64], R106 ;  /* 0x0000006a0600798e */ /* 0x0003e2000c10e784 */
[-C--:B------:R-:W-:Y:S02]  /*7760*/  LEA.HI.X.SX32 R15, R5, R251.reuse, 0x2, P0 ;  /* 0x000000fb050f7211 */ /* 0x080fe400000f16ff */
[----:B--2---:R-:W-:Y:S03]  /*7770*/  IADD3 R13, R203, 0xa0, RZ ;  /* 0x000000a0cb0d7810 */ /* 0x004fe60007ffe0ff */
[----:B------:R2:W-:Y:S01]  /*7780*/  RED.E.ADD.F32.FTZ.RN.STRONG.GPU [R14.64], R107 ;  /* 0x0000006b0e00798e */ /* 0x0005e2000c10e784 */
[-C--:B------:R-:W-:Y:S01]  /*7790*/  LEA R12, P0, R13, R250.reuse, 0x2 ;  /* 0x000000fa0d0c7211 */ /* 0x080fe200078010ff */
[----:B------:R-:W-:Y:S03]  /*77a0*/  IMAD.IADD R5, R201, 0x1, R13 ;  /* 0x00000001c9057824 */ /* 0x000fe600078e020d */
[----:B------:R-:W-:Y:S01]  /*77b0*/  RED.E.ADD.F32.FTZ.RN.STRONG.GPU [R250.64+0x280], R112 ;  /* 0x00028070fa00798e */ /* 0x000fe2000c10e784 */
[-C--:B------:R-:W-:Y:S02]  /*77c0*/  LEA.HI.X.SX32 R13, R13, R251.reuse, 0x2, P0 ;  /* 0x000000fb0d0d7211 */ /* 0x080fe400000f16ff */
[-C--:B---3--:R-:W-:Y:S02]  /*77d0*/  LEA R16, P0, R5, R250.reuse, 0x2 ;  /* 0x000000fa05107211 */ /* 0x088fe400078010ff */
[----:B------:R-:W-:Y:S01]  /*77e0*/  RED.E.ADD.F32.FTZ.RN.STRONG.GPU [R204.64+0x280], R113 ;  /* 0x00028071cc00798e */ /* 0x000fe2000c10e784 */
[----:B----4-:R-:W-:Y:S01]  /*77f0*/  IMAD.IADD R11, R201, 0x1, R5 ;  /* 0x00000001c90b7824 */ /* 0x010fe200078e0205 */
[-C--:B------:R-:W-:Y:S03]  /*7800*/  LEA.HI.X.SX32 R17, R5, R251.reuse, 0x2, P0 ;  /* 0x000000fb05117211 */ /* 0x080fe600000f16ff */
[----:B------:R3:W-:Y:S01]  /*7810*/  RED.E.ADD.F32.FTZ.RN.STRONG.GPU [R12.64], R114 ;  /* 0x000000720c00798e */ /* 0x0007e2000c10e784 */
[-C--:B------:R-:W-:Y:S01]  /*7820*/  LEA R10, P2, R11, R250.reuse, 0x2 ;  /* 0x000000fa0b0a7211 */ /* 0x080fe200078410ff */
[----:B------:R-:W-:Y:S03]  /*7830*/  IMAD.IADD R5, R201, 0x1, R11 ;  /* 0x00000001c9057824 */ /* 0x000fe600078e020b */
[----:B------:R4:W-:Y:S01]  /*7840*/  RED.E.ADD.F32.FTZ.RN.STRONG.GPU [R16.64], R115 ;  /* 0x000000731000798e */ /* 0x0009e2000c10e784 */
[-C--:B------:R-:W-:Y:S01]  /*7850*/  LEA.HI.X.SX32 R11, R11, R251.reuse, 0x2, P2 ;  /* 0x000000fb0b0b7211 */ /* 0x080fe200010f16ff */
[----:B-1----:R-:W-:Y:S01]  /*7860*/  IMAD.IADD R7, R201, 0x1, R5 ;  /* 0x00000001c9077824 */ /* 0x002fe200078e0205 */
        /* <DEDUP_REMOVED lines=8> */
[CC--:B--2---:R-:W-:Y:S04]  /*78f0*/  LEA R14, P0, R5.reuse, R250.reuse, 0x2 ;  /* 0x000000fa050e7211 */ /* 0x0c4fe800078010ff */
[----:B------:R2:W-:Y:S01]  /*7900*/  RED.E.ADD.F32.FTZ.RN.STRONG.GPU [R6.64], R110 ;  /* 0x0000006e0600798e */ /* 0x0005e2000c10e784 */
[-C--:B------:R-:W-:Y:S02]  /*7910*/  LEA.HI.X.SX32 R15, R5, R251.reuse, 0x2, P0 ;  /* 0x000000fb050f7211 */ /* 0x080fe400000f16ff */
[C---:B---3--:R-:W-:Y:S02]  /*7920*/  IADD3 R13, R203.reuse, 0xc0, RZ ;  /* 0x000000c0cb0d7810 */ /* 0x048fe40007ffe0ff */
[----:B------:R-:W-:Y:S01]  /*7930*/  IADD3 R203, R203, 0xe0, RZ ;  /* 0x000000e0cbcb7810 */ /* 0x000fe20007ffe0ff */
[----:B------:R-:W-:Y:S01]  /*7940*/  RED.E.ADD.F32.FTZ.RN.STRONG.GPU [R14.64], R111 ;  /* 0x0000006f0e00798e */ /* 0x000fe2000c10e784 */
[-C--:B------:R-:W-:Y:S01]  /*7950*/  LEA R12, P0, R13, R250.reuse, 0x2 ;  /* 0x000000fa0d0c7211 */ /* 0x080fe200078010ff */
[----:B------:R-:W-:Y:S03]  /*7960*/  IMAD.IADD R5, R201, 0x1, R13 ;  /* 0x00000001c9057824 */ /* 0x000fe600078e020d */
[----:B------:R-:W-:Y:S01]  /*7970*/  RED.E.ADD.F32.FTZ.RN.STRONG.GPU [R250.64+0x300], R116 ;  /* 0x00030074fa00798e */ /* 0x000fe2000c10e784 */
[-C--:B------:R-:W-:Y:S02]  /*7980*/  LEA.HI.X.SX32 R13, R13, R251.reuse, 0x2, P0 ;  /* 0x000000fb0d0d7211 */ /* 0x080fe400000f16ff */
[-C--:B----4-:R-:W-:Y:S02]  /*7990*/  LEA R16, P0, R5, R250.reuse, 0x2 ;  /* 0x000000fa05107211 */ /* 0x090fe400078010ff */
[----:B------:R-:W-:Y:S01]  /*79a0*/  RED.E.ADD.F32.FTZ.RN.STRONG.GPU [R204.64+0x300], R117 ;  /* 0x00030075cc00798e */ /* 0x000fe2000c10e784 */
[----:B-1----:R-:W-:Y:S01]  /*79b0*/  IMAD.IADD R11, R201, 0x1, R5 ;  /* 0x00000001c90b7824 */ /* 0x002fe200078e0205 */
[-C--:B------:R-:W-:Y:S03]  /*79c0*/  LEA.HI.X.SX32 R17, R5, R251.reuse, 0x2, P0 ;  /* 0x000000fb05117211 */ /* 0x080fe600000f16ff */
[----:B------:R1:W-:Y:S01]  /*79d0*/  RED.E.ADD.F32.FTZ.RN.STRONG.GPU [R12.64], R118 ;  /* 0x000000760c00798e */ /* 0x0003e2000c10e784 */
[-C--:B------:R-:W-:Y:S01]  /*79e0*/  LEA R10, P2, R11, R250.reuse, 0x2 ;  /* 0x000000fa0b0a7211 */ /* 0x080fe200078410ff */
[----:B------:R-:W-:Y:S03]  /*79f0*/  IMAD.IADD R5, R201, 0x1, R11 ;  /* 0x00000001c9057824 */ /* 0x000fe600078e020b */
[----:B------:R3:W-:Y:S01]  /*7a00*/  RED.E.ADD.F32.FTZ.RN.STRONG.GPU [R16.64], R119 ;  /* 0x000000771000798e */ /* 0x0007e2000c10e784 */
[-C--:B------:R-:W-:Y:S01]  /*7a10*/  LEA.HI.X.SX32 R11, R11, R251.reuse, 0x2, P2 ;  /* 0x000000fb0b0b7211 */ /* 0x080fe200010f16ff */
[----:B--2---:R-:W-:Y:S01]  /*7a20*/  IMAD.IADD R7, R201, 0x1, R5 ;  /* 0x00000001c9077824 */ /* 0x004fe200078e0205 */
[CC--:B------:R-:W-:Y:S02]  /*7a30*/  LEA R8, P0, R5.reuse, R250.reuse, 0x2 ;  /* 0x000000fa05087211 */ /* 0x0c0fe400078010ff */
[----:B------:R-:W-:Y:S02]  /*7a40*/  LDSM.16.MT88.4 R108, [R217+0x6800] ;  /* 0x00680000d96c783b */ /* 0x000fe40000004200 */
[-C--:B------:R-:W-:Y:S01]  /*7a50*/  LEA.HI.X.SX32 R9, R5, R251.reuse, 0x2, P0 ;  /* 0x000000fb05097211 */ /* 0x080fe200000f16ff */
[----:B------:R-:W-:Y:S01]  /*7a60*/  IMAD.IADD R5, R201, 0x1, R7 ;  /* 0x00000001c9057824 */ /* 0x000fe200078e0207 */
[CC--:B------:R-:W-:Y:S01]  /*7a70*/  LEA R6, P0, R7.reuse, R250.reuse, 0x2 ;  /* 0x000000fa07067211 */ /* 0x0c0fe200078010ff */
[----:B------:R-:W-:Y:S03]  /*7a80*/  RED.E.ADD.F32.FTZ.RN.STRONG.GPU [R10.64], R120 ;  /* 0x000000780a00798e */ /* 0x000fe6000c10e784 */
[-C--:B------:R-:W-:Y:S02]  /*7a90*/  LEA.HI.X.SX32 R7, R7, R251.reuse, 0x2, P0 ;  /* 0x000000fb07077211 */ /* 0x080fe400000f16ff */
[----:B------:R2:W-:Y:S05]  /*7aa0*/  RED.E.ADD.F32.FTZ.RN.STRONG.GPU [R8.64], R121 ;  /* 0x000000790800798e */ /* 0x0005ea000c10e784 */
[----:B------:R-:W-:Y:S01]  /*7ab0*/  RED.E.ADD.F32.FTZ.RN.STRONG.GPU [R6.64], R122 ;  /* 0x0000007a0600798e */ /* 0x000fe2000c10e784 */
[CC--:B-1----:R-:W-:Y:S04]  /*7ac0*/  LEA R12, P0, R5.reuse, R250.reuse, 0x2 ;  /* 0x000000fa050c7211 */ /* 0x0c2fe800078010ff */
[-C--:B------:R-:W-:Y:S01]  /*7ad0*/  LEA.HI.X.SX32 R13, R5, R251.reuse, 0x2, P0 ;  /* 0x000000fb050d7211 */ /* 0x080fe200000f16ff */
[----:B------:R-:W-:Y:S01]  /*7ae0*/  IMAD.IADD R5, R201, 0x1, R203 ;  /* 0x00000001c9057824 */ /* 0x000fe200078e02cb */
[-C--:B---3--:R-:W-:Y:S03]  /*7af0*/  LEA R16, P0, R203, R250.reuse, 0x2 ;  /* 0x000000facb107211 */ /* 0x088fe600078010ff */
[----:B------:R-:W-:Y:S01]  /*7b00*/  IMAD.IADD R15, R201, 0x1, R5 ;  /* 0x00000001c90f7824 */ /* 0x000fe200078e0205 */
[-C--:B------:R-:W-:Y:S01]  /*7b10*/  LEA.HI.X.SX32 R17, R203, R251.reuse, 0x2, P0 ;  /* 0x000000fbcb117211 */ /* 0x080fe200000f16ff */
[----:B------:R-:W-:Y:S01]  /*7b20*/  RED.E.ADD.F32.FTZ.RN.STRONG.GPU [R12.64], R123 ;  /* 0x0000007b0c00798e */ /* 0x000fe2000c10e784 */
[CC--:B------:R-:W-:Y:S04]  /*7b30*/  LEA R18, P0, R5.reuse, R250.reuse, 0x2 ;  /* 0x000000fa05127211 */ /* 0x0c0fe800078010ff */
[-C--:B------:R-:W-:Y:S01]  /*7b40*/  LEA.HI.X.SX32 R19, R5, R251.reuse, 0x2, P0 ;  /* 0x000000fb05137211 */ /* 0x080fe200000f16ff */
[----:B------:R-:W-:Y:S01]  /*7b50*/  RED.E.ADD.F32.FTZ.RN.STRONG.GPU [R250.64+0x380], R128 ;  /* 0x00038080fa00798e */ /* 0x000fe2000c10e784 */
[-C--:B------:R-:W-:Y:S01]  /*7b60*/  LEA R92, P0, R15, R250.reuse, 0x2 ;  /* 0x000000fa0f5c7211 */ /* 0x080fe200078010ff */
[----:B--2---:R-:W-:Y:S03]  /*7b70*/  IMAD.IADD R9, R201, 0x1, R15 ;  /* 0x00000001c9097824 */ /* 0x004fe600078e020f */
[-C--:B------:R-:W-:Y:S01]  /*7b80*/  LEA.HI.X.SX32 R93, R15, R251.reuse, 0x2, P0 ;  /* 0x000000fb0f5d7211 */ /* 0x080fe200000f16ff */
[----:B------:R-:W-:Y:S01]  /*7b90*/  RED.E.ADD.F32.FTZ.RN.STRONG.GPU [R204.64+0x380], R129 ;  /* 0x00038081cc00798e */ /* 0x000fe2000c10e784 */
[----:B------:R-:W-:Y:S01]  /*7ba0*/  IMAD.IADD R5, R201, 0x1, R9 ;  /* 0x00000001c9057824 */ /* 0x000fe200078e0209 */
[-C--:B------:R-:W-:Y:S03]  /*7bb0*/  LEA R98, P3, R9, R250.reuse, 0x2 ;  /* 0x000000fa09627211 */ /* 0x080fe600078610ff */
[----:B------:R-:W-:Y:S01]  /*7bc0*/  IMAD.IADD R201, R201, 0x1, R5 ;  /* 0x00000001c9c97824 */ /* 0x000fe200078e0205 */
[-C--:B------:R-:W-:Y:S01]  /*7bd0*/  LEA R96, P2, R5, R250.reuse, 0x2 ;  /* 0x000000fa05607211 */ /* 0x080fe200078410ff */
[----:B------:R-:W-:Y:S01]  /*7be0*/  LDSM.16.MT88.4 R12, [R0+0x20000] ;  /* 0x02000000000c783b */ /* 0x000fe20000004200 */
[-C--:B------:R-:W-:Y:S02]  /*7bf0*/  LEA.HI.X.SX32 R99, R9, R251.reuse, 0x2, P3 ;  /* 0x000000fb09637211 */ /* 0x080fe400018f16ff */
[-C--:B------:R-:W-:Y:S02]  /*7c00*/  LEA.HI.X.SX32 R97, R5, R251.reuse, 0x2, P2 ;  /* 0x000000fb05617211 */ /* 0x080fe400010f16ff */
[----:B------:R-:W-:Y:S01]  /*7c10*/  LDSM.16.MT88.4 R4, [R218+0x20000] ;  /* 0x02000000da04783b */ /* 0x000fe20000004200 */
[C---:B------:R-:W-:Y:S04]  /*7c20*/  LEA R94, P0, R201.reuse, R250, 0x2 ;  /* 0x000000fac95e7211 */ /* 0x040fe800078010ff */
[----:B------:R-:W1:Y:S01]  /*7c30*/  LDSM.16.MT88.4 R8, [R217] ;  /* 0x00000000d908783b */ /* 0x000e620000004200 */
[----:B------:R-:W-:Y:S04]  /*7c40*/  LEA.HI.X.SX32 R95, R201, R251, 0x2, P0 ;  /* 0x000000fbc95f7211 */ /* 0x000fe800000f16ff */
[----:B------:R-:W-:Y:S05]  /*7c50*/  RED.E.ADD.F32.FTZ.RN.STRONG.GPU [R16.64], R130 ;  /* 0x000000821000798e */ /* 0x000fea000c10e784 */
[----:B------:R-:W-:Y:S05]  /*7c60*/  RED.E.ADD.F32.FTZ.RN.STRONG.GPU [R18.64], R131 ;  /* 0x000000831200798e */ /* 0x000fea000c10e784 */
[----:B------:R-:W2:Y:S05]  /*7c70*/  LDSM.16.MT88.4 R16, [R217+0x2000] ;  /* 0x00200000d910783b */ /* 0x000eaa0000004200 */
[----:B------:R-:W-:Y:S05]  /*7c80*/  RED.E.ADD.F32.FTZ.RN.STRONG.GPU [R92.64], R124 ;  /* 0x0000007c5c00798e */ /* 0x000fea000c10e784 */
[----:B------:R-:W-:Y:S05]  /*7c90*/  RED.E.ADD.F32.FTZ.RN.STRONG.GPU [R98.64], R125 ;  /* 0x0000007d6200798e */ /* 0x000fea000c10e784 */
[----:B------:R-:W-:Y:S05]  /*7ca0*/  RED.E.ADD.F32.FTZ.RN.STRONG.GPU [R96.64], R126 ;  /* 0x0000007e6000798e */ /* 0x000fea000c10e784 */
[----:B------:R-:W-:Y:S01]  /*7cb0*/  LDSM.16.MT88.4 R96, [R0+0x20800] ;  /* 0x020800000060783b */ /* 0x000fe20000004200 */
[-C--:B-1----:R-:W-:Y:S04]  /*7cc0*/  HMMA.16816.F32.BF16 R132, R4, R8.reuse, R132 ;  /* 0x000000080484723c */ /* 0x082fe80000041884 */
[----:B------:R-:W-:Y:S05]  /*7cd0*/  RED.E.ADD.F32.FTZ.RN.STRONG.GPU [R94.64], R127 ;  /* 0x0000007f5e00798e */ /* 0x000fea000c10e784 */
[----:B------:R-:W-:Y:S01]  /*7ce0*/  LDSM.16.MT88.4 R92, [R217+0x800] ;  /* 0x00080000d95c783b */ /* 0x000fe20000004200 */
        /* <DEDUP_REMOVED lines=47> */
[----:B------:R-:W2:Y:S07]  /*7fe0*/  LDSM.16.MT88.4 R12, [R217+0x7800] ;  /* 0x00780000d90c783b */ /* 0x000eae0000004200 */
        /* <DEDUP_REMOVED lines=29> */
[----:B------:R-:W-:Y:S01]  /*81c0*/  BAR.SYNC.DEFER_BLOCKING 0x0 ;  /* 0x0000000000007b1d */ /* 0x000fe20000010000 */
        /* <DEDUP_REMOVED lines=9> */
[-C--:B------:R-:W-:Y:S02]  /*8260*/  LEA.HI.X.SX32 R11, R7, R245.reuse, 0x1, P0 ;  /* 0x000000f5070b7211 */ /* 0x080fe400000f0eff */
[----:B------:R-:W-:Y:S02]  /*8270*/  SHF.R.S32.HI R8, RZ, 0x1f, R7 ;  /* 0x0000001fff087819 */ /* 0x000fe40000011407 */
[C---:B------:R-:W-:Y:S02]  /*8280*/  @!P4 LEA R14, P6, R6.reuse, R244, 0x1 ;  /* 0x000000f4060ec211 */ /* 0x040fe400078c08ff */
[C---:B------:R-:W-:Y:S02]  /*8290*/  LEA.HI.X R8, R5.reuse, R8, R4, 0x5, P1 ;  /* 0x0000000805087211 */ /* 0x040fe400008f2c04 */
[C---:B------:R-:W-:Y:S01]  /*82a0*/  @!P3 LEA R12, P1, R6.reuse, R244, 0x1 ;  /* 0x000000f4060cb211 */ /* 0x040fe200078208ff */
[----:B------:R1:W-:Y:S01]  /*82b0*/  @P5 STS.128 [R226], RZ ;  /* 0x000000ffe2005388 */ /* 0x0003e20000000c00 */
[CCC-:B------:R-:W-:Y:S02]  /*82c0*/  @!P4 LEA.HI.X R15, R6.reuse, R245.reuse, R8.reuse, 0x1, P6 ;  /* 0x000000f5060fc211 */ /* 0x1c0fe400030f0c08 */
[C---:B------:R-:W-:Y:S01]  /*82d0*/  @!P5 LEA R18, P6, R5.reuse, R10, 0x6 ;  /* 0x0000000a0512d211 */ /* 0x040fe200078c30ff */
[----:B------:R-:W-:Y:S01]  /*82e0*/  @!PT LDS RZ, [RZ] ;  /* 0x00000000fffff984 */ /* 0x000fe20000000800 */
[----:B------:R-:W-:Y:S01]  /*82f0*/  @!PT LDS RZ, [RZ] ;  /* 0x00000000fffff984 */ /* 0x000fe20000000800 */
[----:B------:R-:W-:Y:S01]  /*8300*/  @!PT LDS RZ, [RZ] ;  /* 0x00000000fffff984 */ /* 0x000fe20000000800 */
[----:B------:R1:W-:Y:S01]  /*8310*/  @!P5 LDGSTS.E.BYPASS.LTC128B.128 [R226], [R10.64] ;  /* 0x000000000ae2dfae */ /* 0x0003e2000b901d44 */
[C---:B------:R-:W-:Y:S02]  /*8320*/  @!P3 LEA.HI.X R13, R6.reuse, R245, R8, 0x1, P1 ;  /* 0x000000f5060db211 */ /* 0x040fe400008f0c08 */
[----:B------:R-:W-:Y:S01]  /*8330*/  @!P5 LEA.HI.X R19, R5, R11, R4, 0x6, P6 ;  /* 0x0000000b0513d211 */ /* 0x000fe200030f3404 */
[----:B------:R1:W-:Y:S01]  /*8340*/  @P4 STS.128 [R226+0x2000], RZ ;  /* 0x002000ffe2004388 */ /* 0x0003e20000000c00 */
[C---:B------:R-:W-:Y:S01]  /*8350*/  @!P2 LEA R16, P0, R6.reuse, R244, 0x1 ;  /* 0x000000f40610a211 */ /* 0x040fe200078008ff */
[----:B------:R-:W-:Y:S02]  /*8360*/  IMAD.MOV.U32 R244, RZ, RZ, R10 ;  /* 0x000000fffff47224 */ /* 0x000fe400078e000a */
        /* <DEDUP_REMOVED lines=37> */
.L_x_232:
[----:B------:R-:W-:Y:S02]  /*85c0*/  UISETP.GT.AND UP0, UPT, UR6, UR13, UPT ;  /* 0x0000000d0600728c */ /* 0x000fe4000bf04270 */
[----:B------:R-:W-:Y:S04]  /*85d0*/  UIADD3 UR6, UR6, -0x1, URZ ;  /* 0xffffffff06067890 */ /* 0x000fe8000fffe03f */
[----:B------:R-:W-:Y:S11]  /*85e0*/  PLOP3.LUT P0, PT, PT, PT, UP0, 0x80, 0x0 ;  /* 0x000000000000781c */ /* 0x000ff60003f0f008 */
[----:B------:R-:W-:Y:S02]  /*85f0*/  @!UPT UIADD3 URZ, URZ, URZ, URZ ;  /* 0x0000003f3f3ff290 */ /* 0x000fe4000fffe03f */
[----:B------:R-:W-:-:S05]  /*8600*/  @P0 BRA `(.L_x_233) ;  /* 0xffffc0e000000947 */ /* 0x000fca000383ffff */
[----:B------:R-:W-:Y:S01]  /*8610*/  BAR.SYNC.DEFER_BLOCKING 0x0 ;  /* 0x0000000000007b1d */ /* 0x000fe20000010000 */
        /* <DEDUP_REMOVED lines=25> */
[----:B------:R2:W-:Y:S01]  /*87b0*/  STS [R231], R132 ;  /* 0x00000084e7007388 */ /* 0x0005e20000000800 */
[----:B------:R-:W-:Y:S01]  /*87c0*/  FMUL.FTZ R141, R141, c[0x0][0x2e0] ;  /* 0x0000b8008d8d7a20 */ /* 0x000fe20000410000 */
[----:B------:R-:W-:Y:S01]  /*87d0*/  F2FP.BF16.PACK_AB R138, R139, R138 ;  /* 0x0000008a8b8a723e */ /* 0x000fe200000010ff */
[----:B------:R-:W-:Y:S01]  /*87e0*/  FMUL.FTZ R142, R142, c[0x0][0x2e0] ;  /* 0x0000b8008e8e7a20 */ /* 0x000fe20000410000 */
[----:B------:R2:W-:Y:S01]  /*87f0*/  STS [R231+0x400], R134 ;  /* 0x00040086e7007388 */ /* 0x0005e20000000800 */
        /* <DEDUP_REMOVED lines=98> */
[----:B------:R-:W-:Y:S01]  /*8e20*/  UISETP.NE.AND UP0, UPT, UR26, -0x1, UPT ;  /* 0xffffffff1a00788c */ /* 0x000fe2000bf05270 */
[----:B------:R2:W-:Y:S01]  /*8e30*/  STS [R235+0x6000], R192 ;  /* 0x006000c0eb007388 */ /* 0x0005e20000000800 */
[----:B------:R-:W-:Y:S01]  /*8e40*/  F2FP.BF16.PACK_AB R30, R31, R30 ;  /* 0x0000001e1f1e723e */ /* 0x000fe200000010ff */
[----:B------:R-:W-:Y:S01]  /*8e50*/  ULDC.64 UR10, c[0x0][0x3a0] ;  /* 0x0000e800000a7ab9 */ /* 0x000fe20000000a00 */
[----:B------:R-:W-:Y:S01]  /*8e60*/  F2FP.BF16.PACK_AB R190, R191, R190 ;  /* 0x000000bebfbe723e */ /* 0x000fe200000010ff */
[----:B------:R2:W-:Y:S01]  /*8e70*/  STS [R235+0x6400], R194 ;  /* 0x006400c2eb007388 */ /* 0x0005e20000000800 */
[----:B------:R-:W-:-:S02]  /*8e80*/  F2FP.BF16.PACK_AB R36, R37, R36 ;  /* 0x000000242524723e */ /* 0x000fc400000010ff */
[----:B------:R-:W-:Y:S01]  /*8e90*/  F2FP.BF16.PACK_AB R38, R39, R38 ;  /* 0x000000262726723e */ /* 0x000fe200000010ff */
[----:B------:R2:W-:Y:S01]  /*8ea0*/  STS [R231+0x7000], R184 ;  /* 0x007000b8e7007388 */ /* 0x0005e20000000800 */
[----:B------:R-:W-:Y:S01]  /*8eb0*/  F2FP.BF16.PACK_AB R48, R49, R48 ;  /* 0x000000303130723e */ /* 0x000fe200000010ff */
[----:B------:R-:W-:Y:S01]  /*8ec0*/  @UP0 UIADD3 UR8, UR19, UR26, URZ ;  /* 0x0000001a13080290 */ /* 0x000fe2000fffe03f */
[----:B------:R-:W-:Y:S01]  /*8ed0*/  F2FP.BF16.PACK_AB R50, R51, R50 ;  /* 0x000000323332723e */ /* 0x000fe200000010ff */
[----:B------:R2:W-:Y:S01]  /*8ee0*/  STS [R231+0x7400], R186 ;  /* 0x007400bae7007388 */ /* 0x0005e20000000800 */
[----:B------:R-:W-:Y:S01]  /*8ef0*/  F2FP.BF16.PACK_AB R40, R41, R40 ;  /* 0x000000282928723e */ /* 0x000fe200000010ff */
[----:B------:R-:W-:Y:S01]  /*8f00*/  @UP0 UIMAD.WIDE.U32 UR6, UR8, UR10, URZ ;  /* 0x0000000a080602a5 */ /* 0x000fe2000f8e003f */
[----:B------:R-:W-:Y:S01]  /*8f10*/  F2FP.BF16.PACK_AB R42, R43, R42 ;  /* 0x0000002a2b2a723e */ /* 0x000fe200000010ff */
[----:B------:R2:W-:Y:S01]  /*8f20*/  STS [R235+0x7000], R188 ;  /* 0x007000bceb007388 */ /* 0x0005e20000000800 */
[----:B------:R-:W-:Y:S01]  /*8f30*/  F2FP.BF16.PACK_AB R44, R45, R44 ;  /* 0x0000002c2d2c723e */ /* 0x000fe200000010ff */
[----:B------:R-:W-:Y:S01]  /*8f40*/  @UP0 UIMAD UR14, UR8, UR11, UR7 ;  /* 0x0000000b080e02a4 */ /* 0x000fe2000f8e0207 */
[----:B------:R-:W-:Y:S01]  /*8f50*/  F2FP.BF16.PACK_AB R46, R47, R46 ;  /* 0x0000002e2f2e723e */ /* 0x000fe200000010ff */
[----:B------:R2:W-:Y:S01]  /*8f60*/  STS [R235+0x7400], R190 ;  /* 0x007400beeb007388 */ /* 0x0005e20000000800 */
[----:B------:R-:W-:Y:S01]  /*8f70*/  F2FP.BF16.PACK_AB R52, R53, R52 ;  /* 0x000000343534723e */ /* 0x000fe200000010ff */
[----:B------:R-:W-:Y:S01]  /*8f80*/  @UP0 UMOV UR13, UR6 ;  /* 0x00000006000d0c82 */ /* 0x000fe20008000000 */
[----:B------:R-:W-:Y:S01]  /*8f90*/  F2FP.BF16.PACK_AB R54, R55, R54 ;  /* 0x000000363736723e */ /* 0x000fe200000010ff */
[----:B------:R2:W-:Y:S01]  /*8fa0*/  STS [R231+0x8000], R20 ;  /* 0x00800014e7007388 */ /* 0x0005e20000000800 */
[----:B------:R-:W-:-:S02]  /*8fb0*/  F2FP.BF16.PACK_AB R64, R65, R64 ;  /* 0x000000404140723e */ /* 0x000fc400000010ff */
[----:B------:R-:W-:Y:S01]  /*8fc0*/  F2FP.BF16.PACK_AB R66, R67, R66 ;  /* 0x000000424342723e */ /* 0x000fe200000010ff */
[----:B------:R2:W-:Y:S01]  /*8fd0*/  STS [R231+0x8400], R22 ;  /* 0x00840016e7007388 */ /* 0x0005e20000000800 */
[----:B------:R-:W-:Y:S02]  /*8fe0*/  F2FP.BF16.PACK_AB R56, R57, R56 ;  /* 0x000000383938723e */ /* 0x000fe400000010ff */
[----:B------:R-:W-:Y:S01]  /*8ff0*/  F2FP.BF16.PACK_AB R58, R59, R58 ;  /* 0x0000003a3b3a723e */ /* 0x000fe200000010ff */
[----:B------:R2:W-:Y:S01]  /*9000*/  STS [R235+0x8000], R32 ;  /* 0x00800020eb007388 */ /* 0x0005e20000000800 */
[----:B------:R-:W-:Y:S02]  /*9010*/  F2FP.BF16.PACK_AB R60, R61, R60 ;  /* 0x0000003c3d3c723e */ /* 0x000fe400000010ff */
        /* <DEDUP_REMOVED lines=14> */
[----:B------:R-:W-:-:S03]  /*9100*/  PLOP3.LUT P0, PT, PT, PT, UP0, 0x80, 0x0 ;  /* 0x000000000000781c */ /* 0x000fc60003f0f008 */
        /* <DEDUP_REMOVED lines=37> */
.L_x_234:
        /* <DEDUP_REMOVED lines=18> */
.L_x_235:
[----:B------:R-:W-:Y:S01]  /*9480*/  BAR.SYNC.DEFER_BLOCKING 0x0 ;  /* 0x0000000000007b1d */ /* 0x000fe20000010000 */
[----:B------:R-:W-:Y:S01]  /*9490*/  USHF.L.U32 UR6, UR18, 0x6, URZ ;  /* 0x0000000612067899 */ /* 0x000fe2000800063f */
[--C-:B------:R-:W-:Y:S01]  /*94a0*/  SHF.R.S32.HI R75, RZ, 0x1f, R232.reuse ;  /* 0x0000001fff4b7819 */ /* 0x100fe200000114e8 */
[----:B--2---:R-:W-:Y:S01]  /*94b0*/  IMAD.MOV.U32 R74, RZ, RZ, R232 ;  /* 0x000000ffff4a7224 */ /* 0x004fe200078e00e8 */
[----:B------:R-:W-:Y:S01]  /*94c0*/  SHF.R.S32.HI R69, RZ, 0x1f, R230 ;  /* 0x0000001fff457819 */ /* 0x000fe200000114e6 */
[----:B------:R-:W-:Y:S01]  /*94d0*/  USHF.R.S32.HI UR10, URZ, 0x1f, UR6 ;  /* 0x0000001f3f0a7899 */ /* 0x000fe20008011406 */
[----:B------:R-:W-:Y:S01]  /*94e0*/  BSSY B0, `(.L_x_236) ;  /* 0x0000031000007945 */ /* 0x000fe20003800000 */
[----:B------:R-:W-:Y:S01]  /*94f0*/  ULDC.64 UR8, c[0x0][0x3a0] ;  /* 0x0000e80000087ab9 */ /* 0x000fe20000000a00 */
[----:B------:R-:W-:Y:S01]  /*9500*/  IMAD.U32 R68, RZ, RZ, UR6 ;  /* 0x00000006ff447e24 */ /* 0x000fe2000f8e00ff */
[----:B------:R-:W-:-:S03]  /*9510*/  UIMAD UR7, UR10, UR8, URZ ;  /* 0x000000080a0772a4 */ /* 0x000fc6000f8e023f */
[----:B------:R-:W-:Y:S01]  /*9520*/  IMAD.WIDE.U32 R4, R68, c[0x0][0x3a0], R74 ;  /* 0x0000e80044047a25 */ /* 0x000fe200078e004a */
[----:B------:R-:W-:Y:S02]  /*9530*/  UIMAD UR8, UR6, UR9, UR7 ;  /* 0x00000009060872a4 */ /* 0x000fe4000f8e0207 */
[----:B------:R-:W-:Y:S02]  /*9540*/  UIMAD UR7, UR18, -0x40, UR15 ;  /* 0xffffffc0120778a4 */ /* 0x000fe4000f8e020f */
[----:B------:R-:W-:Y:S02]  /*9550*/  IADD3 R76, P0, R4, UR13, RZ ;  /* 0x0000000d044c7c10 */ /* 0x000fe4000ff1e0ff */
[----:B------:R-:W-:Y:S01]  /*9560*/  IMAD.U32 R4, RZ, RZ, UR8 ;  /* 0x00000008ff047e24 */ /* 0x000fe2000f8e00ff */
[----:B------:R-:W-:Y:S01]  /*9570*/  ULDC.64 UR8, c[0x0][0x3b8] ;  /* 0x0000ee0000087ab9 */ /* 0x000fe20000000a00 */
[----:B------:R-:W-:Y:S01]  /*9580*/  ISETP.GE.AND P5, PT, R230, UR7, PT ;  /* 0x00000007e6007c0c */ /* 0x000fe2000bfa6270 */
[----:B------:R-:W-:Y:S01]  /*9590*/  UIMAD UR8, UR57, UR8, URZ ;  /* 0x00000008390872a4 */ /* 0x000fe2000f8e023f */
[----:B------:R2:W3:Y:S01]  /*95a0*/  LDS.128 R64, [R226+0x11000] ;  /* 0x01100000e2407984 */ /* 0x0004e20000000c00 */
[----:B------:R-:W-:Y:S01]  /*95b0*/  IADD3.X R77, R5, UR14, R4, P0, !PT ;  /* 0x0000000e054d7c10 */ /* 0x000fe200087fe404 */
[----:B------:R-:W-:Y:S01]  /*95c0*/  IMAD.U32 R4, RZ, RZ, UR34 ;  /* 0x00000022ff047e24 */ /* 0x000fe2000f8e00ff */
[----:B------:R-:W-:Y:S01]  /*95d0*/  UIMAD UR8, UR34, UR9, UR8 ;  /* 0x00000009220872a4 */ /* 0x000fe2000f8e0208 */
[----:B------:R2:W4:Y:S02]  /*95e0*/  LDS.128 R60, [R226+0x13000] ;  /* 0x01300000e23c7984 */ /* 0x0005240000000c00 */
[----:B------:R-:W-:-:S02]  /*95f0*/  IMAD.WIDE.U32 R76, R4, c[0x0][0x3b8], R76 ;  /* 0x0000ee00044c7a25 */ /* 0x000fc400078e004c */
[----:B------:R2:W1:Y:S03]  /*9600*/  LDS.128 R56, [R226+0x15000] ;  /* 0x01500000e2387984 */ /* 0x0004660000000c00 */
[----:B------:R-:W-:Y:S01]  /*9610*/  IADD3 R71, R77, UR8, RZ ;  /* 0x000000084d477c10 */ /* 0x000fe2000fffe0ff */
[----:B------:R2:W1:Y:S04]  /*9620*/  LDS.128 R52, [R226+0x17000] ;  /* 0x01700000e2347984 */ /* 0x0004680000000c00 */
[----:B------:R2:W1:Y:S04]  /*9630*/  LDS.128 R48, [R226+0x18000] ;  /* 0x01800000e2307984 */ /* 0x0004680000000c00 */
[----:B------:R2:W1:Y:S04]  /*9640*/  LDS.128 R44, [R226+0x19000] ;  /* 0x01900000e22c7984 */ /* 0x0004680000000c00 */
[----:B------:R2:W1:Y:S04]  /*9650*/  LDS.128 R40, [R226+0x1a000] ;  /* 0x01a00000e2287984 */ /* 0x0004680000000c00 */
[----:B------:R2:W1:Y:S04]  /*9660*/  LDS.128 R36, [R226+0x1b000] ;  /* 0x01b00000e2247984 */ /* 0x0004680000000c00 */
[----:B------:R2:W1:Y:S04]  /*9670*/  LDS.128 R32, [R226+0x1c000] ;  /* 0x01c00000e2207984 */ /* 0x0004680000000c00 */
[----:B------:R2:W1:Y:S04]  /*9680*/  LDS.128 R28, [R226+0x1d000] ;  /* 0x01d00000e21c7984 */ /* 0x0004680000000c00 */
[----:B------:R2:W1:Y:S04]  /*9690*/  LDS.128 R24, [R226+0x1e000] ;  /* 0x01e00000e2187984 */ /* 0x0004680000000c00 */
[----:B------:R2:W1:Y:S01]  /*96a0*/  LDS.128 R20, [R226+0x1f000] ;  /* 0x01f00000e2147984 */ /* 0x0004620000000c00 */
[----:B------:R-:W-:Y:S05]  /*96b0*/  @P5 BRA `(.L_x_237) ;  /* 0x0000013000005947 */ /* 0x000fea0003800000 */
[----:B---34-:R-:W-:Y:S01]  /*96c0*/  ISETP.GE.AND P3, PT, R232, c[0x0][0x220], PT ;  /* 0x00008800e8007a0c */ /* 0x018fe20003f66270 */
[----:B-1----:R-:W1:Y:S01]  /*96d0*/  LDS.128 R16, [R226+0x12000] ;  /* 0x01200000e2107984 */ /* 0x002e620000000c00 */
[----:B------:R-:W-:Y:S01]  /*96e0*/  IMAD.MOV.U32 R70, RZ, RZ, R76 ;  /* 0x000000ffff467224 */ /* 0x000fe200078e004c */
[----:B------:R-:W-:Y:S01]  /*96f0*/  ISETP.GE.AND P2, PT, R229, c[0x0][0x220], PT ;  /* 0x00008800e5007a0c */ /* 0x000fe20003f46270 */
[----:B------:R-:W-:Y:S01]  /*9700*/  IMAD R73, R69, c[0x0][0x3a0], RZ ;  /* 0x0000e80045497a24 */ /* 0x000fe200078e02ff */
[----:B------:R-:W3:Y:S01]  /*9710*/  LDS.128 R12, [R226+0x14000] ;  /* 0x01400000e20c7984 */ /* 0x000ee20000000c00 */
[----:B------:R-:W-:Y:S01]  /*9720*/  IMAD.WIDE.U32 R78, R230, c[0x0][0x3a0], R70 ;  /* 0x0000e800e64e7a25 */ /* 0x000fe200078e0046 */
[----:B------:R-:W-:-:S02]  /*9730*/  ISETP.GE.AND P1, PT, R228, c[0x0][0x220], PT ;  /* 0x00008800e4007a0c */ /* 0x000fc40003f26270 */
[----:B------:R-:W4:Y:S01]  /*9740*/  LDS.128 R8, [R226+0x16000] ;  /* 0x01600000e2087984 */ /* 0x000f220000000c00 */
[----:B------:R-:W-:Y:S01]  /*9750*/  IMAD R70, R230, c[0x0][0x3a4], R73 ;  /* 0x0000e900e6467a24 */ /* 0x000fe200078e0249 */
[----:B------:R-:W-:Y:S02]  /*9760*/  ISETP.GE.AND P0, PT, R227, c[0x0][0x220], PT ;  /* 0x00008800e3007a0c */ /* 0x000fe40003f06270 */
[----:B------:R-:W2:Y:S01]  /*9770*/  @!P3 LDS.128 R4, [R226+0x10000] ;  /* 0x01000000e204b984 */ /* 0x000ea20000000c00 */
[----:B------:R-:W-:Y:S01]  /*9780*/  IMAD.IADD R70, R70, 0x1, R79 ;  /* 0x0000000146467824 */ /* 0x000fe200078e024f */
[----:B------:R-:W-:-:S04]  /*9790*/  LEA R72, P4, R78, c[0x0][0x340], 0x1 ;  /* 0x0000d0004e487a11 */ /* 0x000fc800078808ff */
[----:B------:R-:W-:-:S05]  /*97a0*/  LEA.HI.X R73, R78, c[0x0][0x344], R70, 0x1, P4 ;  /* 0x0000d1004e497a11 */ /* 0x000fca00020f0c46 */
[----:B-1----:R1:W-:Y:S04]  /*97b0*/  @!P2 STG.E.128 [R72.64+0x80], R16 ;  /* 0x000080104800a986 */ /* 0x0023e8000c101d04 */
[----:B---3--:R1:W-:Y:S04]  /*97c0*/  @!P1 STG.E.128 [R72.64+0x100], R12 ;  /* 0x0001000c48009986 */ /* 0x0083e8000c101d04 */
[----:B----4-:R1:W-:Y:S04]  /*97d0*/  @!P0 STG.E.128 [R72.64+0x180], R8 ;  /* 0x0001800848008986 */ /* 0x0103e8000c101d04 */
[----:B--2---:R1:W-:Y:S02]  /*97e0*/  @!P3 STG.E.128 [R72.64], R4 ;  /* 0x000000044800b986 */ /* 0x0043e4000c101d04 */
.L_x_237:
[----:B---34-:R-:W-:Y:S05]  /*97f0*/  BSYNC B0 ;  /* 0x0000000000007941 */ /* 0x018fea0003800000 */
.L_x_236:
[----:B-1----:R-:W-:Y:S01]  /*9800*/  IADD3 R4, R230, 0x20, RZ ;  /* 0x00000020e6047810 */ /* 0x002fe20007ffe0ff */
[----:B------:R-:W-:Y:S03]  /*9810*/  BSSY B0, `(.L_x_238) ;  /* 0x0000014000007945 */ /* 0x000fe60003800000 */
[----:B------:R-:W-:-:S13]  /*9820*/  ISETP.GE.AND P4, PT, R4, UR7, PT ;  /* 0x0000000704007c0c */ /* 0x000fda000bf86270 */
[----:B------:R-:W-:Y:S05]  /*9830*/  @P4 BRA `(.L_x_239) ;  /* 0x0000011000004947 */ /* 0x000fea0003800000 */
[----:B------:R-:W-:Y:S01]  /*9840*/  IADD3 R5, P0, R230, 0x20, RZ ;  /* 0x00000020e6057810 */ /* 0x000fe20007f1e0ff */
        /* <DEDUP_REMOVED lines=12> */
[----:B------:R1:W-:Y:S04]  /*9910*/  @!P3 STG.E.128 [R8.64], R64 ;  /* 0x000000400800b986 */ /* 0x0003e8000c101d04 */
[----:B------:R1:W-:Y:S04]  /*9920*/  @!P2 STG.E.128 [R8.64+0x80], R60 ;  /* 0x0000803c0800a986 */ /* 0x0003e8000c101d04 */
[----:B------:R1:W-:Y:S04]  /*9930*/  @!P1 STG.E.128 [R8.64+0x100], R56 ;  /* 0x0001003808009986 */ /* 0x0003e8000c101d04 */
[----:B------:R1:W-:Y:S02]  /*9940*/  @!P0 STG.E.128 [R8.64+0x180], R52 ;  /* 0x0001803408008986 */ /* 0x0003e4000c101d04 */
.L_x_239:
[----:B------:R-:W-:Y:S05]  /*9950*/  BSYNC B0 ;  /* 0x0000000000007941 */ /* 0x000fea0003800000 */
.L_x_238:
[----:B------:R-:W-:Y:S01]  /*9960*/  ULDC.64 UR8, c[0x0][0x3a8] ;  /* 0x0000ea0000087ab9 */ /* 0x000fe20000000a00 */
[----:B------:R-:W-:Y:S01]  /*9970*/  IMAD.WIDE.U32 R4, R68, c[0x0][0x3a8], R74 ;  /* 0x0000ea0044047a25 */ /* 0x000fe200078e004a */
[----:B------:R-:W-:Y:S01]  /*9980*/  UIMAD UR7, UR10, UR8, URZ ;  /* 0x000000080a0772a4 */ /* 0x000fe2000f8e023f */
[----:B------:R-:W-:Y:S03]  /*9990*/  BSSY B0, `(.L_x_240) ;  /* 0x000001b000007945 */ /* 0x000fe60003800000 */
[----:B------:R-:W-:Y:S01]  /*99a0*/  UIMAD UR6, UR6, UR9, UR7 ;  /* 0x00000009060672a4 */ /* 0x000fe2000f8e0207 */
[----:B-1----:R-:W-:-:S05]  /*99b0*/  IADD3 R8, P0, R4, UR11, RZ ;  /* 0x0000000b04087c10 */ /* 0x002fca000ff1e0ff */
[----:B------:R-:W-:Y:S01]  /*99c0*/  IMAD.U32 R4, RZ, RZ, UR6 ;  /* 0x00000006ff047e24 */ /* 0x000fe2000f8e00ff */
[----:B------:R-:W-:Y:S02]  /*99d0*/  ULDC.64 UR6, c[0x0][0x3c0] ;  /* 0x0000f00000067ab9 */ /* 0x000fe40000000a00 */
[----:B------:R-:W-:Y:S02]  /*99e0*/  UIMAD UR6, UR57, UR6, URZ ;  /* 0x00000006390672a4 */ /* 0x000fe4000f8e023f */
[----:B------:R-:W-:Y:S02]  /*99f0*/  IADD3.X R9, R5, UR12, R4, P0, !PT ;  /* 0x0000000c05097c10 */ /* 0x000fe400087fe404 */
[----:B------:R-:W-:Y:S01]  /*9a00*/  MOV R4, UR34 ;  /* 0x0000002200047c02 */ /* 0x000fe20008000f00 */
        /* <DEDUP_REMOVED lines=15> */
[----:B------:R1:W-:Y:S04]  /*9b00*/  @!P3 STG.E.128 [R6.64], R48 ;  /* 0x000000300600b986 */ /* 0x0003e8000c101d04 */
[----:B------:R1:W-:Y:S04]  /*9b10*/  @!P2 STG.E.128 [R6.64+0x80], R40 ;  /* 0x000080280600a986 */ /* 0x0003e8000c101d04 */
[----:B------:R1:W-:Y:S04]  /*9b20*/  @!P1 STG.E.128 [R6.64+0x100], R32 ;  /* 0x0001002006009986 */ /* 0x0003e8000c101d04 */
[----:B------:R1:W-:Y:S02]  /*9b30*/  @!P0 STG.E.128 [R6.64+0x180], R24 ;  /* 0x0001801806008986 */ /* 0x0003e4000c101d04 */
.L_x_241:
[----:B------:R-:W-:Y:S05]  /*9b40*/  BSYNC B0 ;  /* 0x0000000000007941 */ /* 0x000fea0003800000 */
.L_x_240:
[----:B------:R-:W-:Y:S05]  /*9b50*/  @P4 BRA `(.L_x_214) ;  /* 0x0000011000004947 */ /* 0x000fea0003800000 */
[----:B------:R-:W-:Y:S01]  /*9b60*/  IADD3 R4, P0, R230, 0x20, RZ ;  /* 0x00000020e6047810 */ /* 0x000fe20007f1e0ff */
[----:B------:R-:W-:Y:S01]  /*9b70*/  IMAD.MOV.U32 R9, RZ, RZ, R5 ;  /* 0x000000ffff097224 */ /* 0x000fe200078e0005 */
[----:B------:R-:W-:-:S02]  /*9b80*/  ISETP.GE.AND P3, PT, R232, c[0x0][0x220], PT ;  /* 0x00008800e8007a0c */ /* 0x000fc40003f66270 */
[----:B------:R-:W-:Y:S01]  /*9b90*/  ISETP.GE.AND P2, PT, R229, c[0x0][0x220], PT ;  /* 0x00008800e5007a0c */ /* 0x000fe20003f46270 */
[----:B-1----:R-:W-:Y:S01]  /*9ba0*/  IMAD.X R7, RZ, RZ, R69, P0 ;  /* 0x000000ffff077224 */ /* 0x002fe200000e0645 */
[----:B------:R-:W-:Y:S01]  /*9bb0*/  ISETP.GE.AND P1, PT, R228, c[0x0][0x220], PT ;  /* 0x00008800e4007a0c */ /* 0x000fe20003f26270 */
[----:B------:R-:W-:Y:S01]  /*9bc0*/  IMAD.WIDE.U32 R8, R4, c[0x0][0x3a8], R8 ;  /* 0x0000ea0004087a25 */ /* 0x000fe200078e0008 */
[----:B------:R-:W-:-:S03]  /*9bd0*/  ISETP.GE.AND P0, PT, R227, c[0x0][0x220], PT ;  /* 0x00008800e3007a0c */ /* 0x000fc60003f06270 */
[----:B------:R-:W-:-:S04]  /*9be0*/  IMAD R7, R7, c[0x0][0x3a8], RZ ;  /* 0x0000ea0007077a24 */ /* 0x000fc800078e02ff */
        /* <DEDUP_REMOVED lines=8> */
.L_x_214:
[----:B------:R-:W-:Y:S05]  /*9c70*/  BSYNC B1 ;  /* 0x0000000000017941 */ /* 0x000fea0003800000 */
.L_x_200:
[----:B------:R-:W-:Y:S02]  /*9c80*/  ULDC UR5, c[0x0][0x218] ;  /* 0x0000860000057ab9 */ /* 0x000fe40000000800 */
[----:B------:R-:W-:-:S02]  /*9c90*/  UIADD3 UR5, UR5, 0x3f, URZ ;  /* 0x0000003f05057890 */ /* 0x000fc4000fffe03f */
[----:B------:R-:W-:Y:S02]  /*9ca0*/  UIADD3 UR39, UR39, 0x1, URZ ;  /* 0x0000000127277890 */ /* 0x000fe4000fffe03f */
        /* <DEDUP_REMOVED lines=9> */
.L_x_242:
[----:B------:R-:W-:Y:S05]  /*9d40*/  EXIT ;  /* 0x000000000000794d */ /* 0x000fea0003800000 */
.L_x_244:
        /* <DEDUP_REMOVED lines=11> */
.L_x_1024:


//--------------------- .text._ZN5flash44flash_bwd_dq_dk_dv_loop_seqk_parallel_kernelI23Flash_bwd_kernel_traitsILi256ELi64ELi64ELi8ELi4ELi2ELi2ELb0ELb1EN7cutlass10bfloat16_tE19Flash_kernel_traitsILi256ELi64ELi64ELi8ES3_EELb0ELb1ELb0ELb0ELb0ELb1ELb0EEEvNS_16Flash_bwd_paramsE --------------------------
	.section	.text._ZN5flash44flash_bwd_dq_dk_dv_loop_seqk_parallel_kernelI23Flash_bwd_kernel_traitsILi256ELi64ELi64ELi8ELi4ELi2ELi2ELb0ELb1EN7cutlass10bfloat16_tE19Flash_kernel_traitsILi256ELi64ELi64ELi8ES3_EELb0ELb1ELb0ELb0ELb0ELb1ELb0EEEvNS_16Flash_bwd_paramsE,"ax",@progbits
	.sectioninfo	@"SHI_REGISTERS=255"
	.align	128
        .global         _ZN5flash44flash_bwd_dq_dk_dv_loop_seqk_parallel_kernelI23Flash_bwd_kernel_traitsILi256ELi64ELi64ELi8ELi4ELi2ELi2ELb0ELb1EN7cutlass10bfloat16_tE19Flash_kernel_traitsILi256ELi64ELi64ELi8ES3_EELb0ELb1ELb0ELb0ELb0ELb1ELb0EEEvNS_16Flash_bwd_paramsE
        .type           _ZN5flash44flash_bwd_dq_dk_dv_loop_seqk_parallel_kernelI23Flash_bwd_kernel_traitsILi256ELi64ELi64ELi8ELi4ELi2ELi2ELb0ELb1EN7cutlass10bfloat16_tE19Flash_kernel_traitsILi256ELi64ELi64ELi8ES3_EELb0ELb1ELb0ELb0ELb0ELb1ELb0EEEvNS_16Flash_bwd_paramsE,@function
        .size           _ZN5flash44flash_bwd_dq_dk_dv_loop_seqk_parallel_kernelI23Flash_bwd_kernel_traitsILi256ELi64ELi64ELi8ELi4ELi2ELi2ELb0ELb1EN7cutlass10bfloat16_tE19Flash_kernel_traitsILi256ELi64ELi64ELi8ES3_EELb0ELb1ELb0ELb0ELb0ELb1ELb0EEEvNS_16Flash_bwd_paramsE,(.L_x_1025 - _ZN5flash44flash_bwd_dq_dk_dv_loop_seqk_parallel_kernelI23Flash_bwd_kernel_traitsILi256ELi64ELi64ELi8ELi4ELi2ELi2ELb0ELb1EN7cutlass10bfloat16_tE19Flash_kernel_traitsILi256ELi64ELi64ELi8ES3_EELb0ELb1ELb0ELb0ELb0ELb1ELb0EEEvNS_16Flash_bwd_paramsE)
        .other          _ZN5flash44flash_bwd_dq_dk_dv_loop_seqk_parallel_kernelI23Flash_bwd_kernel_traitsILi256ELi64ELi64ELi8ELi4ELi2ELi2ELb0ELb1EN7cutlass10bfloat16_tE19Flash_kernel_traitsILi256ELi64ELi64ELi8ES3_EELb0ELb1ELb0ELb0ELb0ELb1ELb0EEEvNS_16Flash_bwd_paramsE,@"STO_CUDA_ENTRY STV_DEFAULT"
_ZN5flash44flash_bwd_dq_dk_dv_loop_seqk_parallel_kernelI23Flash_bwd_kernel_traitsILi256ELi64ELi64ELi8ELi4ELi2ELi2ELb0ELb1EN7cutlass10bfloat16_tE19Flash_kernel_traitsILi256ELi64ELi64ELi8ES3_EELb0ELb1ELb0ELb0ELb0ELb1ELb0EEEvNS_16Flash_bwd_paramsE:
.text._ZN5flash44flash_bwd_dq_dk_dv_loop_seqk_parallel_kernelI23Flash_bwd_kernel_traitsILi256ELi64ELi64ELi8ELi4ELi2ELi2ELb0ELb1EN7cutlass10bfloat16_tE19Flash_kernel_traitsILi256ELi64ELi64ELi8ES3_EELb0ELb1ELb0ELb0ELb0ELb1ELb0EEEvNS_16Flash_bwd_paramsE:
        /* <DEDUP_REMOVED lines=15> */
[----:B------:R-:W-:Y:S01]  /*00f0*/  UISETP.NE.AND UP5, UPT, UR9, URZ, UPT ;  /* 0x0000003f0900728c */ /* 0x000fe2000bfa5270 */
[----:B------:R-:W-:Y:S01]  /*0100*/  IMAD.MOV.U32 R237, RZ, RZ, -0x10 ;  /* 0xfffffff0ffed7424 */ /* 0x000fe200078e00ff */
        /* <DEDUP_REMOVED lines=11> */
[----:B------:R-:W-:Y:S01]  /*01c0*/  IMAD.SHL.U32 R247, R14, 0x2, RZ ;  /* 0x000000020ef77824 */ /* 0x000fe200078e00ff */
[----:B--2---:R-:W-:-:S02]  /*01d0*/  UIMAD UR45, UR36, UR44, URZ ;  /* 0x0000002c242d72a4 */ /* 0x004fc4000f8e023f */
[CC--:B------:R-:W-:Y:S01]  /*01e0*/  LEA.HI R4, R13.reuse, R14.reuse, RZ, 0x5 ;  /* 0x0000000e0d047211 */ /* 0x0c0fe200078f28ff */
[----:B------:R-:W-:Y:S01]  /*01f0*/  UIMAD UR44, UR44, UR12, URZ ;  /* 0x0000000c2c2c72a4 */ /* 0x000fe2000f8e023f */
[----:B------:R-:W-:Y:S01]  /*0200*/  LEA.HI R8, R13, R14, RZ, 0x4 ;  /* 0x0000000e0d087211 */ /* 0x000fe200078f20ff */
[----:B------:R-:W-:Y:S01]  /*0210*/  ULDC UR53, c[0x0][0x234] ;  /* 0x00008d0000357ab9 */ /* 0x000fe20000000800 */
[--C-:B------:R-:W-:Y:S01]  /*0220*/  SHF.R.S32.HI R5, RZ, 0x5, R4.reuse ;  /* 0x00000005ff057819 */ /* 0x100fe20000011404 */
[----:B------:R-:W-:Y:S01]  /*0230*/  ULDC UR13, c[0x0][0x1c0] ;  /* 0x00007000000d7ab9 */ /* 0x000fe20000000800 */
[----:B------:R-:W-:Y:S01]  /*0240*/  SHF.R.S32.HI R0, RZ, 0x1f, R4 ;  /* 0x0000001fff007819 */ /* 0x000fe20000011404 */
[----:B------:R-:W-:Y:S01]  /*0250*/  ULDC UR11, c[0x0][0x1c0] ;  /* 0x00007000000b7ab9 */ /* 0x000fe20000000800 */
[-C--:B------:R-:W-:Y:S01]  /*0260*/  LEA.HI R3, R4, R5.reuse, RZ, 0x1 ;  /* 0x0000000504037211 */ /* 0x080fe200078f08ff */
[----:B------:R-:W-:Y:S01]  /*0270*/  UIMAD UR53, UR8, UR6, UR53 ;  /* 0x00000006083572a4 */ /* 0x000fe2000f8e0235 */
[----:B------:R-:W-:Y:S01]  /*0280*/  LEA.HI R0, R0, R5, RZ, 0x2 ;  /* 0x0000000500007211 */ /* 0x000fe200078f10ff */
[----:B---3--:R-:W-:Y:S01]  /*0290*/  UIMAD UR50, UR7, UR29, URZ ;  /* 0x0000001d073272a4 */ /* 0x008fe2000f8e023f */
[----:B------:R-:W-:Y:S01]  /*02a0*/  SHF.R.S32.HI R6, RZ, 0x4, R8 ;  /* 0x00000004ff067819 */ /* 0x000fe20000011408 */
[----:B------:R-:W-:Y:S01]  /*02b0*/  UIMAD.WIDE.U32 UR42, UR29, UR61, URZ ;  /* 0x0000003d1d2a72a5 */ /* 0x000fe2000f8e003f */
[----:B------:R-:W-:Y:S01]  /*02c0*/  LOP3.LUT R2, R0, 0xfffffffc, RZ, 0xc0, !PT ;  /* 0xfffffffc00027812 */ /* 0x000fe200078ec0ff */
[----:B------:R-:W-:Y:S01]  /*02d0*/  UIMAD UR6, UR29, UR11, UR36 ;  /* 0x0000000b1d0672a4 */ /* 0x000fe2000f8e0224 */
[----:B------:R-:W-:Y:S01]  /*02e0*/  LOP3.LUT R0, R3, 0xfffffffe, RZ, 0xc0, !PT ;  /* 0xfffffffe03007812 */ /* 0x000fe200078ec0ff */
[----:B------:R-:W-:Y:S01]  /*02f0*/  @!UP5 UIMAD UR7, UR29, UR13, UR36 ;  /* 0x0000000d1d07d2a4 */ /* 0x000fe2000f8e0224 */
[----:B------:R-:W-:Y:S01]  /*0300*/  LEA.HI R3, R8, R6, RZ, 0x1 ;  /* 0x0000000608037211 */ /* 0x000fe200078f08ff */
[----:B------:R-:W-:Y:S01]  /*0310*/  IMAD.IADD R218, R5, 0x1, -R2 ;  /* 0x0000000105da7824 */ /* 0x000fe200078e0a02 */
[-C--:B------:R-:W-:Y:S01]  /*0320*/  LEA.HI R15, R13, R14.reuse, RZ, 0x2 ;  /* 0x0000000e0d0f7211 */ /* 0x080fe200078f10ff */
[----:B------:R-:W-:Y:S01]  /*0330*/  IMAD.IADD R224, R5, 0x1, -R0 ;  /* 0x0000000105e07824 */ /* 0x000fe200078e0a00 */
[----:B------:R-:W-:Y:S01]  /*0340*/  LOP3.LUT R0, R3, 0xfffffffe, RZ, 0xc0, !PT ;  /* 0xfffffffe03007812 */ /* 0x000fe200078ec0ff */
[----:B------:R-:W-:Y:S01]  /*0350*/  USHF.L.U32 UR39, UR44, 0x6, URZ ;  /* 0x000000062c277899 */ /* 0x000fe2000800063f */
[--C-:B------:R-:W-:Y:S01]  /*0360*/  SHF.R.S32.HI R5, RZ, 0x2, R15.reuse ;  /* 0x00000002ff057819 */ /* 0x100fe2000001140f */
[----:B------:R-:W-:Y:S01]  /*0370*/  ULDC UR47, c[0x0][0x214] ;  /* 0x00008500002f7ab9 */ /* 0x000fe20000000800 */
[----:B------:R-:W-:Y:S01]  /*0380*/  SHF.R.S32.HI R2, RZ, 0x1f, R15 ;  /* 0x0000001fff027819 */ /* 0x000fe2000001140f */
[----:B------:R-:W-:Y:S01]  /*0390*/  IMAD.IADD R11, R6, 0x1, -R0 ;  /* 0x00000001060b7824 */ /* 0x000fe200078e0a00 */
[----:B------:R-:W-:Y:S01]  /*03a0*/  LOP3.LUT R0, R4, 0xffffffe0, RZ, 0xc0, !PT ;  /* 0xffffffe004007812 */ /* 0x000fe200078ec0ff */
[----:B------:R-:W-:Y:S01]  /*03b0*/  ULDC UR54, c[0x0][0x1c8] ;  /* 0x0000720000367ab9 */ /* 0x000fe20000000800 */
[----:B------:R-:W-:Y:S01]  /*03c0*/  LEA.HI R2, R2, R5, RZ, 0x3 ;  /* 0x0000000502027211 */ /* 0x000fe200078f18ff */
[----:B------:R-:W-:Y:S01]  /*03d0*/  ULDC.U8 UR10, c[0x0][0x3d0] ;  /* 0x0000f400000a7ab9 */ /* 0x000fe20000000000 */
[----:B------:R-:W-:Y:S01]  /*03e0*/  LEA.HI R10, R13, R14, RZ, 0x3 ;  /* 0x0000000e0d0a7211 */ /* 0x000fe200078f18ff */
[----:B------:R-:W-:Y:S01]  /*03f0*/  IMAD.IADD R0, R14, 0x1, -R0 ;  /* 0x000000010e007824 */ /* 0x000fe200078e0a00 */
[----:B------:R-:W-:Y:S01]  /*0400*/  LOP3.LUT R2, R2, 0xfffffff8, RZ, 0xc0, !PT ;  /* 0xfffffff802027812 */ /* 0x000fe200078ec0ff */
[----:B------:R-:W-:Y:S01]  /*0410*/  ULDC UR48, c[0x0][0x224] ;  /* 0x0000890000307ab9 */ /* 0x000fe20000000800 */
[----:B------:R-:W-:Y:S01]  /*0420*/  SHF.R.S32.HI R243, RZ, 0x3, R10 ;  /* 0x00000003fff37819 */ /* 0x000fe2000001140a */
[----:B------:R-:W-:Y:S01]  /*0430*/  @UP5 UIMAD UR52, UR29, UR47, URZ ;  /* 0x0000002f1d3452a4 */ /* 0x000fe2000f8e023f */
[----:B------:R-:W-:Y:S01]  /*0440*/  SHF.R.S32.HI R3, RZ, 0x1f, R0 ;  /* 0x0000001fff037819 */ /* 0x000fe20000011400 */
[----:B------:R-:W-:Y:S01]  /*0450*/  IMAD.IADD R7, R5, 0x1, -R2 ;  /* 0x0000000105077824 */ /* 0x000fe200078e0a02 */
[----:B------:R-:W-:Y:S01]  /*0460*/  LOP3.LUT R2, R8, 0xfffffff0, RZ, 0xc0, !PT ;  /* 0xfffffff008027812 */ /* 0x000fe200078ec0ff */
[----:B------:R-:W-:Y:S01]  /*0470*/  ULDC.64 UR4, c[0x0][0x118] ;  /* 0x0000460000047ab9 */ /* 0x000fe20000000a00 */
[----:B------:R-:W-:Y:S01]  /*0480*/  LEA.HI R16, R3, R0, RZ, 0x2 ;  /* 0x0000000003107211 */ /* 0x000fe200078f10ff */
[----:B------:R-:W-:Y:S01]  /*0490*/  IMAD.SHL.U32 R3, R243, 0x40, RZ ;  /* 0x00000040f3037824 */ /* 0x000fe200078e00ff */
[----:B------:R-:W-:Y:S01]  /*04a0*/  LOP3.LUT R0, R10, 0xfffffff8, RZ, 0xc0, !PT ;  /* 0xfffffff80a007812 */ /* 0x000fe200078ec0ff */
[C---:B------:R-:W-:Y:S01]  /*04b0*/  IMAD.IADD R2, R14.reuse, 0x1, -R2 ;  /* 0x000000010e027824 */ /* 0x040fe200078e0a02 */
[----:B------:R-:W-:Y:S01]  /*04c0*/  LEA.HI R6, R13, R14, RZ, 0x7 ;  /* 0x0000000e0d067211 */ /* 0x000fe200078f38ff */
[----:B------:R-:W-:Y:S01]  /*04d0*/  UMOV UR59, 0x4 ;  /* 0x00000004003b7882 */ /* 0x000fe20000000000 */
[----:B------:R-:W-:Y:S01]  /*04e0*/  LOP3.LUT R3, R3, 0x1c0, RZ, 0xc0, !PT ;  /* 0x000001c003037812 */ /* 0x000fe200078ec0ff */
[----:B------:R-:W-:Y:S01]  /*04f0*/  IMAD.IADD R0, R14, 0x1, -R0 ;  /* 0x000000010e007824 */ /* 0x000fe200078e0a00 */
[----:B------:R-:W-:Y:S01]  /*0500*/  SHF.R.S32.HI R4, RZ, 0x1f, R2 ;  /* 0x0000001fff047819 */ /* 0x000fe20000011402 */
[----:B------:R-:W-:Y:S01]  /*0510*/  ULOP3.LUT UR54, UR36, UR54, URZ, 0x3c, !UPT ;  /* 0x0000003624367292 */ /* 0x000fe2000f8e3c3f */
[----:B------:R-:W-:Y:S01]  /*0520*/  SHF.R.U32.HI R5, RZ, 0x3, R3 ;  /* 0x00000003ff057819 */ /* 0x000fe20000011603 */
[----:B------:R-:W-:Y:S01]  /*0530*/  IMAD.SHL.U32 R248, R0, 0x8, RZ ;  /* 0x0000000800f87824 */ /* 0x000fe200078e00ff */
[----:B------:R-:W-:Y:S01]  /*0540*/  LEA.HI R12, R4, R2, RZ, 0x3 ;  /* 0x00000002040c7211 */ /* 0x000fe200078f18ff */
[----:B------:R-:W-:Y:S01]  /*0550*/  USHF.R.S32.HI UR55, URZ, 0x1f, UR36 ;  /* 0x0000001f3f377899 */ /* 0x000fe20008011424 */
[----:B------:R-:W-:Y:S01]  /*0560*/  LOP3.LUT P4, RZ, R0, 0x2, RZ, 0xc0, !PT ;  /* 0x0000000200ff7812 */ /* 0x000fe2000788c0ff */
[----:B------:R-:W-:Y:S01]  /*0570*/  USHF.L.U32 UR60, UR29, 0x7, URZ ;  /* 0x000000071d3c7899 */ /* 0x000fe2000800063f */
[----:B------:R-:W-:Y:S01]  /*0580*/  LOP3.LUT R4, R3, 0x38, R248, 0xf8, !PT ;  /* 0x0000003803047812 */ /* 0x000fe200078ef8f8 */
[----:B------:R-:W-:Y:S01]  /*0590*/  UISETP.NE.AND UP6, UPT, UR10, URZ, UPT ;  /* 0x0000003f0a00728c */ /* 0x000fe2000bfc5270 */
[----:B------:R-:W-:Y:S01]  /*05a0*/  LOP3.LUT R3, R12, 0xfffffff8, RZ, 0xc0, !PT ;  /* 0xfffffff80c037812 */ /* 0x000fe200078ec0ff */
[----:B------:R-:W-:Y:S01]  /*05b0*/  USHF.R.S32.HI UR57, URZ, 0x1f, UR29 ;  /* 0x0000001f3f397899 */ /* 0x000fe2000801141d */
[C---:B------:R-:W-:Y:S01]  /*05c0*/  LOP3.LUT P3, RZ, R0.reuse, 0x4, RZ, 0xc0, !PT ;  /* 0x0000000400ff7812 */ /* 0x040fe2000786c0ff */
[----:B------:R-:W-:Y:S01]  /*05d0*/  IMAD.SHL.U32 R0, R0, 0x40, RZ ;  /* 0x0000004000007824 */ /* 0x000fe200078e00ff */
[----:B------:R-:W-:Y:S01]  /*05e0*/  LOP3.LUT R8, R4, R5, RZ, 0x3c, !PT ;  /* 0x0000000504087212 */ /* 0x000fe200078e3cff */
[----:B------:R-:W-:Y:S01]  /*05f0*/  IMAD.IADD R9, R2, 0x1, -R3 ;  /* 0x0000000102097824 */ /* 0x000fe200078e0a03 */
[----:B------:R-:W-:Y:S01]  /*0600*/  LOP3.LUT R3, R7, 0x1, RZ, 0xc0, !PT ;  /* 0x0000000107037812 */ /* 0x000fe200078ec0ff */
[----:B------:R-:W-:Y:S01]  /*0610*/  IMAD.SHL.U32 R2, R224, 0x10, RZ ;  /* 0x00000010e0027824 */ /* 0x000fe200078e00ff */
[----:B------:R-:W-:Y:S01]  /*0620*/  LOP3.LUT R0, R0, 0x1c0, RZ, 0xc0, !PT ;  /* 0x000001c000007812 */ /* 0x000fe200078ec0ff */
[----:B------:R-:W-:Y:S01]  /*0630*/  IMAD.SHL.U32 R4, R11, 0x200, RZ ;  /* 0x000002000b047824 */ /* 0x000fe200078e00ff */
[----:B------:R-:W-:Y:S01]  /*0640*/  ISETP.NE.U32.AND P0, PT, R3, 0x1, PT ;  /* 0x000000010300780c */ /* 0x000fe20003f05070 */
[----:B------:R-:W-:Y:S01]  /*0650*/  USHF.R.S32.HI UR56, URZ, 0x1f, UR36 ;  /* 0x0000001f3f387899 */ /* 0x000fe20008011424 */
[C---:B------:R-:W-:Y:S01]  /*0660*/  LOP3.LUT R2, R0.reuse, 0x10, R2, 0xf8, !PT ;  /* 0x0000001000027812 */ /* 0x040fe200078ef802 */
[----:B------:R-:W-:Y:S01]  /*0670*/  UIMAD.WIDE.U32 UR40, UR34, UR42, URZ ;  /* 0x0000002a222872a5 */ /* 0x000fe2000f8e003f */
[----:B------:R-:W-:Y:S01]  /*0680*/  SHF.R.S32.HI R6, RZ, 0x7, R6 ;  /* 0x00000007ff067819 */ /* 0x000fe20000011406 */
[----:B------:R-:W-:Y:S01]  /*0690*/  UIMAD UR49, UR35, UR42, URZ ;  /* 0x0000002a233172a4 */ /* 0x000fe2000f8e023f */
[----:B------:R-:W-:Y:S01]  /*06a0*/  LOP3.LUT R3, R0, 0x8, R10, 0xf8, !PT ;  /* 0x0000000800037812 */ /* 0x000fe200078ef80a */
[----:B------:R-:W-:Y:S01]  /*06b0*/  USHF.R.S32.HI UR51, URZ, 0x1f, UR45 ;  /* 0x0000001f3f337899 */ /* 0x000fe2000801142d */
[----:B------:R-:W-:Y:S01]  /*06c0*/  SHF.R.U32.HI R220, RZ, 0x3, R0 ;  /* 0x00000003ffdc7819 */ /* 0x000fe20000011600 */
[----:B------:R-:W-:Y:S01]  /*06d0*/  IMAD R0, R6, 0x800, R4 ;  /* 0x0000080006007824 */ /* 0x000fe200078e0204 */
[----:B------:R-:W-:Y:S01]  /*06e0*/  LOP3.LUT R5, R2, 0x8, R10, 0xf8, !PT ;  /* 0x0000000802057812 */ /* 0x000fe200078ef80a */
[----:B------:R-:W-:Y:S01]  /*06f0*/  UIMAD UR48, UR6, UR48, URZ ;  /* 0x00000030063072a4 */ /* 0x000fe2000f8e023f */
[----:B------:R-:W-:Y:S01]  /*0700*/  LOP3.LUT R2, R3, R220, RZ, 0x3c, !PT ;  /* 0x000000dc03027212 */ /* 0x000fe200078e3cff */
[----:B------:R-:W-:Y:S01]  /*0710*/  @!UP5 UIMAD UR47, UR7, UR47, URZ ;  /* 0x0000002f072fd2a4 */ /* 0x000fe2000f8e023f */
[----:B------:R-:W-:Y:S01]  /*0720*/  LEA.HI R3, R13, R14, RZ, 0x6 ;  /* 0x0000000e0d037211 */ /* 0x000fe200078f30ff */
[----:B------:R-:W-:Y:S01]  /*0730*/  USHF.R.S32.HI UR46, URZ, 0x1f, UR39 ;  /* 0x0000001f3f2e7899 */ /* 0x000fe20008011427 */
[----:B------:R-:W-:Y:S01]  /*0740*/  LOP3.LUT R220, R4, R5, R220, 0xf6, !PT ;  /* 0x0000000504dc7212 */ /* 0x000fe200078ef6dc */
[----:B------:R-:W-:Y:S01]  /*0750*/  IMAD.IADD R2, R0, 0x1, R2 ;  /* 0x0000000100027824 */ /* 0x000fe200078e0202 */
[----:B------:R-:W-:Y:S01]  /*0760*/  SHF.R.S32.HI R0, RZ, 0x6, R3 ;  /* 0x00000006ff007819 */ /* 0x000fe20000011403 */
[----:B------:R-:W-:Y:S01]  /*0770*/  IMAD.SHL.U32 R4, R6, 0x20, RZ ;  /* 0x0000002006047824 */ /* 0x000fe200078e00ff */
[----:B------:R-:W-:Y:S01]  /*0780*/  LOP3.LUT R3, R15, 0x7ffffffc, RZ, 0xc0, !PT ;  /* 0x7ffffffc0f037812 */ /* 0x000fe200078ec0ff */
[----:B------:R-:W-:Y:S01]  /*0790*/  IMAD.SHL.U32 R6, R11, 0x20, RZ ;  /* 0x000000200b067824 */ /* 0x000fe200078e00ff */
[----:B------:R-:W-:Y:S01]  /*07a0*/  R2P PR, R7, 0x6 ;  /* 0x0000000607007804 */ /* 0x000fe20000000000 */
[----:B------:R-:W-:Y:S01]  /*07b0*/  IMAD R230, R0, 0x200, R8 ;  /* 0x0000020000e67824 */ /* 0x000fe200078e0208 */
[----:B------:R-:W-:Y:S01]  /*07c0*/  LOP3.LUT R247, R4, 0x6, R247, 0xf8, !PT ;  /* 0x0000000604f77812 */ /* 0x000fe200078ef8f7 */
[----:B------:R-:W-:Y:S01]  /*07d0*/  IMAD.SHL.U32 R5, R0, 0x8, RZ ;  /* 0x0000000800057824 */ /* 0x000fe200078e00ff */
[----:B------:R-:W-:Y:S01]  /*07e0*/  LOP3.LUT P6, RZ, R9, 0x2, RZ, 0xc0, !PT ;  /* 0x0000000209ff7812 */ /* 0x000fe200078cc0ff */
[----:B------:R-:W-:Y:S01]  /*07f0*/  IMAD.SHL.U32 R0, R7, 0x40, RZ ;  /* 0x0000004007007824 */ /* 0x000fe200078e00ff */
[----:B------:R-:W-:Y:S01]  /*0800*/  LOP3.LUT P5, RZ, R9, 0x4, RZ, 0xc0, !PT ;  /* 0x0000000409ff7812 */ /* 0x000fe200078ac0ff */
[----:B------:R-:W-:Y:S01]  /*0810*/  IMAD.IADD R8, R14, 0x1, -R3 ;  /* 0x000000010e087824 */ /* 0x000fe200078e0a03 */
[----:B------:R-:W-:Y:S01]  /*0820*/  LOP3.LUT R3, R5, 0x18, RZ, 0xc0, !PT ;  /* 0x0000001805037812 */ /* 0x000fe200078ec0ff */
[----:B------:R-:W-:Y:S01]  /*0830*/  IMAD.SHL.U32 R2, R2, 0x2, RZ ;  /* 0x0000000202027824 */ /* 0x000fe200078e00ff */
[----:B------:R-:W-:Y:S01]  /*0840*/  LOP3.LUT R0, R0, 0x1c0, RZ, 0xc0, !PT ;  /* 0x000001c000007812 */ /* 0x000fe200078ec0ff */
[----:B------:R-:W-:Y:S01]  /*0850*/  IMAD.SHL.U32 R221, R220, 0x2, RZ ;  /* 0x00000002dcdd7824 */ /* 0x000fe200078e00ff */
[----:B------:R-:W-:Y:S01]  /*0860*/  LOP3.LUT R10, R3, 0x20, R6, 0xf8, !PT ;  /* 0x00000020030a7812 */ /* 0x000fe200078ef806 */
[----:B------:R-:W-:Y:S01]  /*0870*/  IMAD.SHL.U32 R6, R9, 0x40, RZ ;  /* 0x0000004009067824 */ /* 0x000fe200078e00ff */
[----:B------:R-:W-:Y:S01]  /*0880*/  SHF.R.U32.HI R5, RZ, 0x3, R0 ;  /* 0x00000003ff057819 */ /* 0x000fe20000011600 */
[----:B------:R-:W-:Y:S01]  /*0890*/  IMAD.SHL.U32 R230, R230, 0x2, RZ ;  /* 0x00000002e6e67824 */ /* 0x000fe200078e00ff */
[----:B------:R-:W-:-:S02]  /*08a0*/  LOP3.LUT R4, R0, 0x20, R4, 0xf8, !PT ;  /* 0x0000002000047812 */ /* 0x000fc400078ef804 */
[----:B------:R-:W-:Y:S01]  /*08b0*/  LOP3.LUT R7, R5, R0, R3, 0x1e, !PT ;  /* 0x0000000005077212 */ /* 0x000fe200078e1e03 */
[----:B------:R-:W-:Y:S01]  /*08c0*/  IMAD.SHL.U32 R0, R8, 0x2, RZ ;  /* 0x0000000208007824 */ /* 0x000fe200078e00ff */
[----:B------:R-:W-:Y:S02]  /*08d0*/  LOP3.LUT R5, R4, R5, RZ, 0x3c, !PT ;  /* 0x0000000504057212 */ /* 0x000fe400078e3cff */
[----:B------:R-:W-:Y:S01]  /*08e0*/  SEL R216, R222, 0xffffffc0, !P3 ;  /* 0xffffffc0ded87807 */ /* 0x000fe20005800000 */
[--C-:B------:R-:W-:Y:S01]  /*08f0*/  IMAD R4, R218, 0x400, R0.reuse ;  /* 0x00000400da047824 */ /* 0x100fe200078e0200 */
[----:B------:R-:W-:Y:S01]  /*0900*/  SEL R222, R222, 0xffffffc0, !P5 ;  /* 0xffffffc0dede7807 */ /* 0x000fe20006800000 */
[----:B------:R-:W-:Y:S01]  /*0910*/  IMAD R3, R224, 0x400, R0 ;  /* 0x00000400e0037824 */ /* 0x000fe200078e0200 */
[----:B------:R-:W-:Y:S01]  /*0920*/  LOP3.LUT R0, R6, 0x1c0, RZ, 0xc0, !PT ;  /* 0x000001c006007812 */ /* 0x000fe200078ec0ff */
[----:B------:R-:W-:Y:S01]  /*0930*/  IMAD.IADD R231, R4, 0x1, R5 ;  /* 0x0000000104e77824 */ /* 0x000fe200078e0205 */
[----:B------:R-:W-:Y:S01]  /*0940*/  SEL R237, R237, 0x10, !P0 ;  /* 0x00000010eded7807 */ /* 0x000fe20004000000 */
[----:B------:R-:W-:Y:S01]  /*0950*/  IMAD.IADD R244, R3, 0x1, R7 ;  /* 0x0000000103f47824 */ /* 0x000fe200078e0207 */
[----:B------:R-:W-:Y:S01]  /*0960*/  SHF.R.U32.HI R3, RZ, 0x3, R0 ;  /* 0x00000003ff037819 */ /* 0x000fe20000011600 */
[----:B------:R-:W-:-:S02]  /*0970*/  IMAD.SHL.U32 R4, R11, 0x8, RZ ;  /* 0x000000080b047824 */ /* 0x000fc400078e00ff */
[----:B------:R-:W-:Y:S01]  /*0980*/  IMAD.SHL.U32 R5, R12, 0x40, RZ ;  /* 0x000000400c057824 */ /* 0x000fe200078e00ff */
[----:B------:R-:W-:Y:S01]  /*0990*/  LOP3.LUT R7, R3, R10, R0, 0x1e, !PT ;  /* 0x0000000a03077212 */ /* 0x000fe200078e1e00 */
[----:B------:R-:W-:Y:S01]  /*09a0*/  IMAD.SHL.U32 R231, R231, 0x2, RZ ;  /* 0x00000002e7e77824 */ /* 0x000fe200078e00ff */
[----:B------:R-:W-:Y:S01]  /*09b0*/  LOP3.LUT R6, R0, 0x8, R4, 0xf8, !PT ;  /* 0x0000000800067812 */ /* 0x000fe200078ef804 */
[--C-:B------:R-:W-:Y:S01]  /*09c0*/  IMAD R220, R220, 0x2, R216.reuse ;  /* 0x00000002dcdc7824 */ /* 0x100fe200078e02d8 */
[----:B------:R-:W-:Y:S01]  /*09d0*/  LOP3.LUT R0, R5, 0xfffffe00, RZ, 0xc0, !PT ;  /* 0xfffffe0005007812 */ /* 0x000fe200078ec0ff */
[----:B------:R-:W-:Y:S01]  /*09e0*/  IMAD.IADD R217, R2, 0x1, R216 ;  /* 0x0000000102d97824 */ /* 0x000fe200078e02d8 */
[----:B------:R-:W-:Y:S01]  /*09f0*/  SHF.R.S32.HI R4, RZ, 0x2, R16 ;  /* 0x00000002ff047819 */ /* 0x000fe20000011410 */
[C---:B------:R-:W-:Y:S01]  /*0a00*/  IMAD.IADD R238, R231.reuse, 0x1, R237 ;  /* 0x00000001e7ee7824 */ /* 0x040fe200078e02ed */
[----:B------:R-:W-:Y:S01]  /*0a10*/  LOP3.LUT R3, R6, R3, RZ, 0x3c, !PT ;  /* 0x0000000306037212 */ /* 0x000fe200078e3cff */
[----:B------:R-:W-:Y:S01]  /*0a20*/  IMAD R224, R224, 0x400, R0 ;  /* 0x00000400e0e07824 */ /* 0x000fe200078e0200 */
[----:B------:R-:W-:Y:S01]  /*0a30*/  IADD3 R236, R231, 0x20, RZ ;  /* 0x00000020e7ec7810 */ /* 0x000fe20007ffe0ff */
[----:B------:R-:W-:Y:S01]  /*0a40*/  IMAD R251, R218, 0x10, R4 ;  /* 0x00000010dafb7824 */ /* 0x000fe200078e0204 */
[----:B------:R-:W-:Y:S01]  /*0a50*/  LEA R244, R244, 0x10000, 0x1 ;  /* 0x00010000f4f47811 */ /* 0x000fe200078e08ff */
[----:B------:R-:W-:Y:S01]  /*0a60*/  IMAD R218, R218, 0x400, R0 ;  /* 0x00000400dada7824 */ /* 0x000fe200078e0200 */
[----:B------:R-:W-:Y:S01]  /*0a70*/  LOP3.LUT R0, R7, R0, RZ, 0xfc, !PT ;  /* 0x0000000007007212 */ /* 0x000fe200078efcff */
[----:B------:R-:W-:Y:S01]  /*0a80*/  IMAD.IADD R224, R3, 0x1, R224 ;  /* 0x0000000103e07824 */ /* 0x000fe200078e02e0 */
[----:B------:R-:W-:Y:S01]  /*0a90*/  @P1 IADD3 R236, R231, -0x20, RZ ;  /* 0xffffffe0e7ec1810 */ /* 0x000fe20007ffe0ff */
[----:B------:R-:W-:Y:S01]  /*0aa0*/  IMAD.IADD R218, R218, 0x1, R3 ;  /* 0x00000001dada7824 */ /* 0x000fe200078e0203 */
[----:B------:R-:W-:Y:S01]  /*0ab0*/  SEL R3, R226, 0xffffffe0, !P4 ;  /* 0xffffffe0e2037807 */ /* 0x000fe20006000000 */
[----:B------:R-:W-:Y:S01]  /*0ac0*/  IMAD.SHL.U32 R0, R0, 0x2, RZ ;  /* 0x0000000200007824 */ /* 0x000fe200078e00ff */
[----:B------:R-:W-:Y:S01]  /*0ad0*/  SEL R226, R226, 0xffffffe0, !P6 ;  /* 0xffffffe0e2e27807 */ /* 0x000fe20007000000 */
[----:B------:R-:W-:Y:S01]  /*0ae0*/  IMAD.SHL.U32 R218, R218, 0x2, RZ ;  /* 0x00000002dada7824 */ /* 0x000fe200078e00ff */
[----:B------:R-:W-:Y:S01]  /*0af0*/  LEA R224, R224, 0x20000, 0x1 ;  /* 0x00020000e0e07811 */ /* 0x000fe200078e08ff */
[----:B------:R-:W-:Y:S01]  /*0b00*/  IMAD.IADD R3, R2, 0x1, R3 ;  /* 0x0000000102037824 */ /* 0x000fe200078e0203 */
[----:B------:R-:W-:Y:S01]  /*0b10*/  IADD3 R245, R244, 0x40, RZ ;  /* 0x00000040f4f57810 */ /* 0x000fe20007ffe0ff */
[----:B------:R-:W-:Y:S01]  /*0b20*/  IMAD.IADD R219, R218, 0x1, R226 ;  /* 0x00000001dadb7824 */ /* 0x000fe200078e02e2 */
[----:B------:R-:W-:Y:S01]  /*0b30*/  @P2 IADD3 R245, R244, -0x40, RZ ;  /* 0xffffffc0f4f52810 */ /* 0x000fe20007ffe0ff */
[----:B------:R-:W-:-:S02]  /*0b40*/  IMAD.IADD R225, R222, 0x1, R224 ;  /* 0x00000001dee17824 */ /* 0x000fc400078e02e0 */
[----:B------:R-:W-:Y:S02]  /*0b50*/  IMAD.IADD R223, R218, 0x1, R222 ;  /* 0x00000001dadf7824 */ /* 0x000fe400078e02de */
[----:B------:R-:W-:Y:S02]  /*0b60*/  IMAD.IADD R227, R226, 0x1, R224 ;  /* 0x00000001e2e37824 */ /* 0x000fe400078e02e0 */
[----:B------:R-:W-:Y:S02]  /*0b70*/  IMAD.IADD R216, R216, 0x1, R3 ;  /* 0x00000001d8d87824 */ /* 0x000fe400078e0203 */
[----:B------:R-:W-:Y:S02]  /*0b80*/  IMAD.IADD R237, R237, 0x1, R236 ;  /* 0x00000001eded7824 */ /* 0x000fe400078e02ec */
[----:B------:R-:W-:Y:S02]  /*0b90*/  IMAD.IADD R222, R219, 0x1, R222 ;  /* 0x00000001dbde7824 */ /* 0x000fe400078e02de */
[----:B----4-:R-:W-:-:S02]  /*0ba0*/  IMAD.IADD R226, R226, 0x1, R225 ;  /* 0x00000001e2e27824 */ /* 0x010fc400078e02e1 */
.L_x_273:
        /* <DEDUP_REMOVED lines=27> */
[----:B----45:R4:W5:Y:S01]  /*0d60*/  @P0 LDG.E R6, [R6.64] ;  /* 0x0000000406060981 */ /* 0x030962000c1e1900 */
        /* <DEDUP_REMOVED lines=25> */
.L_x_245:
        /* <DEDUP_REMOVED lines=42> */
[----:B------:R-:W-:Y:S02]  /*11a0*/  USEL UR37, UR10, UR8, !UP2 ;  /* 0x000000080a257287 */ /* 0x000fe4000d000000 */
[----:B------:R-:W-:Y:S02]  /*11b0*/  @UP2 UIADD3 UR30, UR9, UR22, URZ ;  /* 0x00000016091e2290 */ /* 0x000fe4000fffe03f */
        /* <DEDUP_REMOVED lines=15> */
.L_x_247:
        /* <DEDUP_REMOVED lines=18> */
.L_x_248:
[----:B------:R-:W-:Y:S01]  /*13d0*/  IABS R8, c[0x0][0x1c8] ;  /* 0x0000720000087a13 */ /* 0x000fe20000000000 */
[----:B------:R-:W-:Y:S01]  /*13e0*/  ULDC.64 UR8, c[0x0][0x370] ;  /* 0x0000dc0000087ab9 */ /* 0x000fe20000000a00 */
[----:B--2---:R-:W-:Y:S01]  /*13f0*/  IABS R7, UR36 ;  /* 0x0000002400077c13 */ /* 0x004fe20008000000 */
[----:B------:R-:W-:Y:S01]  /*1400*/  @UP2 UIMAD.WIDE.U32 UR6, UR18, UR8, URZ ;  /* 0x00000008120622a5 */ /* 0x000fe2000f8e003f */
[----:B------:R-:W1:Y:S01]  /*1410*/  I2F.RP R4, R8 ;  /* 0x0000000800047306 */ /* 0x000e620000209400 */
[----:B------:R-:W-:Y:S01]  /*1420*/  ISETP.NE.AND P2, PT, RZ, c[0x0][0x1c8], PT ;  /* 0x00007200ff007a0c */ /* 0x000fe20003f45270 */
[----:B------:R-:W-:Y:S02]  /*1430*/  ULDC UR11, c[0x0][0x234] ;  /* 0x00008d00000b7ab9 */ /* 0x000fe40000000800 */
[----:B------:R-:W-:-:S02]  /*1440*/  @UP2 UIMAD UR22, UR18, UR9, UR7 ;  /* 0x00000009121622a4 */ /* 0x000fc4000f8e0207 */
[----:B------:R-:W-:Y:S02]  /*1450*/  @UP2 UMOV UR19, UR6 ;  /* 0x0000000600132c82 */ /* 0x000fe40008000000 */
[----:B------:R-:W-:Y:S02]  /*1460*/  ULDC.64 UR6, c[0x0][0x368] ;  /* 0x0000da0000067ab9 */ /* 0x000fe40000000a00 */
[----:B------:R-:W-:Y:S02]  /*1470*/  @!UP2 UIMAD UR8, UR38, UR6, URZ ;  /* 0x000000062608a2a4 */ /* 0x000fe4000f8e023f */
[----:B------:R-:W-:Y:S02]  /*1480*/  USHF.R.S32.HI UR20, URZ, 0x1f, UR23 ;  /* 0x0000001f3f147899 */ /* 0x000fe40008011417 */
        /* <DEDUP_REMOVED lines=39> */
[----:B------:R-:W-:Y:S02]  /*1700*/  @!UP5 UMOV UR11, UR47 ;  /* 0x0000002f000bdc82 */ /* 0x000fe40008000000 */
[----:B------:R-:W-:-:S06]  /*1710*/  UIADD3 UR9, UR7, UR9, URZ ;  /* 0x0000000907097290 */ /* 0x000fcc000fffe03f */
[----:B------:R-:W-:Y:S01]  /*1720*/  @!P0 IMAD.IADD R5, R5, 0x1, -R8 ;  /* 0x0000000105058824 */ /* 0x000fe200078e0a08 */
[----:B------:R-:W-:Y:S02]  /*1730*/  @!P0 IADD3 R4, R4, 0x1, RZ ;  /* 0x0000000104048810 */ /* 0x000fe40007ffe0ff */
[----:B------:R-:W-:Y:S02]  /*1740*/  ISETP.LE.AND P0, PT, RZ, UR54, PT ;  /* 0x00000036ff007c0c */ /* 0x000fe4000bf03270 */
[----:B------:R-:W-:-:S13]  /*1750*/  ISETP.GE.U32.AND P3, PT, R5, R8, PT ;  /* 0x000000080500720c */ /* 0x000fda0003f66070 */
[----:B------:R-:W-:-:S05]  /*1760*/  @P3 IADD3 R4, R4, 0x1, RZ ;  /* 0x0000000104043810 */ /* 0x000fca0007ffe0ff */
[----:B------:R-:W-:Y:S01]  /*1770*/  @!P0 IMAD.MOV R4, RZ, RZ, -R4 ;  /* 0x000000ffff048224 */ /* 0x000fe200078e0a04 */
[----:B------:R-:W-:Y:S02]  /*1780*/  PLOP3.LUT P0, PT, PT, PT, UP5, 0x80, 0x0 ;  /* 0x000000000000781c */ /* 0x000fe40003f0f058 */
[----:B------:R-:W-:-:S04]  /*1790*/  @!P2 LOP3.LUT R4, RZ, c[0x0][0x1c8], RZ, 0x33, !PT ;  /* 0x00007200ff04aa12 */ /* 0x000fc800078e33ff */
[----:B------:R-:W-:-:S07]  /*17a0*/  SHF.R.S32.HI R15, RZ, 0x1f, R4 ;  /* 0x0000001fff0f7819 */ /* 0x000fce0000011404 */
[----:B------:R-:W-:Y:S05]  /*17b0*/  @!P0 BRA `(.L_x_249) ;  /* 0x0000005000008947 */ /* 0x000fea0003800000 */
[----:B------:R-:W-:Y:S02]  /*17c0*/  ULDC UR8, c[0x0][0x224] ;  /* 0x0000890000087ab9 */ /* 0x000fe40000000800 */
[----:B------:R-:W-:-:S04]  /*17d0*/  @!UP2 UIMAD UR18, UR29, UR8, URZ ;  /* 0x000000081d12a2a4 */ /* 0x000fc8000f8e023f */
[----:B------:R-:W-:-:S04]  /*17e0*/  ULEA UR8, UR29, UR18, 0x7 ;  /* 0x000000121d087291 */ /* 0x000fc8000f8e383f */
[----:B------:R-:W-:Y:S01]  /*17f0*/  UIMAD UR8, UR53, UR36, UR8 ;  /* 0x00000024350872a4 */ /* 0x000fe2000f8e0208 */
[----:B------:R-:W-:Y:S05]  /*1800*/  BRA `(.L_x_250) ;  /* 0x0000001000007947 */ /* 0x000fea0003800000 */
.L_x_249:
[----:B------:R-:W-:Y:S02]  /*1810*/  UMOV UR8, UR48 ;  /* 0x0000003000087c82 */ /* 0x000fe40008000000 */
.L_x_250:
[----:B------:R-:W-:Y:S01]  /*1820*/  UIADD3 UR6, UP4, UP3, UR6, UR39, UR45 ;  /* 0x0000002706067290 */ /* 0x000fe2000fb9e02d */
[----:B------:R-:W1:Y:S01]  /*1830*/  S2R R11, SR_TID.X ;  /* 0x00000000000b7919 */ /* 0x000e620000002100 */
[----:B------:R-:W-:Y:S01]  /*1840*/  SHF.R.S32.HI R23, RZ, 0x1f, R243 ;  /* 0x0000001fff177819 */ /* 0x000fe200000114f3 */
[----:B------:R-:W-:Y:S01]  /*1850*/  IMAD.U32 R13, RZ, RZ, UR5 ;  /* 0x00000005ff0d7e24 */ /* 0x000fe2000f8e00ff */
[----:B------:R-:W-:Y:S01]  /*1860*/  UIADD3 UR18, UP2, UP1, UR14, UR6, UR15 ;  /* 0x000000060e127290 */ /* 0x000fe2000f95e00f */
[----:B------:R-:W-:Y:S01]  /*1870*/  IADD3 R5, P2, R243, UR13, RZ ;  /* 0x0000000df3057c10 */ /* 0x000fe2000ff5e0ff */
[----:B------:R-:W-:Y:S01]  /*1880*/  UIADD3.X UR6, UR9, UR46, UR51, UP4, UP3 ;  /* 0x0000002e09067290 */ /* 0x000fe2000a7e6433 */
[--C-:B------:R-:W-:Y:S01]  /*1890*/  SHF.R.S32.HI R249, RZ, 0x1f, R248.reuse ;  /* 0x0000001ffff97819 */ /* 0x100fe200000114f8 */
[----:B------:R-:W-:Y:S01]  /*18a0*/  ULDC UR5, c[0x0][0x2e8] ;  /* 0x0000ba0000057ab9 */ /* 0x000fe20000000800 */
[----:B------:R-:W-:Y:S01]  /*18b0*/  IADD3.X R7, R23, UR26, RZ, P2, !PT ;  /* 0x0000001a17077c10 */ /* 0x000fe200097fe4ff */
[----:B------:R-:W-:Y:S01]  /*18c0*/  UIADD3.X UR15, UR10, UR6, UR12, UP2, UP1 ;  /* 0x000000060a0f7290 */ /* 0x000fe200097e240c */
[----:B------:R-:W-:Y:S01]  /*18d0*/  IADD3 R6, P0, R248, UR19, RZ ;  /* 0x00000013f8067c10 */ /* 0x000fe2000ff1e0ff */
[----:B------:R-:W-:Y:S01]  /*18e0*/  IMAD.WIDE.U32 R8, R5, c[0x0][0x190], R248 ;  /* 0x0000640005087a25 */ /* 0x000fe200078e00f8 */
[----:B------:R-:W-:Y:S01]  /*18f0*/  ULDC.64 UR6, c[0x0][0x1a8] ;  /* 0x00006a0000067ab9 */ /* 0x000fe20000000a00 */
[----:B------:R-:W-:Y:S01]  /*1900*/  BSSY B1, `(.L_x_246) ;  /* 0x00006ab000017945 */ /* 0x000fe20003800000 */
[----:B------:R-:W-:Y:S01]  /*1910*/  UIMAD UR6, UR55, UR6, URZ ;  /* 0x00000006370672a4 */ /* 0x000fe2000f8e023f */
[----:B------:R-:W-:Y:S01]  /*1920*/  IMAD R7, R7, c[0x0][0x190], RZ ;  /* 0x0000640007077a24 */ /* 0x000fe200078e02ff */
[----:B------:R-:W-:Y:S01]  /*1930*/  IADD3 R8, P2, R8, UR37, RZ ;  /* 0x0000002508087c10 */ /* 0x000fe2000ff5e0ff */
[----:B------:R-:W-:Y:S01]  /*1940*/  IMAD.U32 R14, RZ, RZ, UR36 ;  /* 0x00000024ff0e7e24 */ /* 0x000fe2000f8e00ff */
[----:B------:R-:W-:Y:S01]  /*1950*/  UIMAD UR14, UR36, UR7, UR6 ;  /* 0x00000007240e72a4 */ /* 0x000fe2000f8e0206 */
[----:B------:R-:W-:Y:S01]  /*1960*/  IMAD R5, R5, c[0x0][0x194], R7 ;  /* 0x0000650005057a24 */ /* 0x000fe200078e0207 */
[----:B------:R-:W-:Y:S01]  /*1970*/  IADD3.X R7, R249, UR22, RZ, P0, !PT ;  /* 0x00000016f9077c10 */ /* 0x000fe200087fe4ff */
[----:B------:R-:W-:Y:S01]  /*1980*/  ULDC.64 UR6, c[0x0][0x378] ;  /* 0x0000de0000067ab9 */ /* 0x000fe20000000a00 */
[----:B------:R-:W-:Y:S01]  /*1990*/  IMAD.U32 R12, RZ, RZ, UR4 ;  /* 0x00000004ff0c7e24 */ /* 0x000fe2000f8e00ff */
[----:B------:R-:W-:Y:S01]  /*19a0*/  UIMAD UR6, UR55, UR6, URZ ;  /* 0x00000006370672a4 */ /* 0x000fe2000f8e023f */
[----:B-1----:R-:W-:Y:S01]  /*19b0*/  SHF.R.S32.HI R10, RZ, 0x1f, R11 ;  /* 0x0000001fff0a7819 */ /* 0x002fe2000001140b */
[----:B------:R-:W-:Y:S01]  /*19c0*/  UIADD3 UR10, UR13, UR8, URZ ;  /* 0x000000080d0a7290 */ /* 0x000fe2000fffe03f */
[----:B------:R-:W-:Y:S01]  /*19d0*/  IADD3.X R9, R9, UR30, R5, P2, !PT ;  /* 0x0000001e09097c10 */ /* 0x000fe200097fe405 */
[----:B------:R-:W-:Y:S01]  /*19e0*/  UIMAD UR9, UR36, UR7, UR6 ;  /* 0x00000007240972a4 */ /* 0x000fe2000f8e0206 */
[----:B------:R-:W-:Y:S01]  /*19f0*/  IMAD.U32 R5, RZ, RZ, UR13 ;  /* 0x0000000dff057e24 */ /* 0x000fe2000f8e00ff */
[----:B------:R-:W-:Y:S01]  /*1a00*/  LEA.HI R10, R10, R11, RZ, 0x5 ;  /* 0x0000000b0a0a7211 */ /* 0x000fe200078f28ff */
[----:B------:R-:W-:Y:S01]  /*1a10*/  ULDC.64 UR6, c[0x0][0x370] ;  /* 0x0000dc0000067ab9 */ /* 0x000fe20000000a00 */
[----:B------:R-:W-:Y:S01]  /*1a20*/  IMAD.WIDE.U32 R8, R14, c[0x0][0x1a8], R8 ;  /* 0x00006a000e087a25 */ /* 0x000fe200078e0008 */
[----:B------:R-:W-:-:S02]  /*1a30*/  UIMAD UR6, UR26, UR6, URZ ;  /* 0x000000061a0672a4 */ /* 0x000fc4000f8e023f */
[----:B------:R-:W-:Y:S01]  /*1a40*/  UIADD3 UR8, UR13, UR11, URZ ;  /* 0x0000000b0d087290 */ /* 0x000fe2000fffe03f */
[----:B------:R-:W-:Y:S01]  /*1a50*/  IMAD.WIDE.U32 R6, R5, c[0x0][0x370], R6 ;  /* 0x0000dc0005067a25 */ /* 0x000fe200078e0006 */
[----:B------:R-:W-:Y:S01]  /*1a60*/  UIMAD UR7, UR13, UR7, UR6 ;  /* 0x000000070d0772a4 */ /* 0x000fe2000f8e0206 */
[----:B------:R-:W-:Y:S01]  /*1a70*/  LOP3.LUT R5, R10, 0xffffffe0, RZ, 0xc0, !PT ;  /* 0xffffffe00a057812 */ /* 0x000fe200078ec0ff */
[----:B------:R-:W-:Y:S01]  /*1a80*/  UIADD3 UR6, -UR16, UR25, UR23 ;  /* 0x0000001910067290 */ /* 0x000fe2000fffe117 */
[----:B------:R-:W-:Y:S02]  /*1a90*/  SHF.R.S32.HI R10, RZ, 0x5, R10 ;  /* 0x00000005ff0a7819 */ /* 0x000fe4000001140a */
[----:B------:R-:W-:Y:S01]  /*1aa0*/  LEA R234, P2, R8, c[0x0][0x160], 0x1 ;  /* 0x0000580008ea7a11 */ /* 0x000fe200078408ff */
[----:B------:R-:W-:Y:S01]  /*1ab0*/  UIADD3 UR6, UR6, -UR5, URZ ;  /* 0x8000000506067290 */ /* 0x000fe2000fffe03f */
[----:B------:R-:W-:Y:S01]  /*1ac0*/  IMAD.IADD R5, R11, 0x1, -R5 ;  /* 0x000000010b057824 */ /* 0x000fe200078e0a05 */
[----:B------:R-:W-:Y:S01]  /*1ad0*/  IADD3 R7, R7, UR7, RZ ;  /* 0x0000000707077c10 */ /* 0x000fe2000fffe0ff */
[----:B------:R-:W-:Y:S01]  /*1ae0*/  IMAD.U32 R11, RZ, RZ, UR36 ;  /* 0x00000024ff0b7e24 */ /* 0x000fe2000f8e00ff */
[----:B------:R-:W-:Y:S01]  /*1af0*/  USHF.R.S32.HI UR12, URZ, 0x1f, UR6 ;  /* 0x0000001f3f0c7899 */ /* 0x000fe20008011406 */
[----:B------:R-:W-:Y:S01]  /*1b00*/  IMAD R10, R10, UR44, R5 ;  /* 0x0000002c0a0a7c24 */ /* 0x000fe2000f8e0205 */
[----:B------:R-:W-:Y:S01]  /*1b10*/  ULDC.64 UR4, c[0x0][0x200] ;  /* 0x0000800000047ab9 */ /* 0x000fe20000000a00 */
[----:B------:R-:W-:Y:S01]  /*1b20*/  IMAD R5, R23, c[0x0][0x370], RZ ;  /* 0x0000dc0017057a24 */ /* 0x000fe200078e02ff */
[----:B------:R-:W-:Y:S01]  /*1b30*/  ULEA.HI UR12, UR12, UR6, URZ, 0x6 ;  /* 0x000000060c0c7291 */ /* 0x000fe2000f8f303f */
[----:B------:R-:W-:Y:S01]  /*1b40*/  IMAD.WIDE.U32 R6, R11, c[0x0][0x378], R6 ;  /* 0x0000de000b067a25 */ /* 0x000fe200078e0006 */
[----:B------:R-:W-:Y:S01]  /*1b50*/  IADD3 R11, R9, UR14, RZ ;  /* 0x0000000e090b7c10 */ /* 0x000fe2000fffe0ff */
[----:B------:R-:W-:-:S02]  /*1b60*/  UIADD3 UR6, UR32, -0x1, URZ ;  /* 0xffffffff20067890 */ /* 0x000fc4000fffe03f */
[----:B------:R-:W-:Y:S01]  /*1b70*/  USHF.R.S32.HI UR12, URZ, 0x6, UR12 ;  /* 0x000000063f0c7899 */ /* 0x000fe2000801140c */
[----:B------:R-:W-:Y:S01]  /*1b80*/  IMAD R9, R243, c[0x0][0x374], R5 ;  /* 0x0000dd00f3097a24 */ /* 0x000fe200078e0205 */
[C---:B------:R-:W-:Y:S02]  /*1b90*/  IADD3 R5, P0, R10.reuse, UR18, RZ ;  /* 0x000000120a057c10 */ /* 0x040fe4000ff1e0ff */
[----:B------:R-:W-:Y:S01]  /*1ba0*/  UISETP.LT.AND UP1, UPT, URZ, UR12, UPT ;  /* 0x0000000c3f00728c */ /* 0x000fe2000bf21270 */
[----:B------:R-:W-:Y:S01]  /*1bb0*/  IADD3 R7, R7, UR9, RZ ;  /* 0x0000000907077c10 */ /* 0x000fe2000fffe0ff */
[----:B------:R-:W-:Y:S01]  /*1bc0*/  UIMAD.WIDE UR8, UR8, UR59, UR4 ;  /* 0x0000003b080872a5 */ /* 0x000fe2000f8e0204 */
[----:B------:R-:W-:Y:S01]  /*1bd0*/  LEA.HI.X.SX32 R10, R10, UR15, 0x1, P0 ;  /* 0x0000000f0a0a7c11 */ /* 0x000fe200080f0eff */
[----:B------:R-:W-:Y:S01]  /*1be0*/  USEL UR12, URZ, UR12, !UP1 ;  /* 0x0000000c3f0c7287 */ /* 0x000fe2000c800000 */
[----:B------:R-:W-:Y:S01]  /*1bf0*/  LEA.HI.X R235, R8, c[0x0][0x164], R11, 0x1, P2 ;  /* 0x0000590008eb7a11 */ /* 0x000fe200010f0c0b */
[----:B------:R-:W-:Y:S01]  /*1c00*/  ULDC.64 UR4, c[0x0][0x3c8] ;  /* 0x0000f20000047ab9 */ /* 0x000fe20000000a00 */
[----:B------:R-:W-:Y:S01]  /*1c10*/  IMAD.WIDE.U32 R6, R243, c[0x0][0x370], R6 ;  /* 0x0000dc00f3067a25 */ /* 0x000fe200078e0006 */
[----:B------:R-:W-:Y:S01]  /*1c20*/  UISETP.GT.AND UP1, UPT, UR32, UR12, UPT ;  /* 0x0000000c2000728c */ /* 0x000fe2000bf24270 */
[----:B------:R-:W-:Y:S01]  /*1c30*/  LEA R228, P2, R5, c[0x0][0x350], 0x2 ;  /* 0x0000d40005e47a11 */ /* 0x000fe200078410ff */
[----:B------:R-:W-:Y:S01]  /*1c40*/  UIMAD.WIDE UR10, UR10, UR59, UR4 ;  /* 0x0000003b0a0a72a5 */ /* 0x000fe2000f8e0204 */
[----:B------:R-:W-:Y:S01]  /*1c50*/  IMAD.IADD R7, R7, 0x1, R9 ;  /* 0x0000000107077824 */ /* 0x000fe200078e0209 */
[C---:B------:R-:W-:Y:S01]  /*1c60*/  LEA R232, P3, R6.reuse, c[0x0][0x330], 0x1 ;  /* 0x0000cc0006e87a11 */ /* 0x040fe200078608ff */
[----:B------:R-:W-:Y:S01]  /*1c70*/  UMOV UR7, UR9 ;  /* 0x0000000900077c82 */ /* 0x000fe20008000000 */
[----:B------:R-:W-:Y:S01]  /*1c80*/  PLOP3.LUT P0, PT, PT, PT, UP1, 0x80, 0x0 ;  /* 0x000000000000781c */ /* 0x000fe20003f0f018 */
[----:B------:R1:W2:Y:S01]  /*1c90*/  R2UR UR5, R13 ;  /* 0x000000000d0573c2 */ /* 0x0002a200000e0000 */
[----:B------:R-:W-:Y:S01]  /*1ca0*/  LEA.HI.X R229, R5, c[0x0][0x354], R10, 0x2, P2 ;  /* 0x0000d50005e57a11 */ /* 0x000fe200010f140a */
[----:B------:R-:W-:Y:S01]  /*1cb0*/  UMOV UR9, UR11 ;  /* 0x0000000b00097c82 */ /* 0x000fe20008000000 */
[----:B------:R-:W-:-:S05]  /*1cc0*/  LEA.HI.X R233, R6, c[0x0][0x334], R7, 0x1, P3 ;  /* 0x0000cd0006e97a11 */ /* 0x000fca00018f0c07 */
[----:B------:R1:W3:Y:S04]  /*1cd0*/  R2UR UR4, R12 ;  /* 0x000000000c0473c2 */ /* 0x0002e800000e0000 */
        /* <DEDUP_REMOVED lines=19> */
.L_x_252:
        /* <DEDUP_REMOVED lines=18> */
.L_x_253:
[----:B------:R-:W-:Y:S01]  /*1f30*/  ULDC.64 UR6, c[0x0][0x3a0] ;  /* 0x0000e80000067ab9 */ /* 0x000fe20000000a00 */
[----:B------:R-:W-:Y:S01]  /*1f40*/  IMAD.U32 R11, RZ, RZ, UR23 ;  /* 0x00000017ff0b7e24 */ /* 0x000fe2000f8e00ff */
[----:B------:R-:W-:Y:S01]  /*1f50*/  UIMAD UR6, UR20, UR6, URZ ;  /* 0x00000006140672a4 */ /* 0x000fe2000f8e023f */
[----:B------:R-:W-:Y:S01]  /*1f60*/  BSSY B0, `(.L_x_254) ;  /* 0x000001b000007945 */ /* 0x000fe20003800000 */
[----:B------:R-:W-:Y:S01]  /*1f70*/  ULDC.64 UR8, c[0x0][0x3b8] ;  /* 0x0000ee0000087ab9 */ /* 0x000fe20000000a00 */
[----:B------:R-:W-:Y:S01]  /*1f80*/  IMAD.WIDE.U32 R4, R11, c[0x0][0x3a0], R248 ;  /* 0x0000e8000b047a25 */ /* 0x000fe200078e00f8 */
[----:B------:R-:W-:Y:S02]  /*1f90*/  UIMAD UR7, UR23, UR7, UR6 ;  /* 0x00000007170772a4 */ /* 0x000fe4000f8e0206 */
[----:B------:R-:W-:-:S02]  /*1fa0*/  UIMAD UR6, UR21, -0x40, UR16 ;  /* 0xffffffc0150678a4 */ /* 0x000fc4000f8e0210 */
[----:B------:R-:W-:Y:S02]  /*1fb0*/  IADD3 R6, P0, R4, UR12, RZ ;  /* 0x0000000c04067c10 */ /* 0x000fe4000ff1e0ff */
[----:B------:R-:W-:Y:S01]  /*1fc0*/  MOV R4, UR7 ;  /* 0x0000000700047c02 */ /* 0x000fe20008000f00 */
[----:B------:R-:W-:Y:S01]  /*1fd0*/  UIMAD UR7, UR55, UR8, URZ ;  /* 0x00000008370772a4 */ /* 0x000fe2000f8e023f */
[----:B------:R-:W-:Y:S02]  /*1fe0*/  ISETP.GE.AND P1, PT, R243, UR6, PT ;  /* 0x00000006f3007c0c */ /* 0x000fe4000bf26270 */
[----:B------:R-:W-:Y:S01]  /*1ff0*/  IADD3.X R7, R5, UR13, R4, P0, !PT ;  /* 0x0000000d05077c10 */ /* 0x000fe200087fe404 */
[----:B------:R-:W-:Y:S01]  /*2000*/  IMAD.U32 R4, RZ, RZ, UR36 ;  /* 0x00000024ff047e24 */ /* 0x000fe2000f8e00ff */
[----:B------:R-:W-:-:S03]  /*2010*/  UIMAD UR7, UR36, UR9, UR7 ;  /* 0x00000009240772a4 */ /* 0x000fc6000f8e0207 */
[----:B------:R-:W-:-:S05]  /*2020*/  IMAD.WIDE.U32 R6, R4, c[0x0][0x3b8], R6 ;  /* 0x0000ee0004067a25 */ /* 0x000fca00078e0006 */
[----:B------:R-:W-:Y:S01]  /*2030*/  IADD3 R10, R7, UR7, RZ ;  /* 0x00000007070a7c10 */ /* 0x000fe2000fffe0ff */
[----:B------:R-:W-:Y:S05]  /*2040*/  @P1 BRA `(.L_x_255) ;  /* 0x000000c000001947 */ /* 0x000fea0003800000 */
[----:B------:R-:W-:Y:S01]  /*2050*/  MOV R4, R6 ;  /* 0x0000000600047202 */ /* 0x000fe20000000f00 */
[----:B------:R-:W-:Y:S01]  /*2060*/  IMAD R12, R23, c[0x0][0x3a0], RZ ;  /* 0x0000e800170c7a24 */ /* 0x000fe200078e02ff */
[----:B------:R-:W-:-:S05]  /*2070*/  MOV R5, R10 ;  /* 0x0000000a00057202 */ /* 0x000fca0000000f00 */
[----:B------:R-:W-:-:S04]  /*2080*/  IMAD.WIDE.U32 R8, R243, c[0x0][0x3a0], R4 ;  /* 0x0000e800f3087a25 */ /* 0x000fc800078e0004 */
[----:B------:R-:W-:-:S05]  /*2090*/  IMAD R4, R243, c[0x0][0x3a4], R12 ;  /* 0x0000e900f3047a24 */ /* 0x000fca00078e020c */
[----:B------:R-:W-:Y:S02]  /*20a0*/  IADD3 R5, R9, R4, RZ ;  /* 0x0000000409057210 */ /* 0x000fe40007ffe0ff */
[----:B------:R-:W-:-:S04]  /*20b0*/  LEA R4, P0, R8, c[0x0][0x340], 0x1 ;  /* 0x0000d00008047a11 */ /* 0x000fc800078008ff */
[----:B------:R-:W-:-:S05]  /*20c0*/  LEA.HI.X R5, R8, c[0x0][0x344], R5, 0x1, P0 ;  /* 0x0000d10008057a11 */ /* 0x000fca00000f0c05 */
[----:B------:R1:W-:Y:S04]  /*20d0*/  STG.E.128 [R4.64], RZ ;  /* 0x000000ff04007986 */ /* 0x0003e8000c101d04 */
[----:B------:R1:W-:Y:S04]  /*20e0*/  STG.E.128 [R4.64+0x80], RZ ;  /* 0x000080ff04007986 */ /* 0x0003e8000c101d04 */
[----:B------:R1:W-:Y:S04]  /*20f0*/  STG.E.128 [R4.64+0x100], RZ ;  /* 0x000100ff04007986 */ /* 0x0003e8000c101d04 */
[----:B------:R1:W-:Y:S02]  /*2100*/  STG.E.128 [R4.64+0x180], RZ ;  /* 0x000180ff04007986 */ /* 0x0003e4000c101d04 */
.L_x_255:
[----:B------:R-:W-:Y:S05]  /*2110*/  BSYNC B0 ;  /* 0x0000000000007941 */ /* 0x000fea0003800000 */
.L_x_254:
[----:B-1----:R-:W-:Y:S01]  /*2120*/  IADD3 R4, R243, 0x20, RZ ;  /* 0x00000020f3047810 */ /* 0x002fe20007ffe0ff */
[----:B------:R-:W-:Y:S03]  /*2130*/  BSSY B0, `(.L_x_256) ;  /* 0x0000010000007945 */ /* 0x000fe60003800000 */
[----:B------:R-:W-:-:S13]  /*2140*/  ISETP.GE.AND P0, PT, R4, UR6, PT ;  /* 0x0000000604007c0c */ /* 0x000fda000bf06270 */
[----:B------:R-:W-:Y:S05]  /*2150*/  @P0 BRA `(.L_x_257) ;  /* 0x000000d000000947 */ /* 0x000fea0003800000 */
[----:B------:R-:W-:Y:S02]  /*2160*/  IADD3 R4, P2, R243, 0x20, RZ ;  /* 0x00000020f3047810 */ /* 0x000fe40007f5e0ff */
[----:B------:R-:W-:Y:S02]  /*2170*/  MOV R7, R10 ;  /* 0x0000000a00077202 */ /* 0x000fe40000000f00 */
[----:B------:R-:W-:-:S03]  /*2180*/  IADD3.X R5, RZ, R23, RZ, P2, !PT ;  /* 0x00000017ff057210 */ /* 0x000fc600017fe4ff */
[----:B------:R-:W-:-:S04]  /*2190*/  IMAD.WIDE.U32 R6, R4, c[0x0][0x3a0], R6 ;  /* 0x0000e80004067a25 */ /* 0x000fc800078e0006 */
[----:B------:R-:W-:-:S04]  /*21a0*/  IMAD R5, R5, c[0x0][0x3a0], RZ ;  /* 0x0000e80005057a24 */ /* 0x000fc800078e02ff */
[----:B------:R-:W-:Y:S01]  /*21b0*/  IMAD R5, R4, c[0x0][0x3a4], R5 ;  /* 0x0000e90004057a24 */ /* 0x000fe200078e0205 */
[----:B------:R-:W-:-:S04]  /*21c0*/  LEA R4, P2, R6, c[0x0][0x340], 0x1 ;  /* 0x0000d00006047a11 */ /* 0x000fc800078408ff */
[----:B------:R-:W-:-:S04]  /*21d0*/  IADD3 R5, R7, R5, RZ ;  /* 0x0000000507057210 */ /* 0x000fc80007ffe0ff */
[----:B------:R-:W-:-:S05]  /*21e0*/  LEA.HI.X R5, R6, c[0x0][0x344], R5, 0x1, P2 ;  /* 0x0000d10006057a11 */ /* 0x000fca00010f0c05 */
[----:B------:R1:W-:Y:S04]  /*21f0*/  STG.E.128 [R4.64], RZ ;  /* 0x000000ff04007986 */ /* 0x0003e8000c101d04 */
[----:B------:R1:W-:Y:S04]  /*2200*/  STG.E.128 [R4.64+0x80], RZ ;  /* 0x000080ff04007986 */ /* 0x0003e8000c101d04 */
[----:B------:R1:W-:Y:S04]  /*2210*/  STG.E.128 [R4.64+0x100], RZ ;  /* 0x000100ff04007986 */ /* 0x0003e8000c101d04 */
[----:B------:R1:W-:Y:S02]  /*2220*/  STG.E.128 [R4.64+0x180], RZ ;  /* 0x000180ff04007986 */ /* 0x0003e4000c101d04 */
.L_x_257:
[----:B------:R-:W-:Y:S05]  /*2230*/  BSYNC B0 ;  /* 0x0000000000007941 */ /* 0x000fea0003800000 */
.L_x_256:
[----:B------:R-:W-:Y:S01]  /*2240*/  ULDC.64 UR6, c[0x0][0x3a8] ;  /* 0x0000ea0000067ab9 */ /* 0x000fe20000000a00 */
[----:B-1----:R-:W-:Y:S01]  /*2250*/  IMAD.WIDE.U32 R4, R11, c[0x0][0x3a8], R248 ;  /* 0x0000ea000b047a25 */ /* 0x002fe200078e00f8 */
[----:B------:R-:W-:Y:S01]  /*2260*/  UIMAD UR6, UR20, UR6, URZ ;  /* 0x00000006140672a4 */ /* 0x000fe2000f8e023f */
[----:B------:R-:W-:Y:S03]  /*2270*/  BSSY B0, `(.L_x_258) ;  /* 0x0000018000007945 */ /* 0x000fe60003800000 */
[----:B------:R-:W-:Y:S01]  /*2280*/  UIMAD UR6, UR23, UR7, UR6 ;  /* 0x00000007170672a4 */ /* 0x000fe2000f8e0206 */
[----:B------:R-:W-:-:S05]  /*2290*/  IADD3 R6, P2, R4, UR10, RZ ;  /* 0x0000000a04067c10 */ /* 0x000fca000ff5e0ff */
        /* <DEDUP_REMOVED lines=21> */
.L_x_259:
[----:B------:R-:W-:Y:S05]  /*23f0*/  BSYNC B0 ;  /* 0x0000000000007941 */ /* 0x000fea0003800000 */
.L_x_258:
[----:B------:R-:W-:Y:S05]  /*2400*/  @P0 BRA `(.L_x_260) ;  /* 0x00005fa000000947 */ /* 0x000fea0003800000 */
[----:B-1----:R-:W-:Y:S02]  /*2410*/  IADD3 R4, P0, R243, 0x20, RZ ;  /* 0x00000020f3047810 */ /* 0x002fe40007f1e0ff */
[----:B------:R-:W-:-:S02]  /*2420*/  MOV R7, R10 ;  /* 0x0000000a00077202 */ /* 0x000fc40000000f00 */
        /* <DEDUP_REMOVED lines=10> */
[----:B------:R1:W-:Y:S01]  /*24d0*/  STG.E.128 [R4.64+0x180], RZ ;  /* 0x000180ff04007986 */ /* 0x0003e2000c101d04 */
[----:B------:R-:W-:Y:S05]  /*24e0*/  BRA `(.L_x_260) ;  /* 0x00005ec000007947 */ /* 0x000fea0003800000 */
.L_x_251:
[----:B------:R-:W-:Y:S01]  /*24f0*/  ULDC.64 UR14, c[0x0][0x198] ;  /* 0x00006600000e7ab9 */ /* 0x000fe20000000a00 */
[----:B------:R-:W-:Y:S01]  /*2500*/  IMAD.U32 R6, RZ, RZ, UR23 ;  /* 0x00000017ff067e24 */ /* 0x000fe2000f8e00ff */
[----:B------:R-:W-:Y:S01]  /*2510*/  ULDC.64 UR18, c[0x0][0x1a0] ;  /* 0x0000680000127ab9 */ /* 0x000fe20000000a00 */
[----:B------:R-:W-:Y:S01]  /*2520*/  IADD3 R5, R243, 0x20, RZ ;  /* 0x00000020f3057810 */ /* 0x000fe20007ffe0ff */
[----:B------:R-:W-:Y:S01]  /*2530*/  UIMAD UR14, UR20, UR14, URZ ;  /* 0x0000000e140e72a4 */ /* 0x000fe2000f8e023f */
[C-C-:B------:R-:W-:Y:S01]  /*2540*/  IMAD.WIDE.U32 R8, R6.reuse, c[0x0][0x198], R248.reuse ;  /* 0x0000660006087a25 */ /* 0x140fe200078e00f8 */
[----:B------:R-:W-:Y:S01]  /*2550*/  UIMAD UR11, UR20, UR18, URZ ;  /* 0x00000012140b72a4 */ /* 0x000fe2000f8e023f */
[----:B------:R-:W-:Y:S01]  /*2560*/  IADD3 R21, R251, 0x8, RZ ;  /* 0x00000008fb157810 */ /* 0x000fe20007ffe0ff */
[----:B------:R-:W-:Y:S01]  /*2570*/  UIMAD UR15, UR23, UR15, UR14 ;  /* 0x0000000f170f72a4 */ /* 0x000fe2000f8e020e */
[----:B------:R-:W-:Y:S01]  /*2580*/  IMAD.WIDE.U32 R6, R6, c[0x0][0x1a0], R248 ;  /* 0x0000680006067a25 */ /* 0x000fe200078e00f8 */
[----:B------:R-:W-:Y:S01]  /*2590*/  UIMAD UR14, UR23, UR19, UR11 ;  /* 0x00000013170e72a4 */ /* 0x000fe2000f8e020b */
[----:B------:R-:W-:Y:S01]  /*25a0*/  IADD3 R8, P3, R8, UR31, RZ ;  /* 0x0000001f08087c10 */ /* 0x000fe2000ff7e0ff */
[----:B------:R-:W-:Y:S01]  /*25b0*/  UIMAD UR11, UR6, -0x40, UR25 ;  /* 0xffffffc0060b78a4 */ /* 0x000fe2000f8e0219 */
[----:B------:R-:W-:Y:S01]  /*25c0*/  IMAD.MOV.U32 R18, RZ, RZ, 0x40 ;  /* 0x00000040ff127424 */ /* 0x000fe200078e00ff */
[----:B------:R-:W-:Y:S01]  /*25d0*/  MOV R10, UR15 ;  /* 0x0000000f000a7c02 */ /* 0x000fe20008000f00 */
[----:B------:R-:W-:Y:S01]  /*25e0*/  UIMAD UR13, UR21, -0x40, UR16 ;  /* 0xffffffc0150d78a4 */ /* 0x000fe2000f8e0210 */
[----:B------:R-:W-:Y:S01]  /*25f0*/  IADD3 R16, P1, R6, UR27, RZ ;  /* 0x0000001b06107c10 */ /* 0x000fe2000ff3e0ff */
[----:B------:R-:W-:Y:S01]  /*2600*/  IMAD.U32 R6, RZ, RZ, UR14 ;  /* 0x0000000eff067e24 */ /* 0x000fe2000f8e00ff */
[----:B------:R-:W-:Y:S01]  /*2610*/  ISETP.GE.AND P2, PT, R5, UR11, PT ;  /* 0x0000000b05007c0c */ /* 0x000fe2000bf46270 */
[C---:B------:R-:W-:Y:S01]  /*2620*/  IMAD R19, R18.reuse, c[0x0][0x374], RZ ;  /* 0x0000dd0012137a24 */ /* 0x040fe200078e02ff */
[----:B------:R-:W-:Y:S01]  /*2630*/  IADD3.X R9, R9, UR33, R10, P3, !PT ;  /* 0x0000002109097c10 */ /* 0x000fe20009ffe40a */
[----:B------:R-:W-:Y:S01]  /*2640*/  IMAD.WIDE.U32 R10, R18, c[0x0][0x370], RZ ;  /* 0x0000dc00120a7a25 */ /* 0x000fe200078e00ff */
[----:B------:R-:W-:-:S02]  /*2650*/  IADD3.X R17, R7, UR28, R6, P1, !PT ;  /* 0x0000001c07117c10 */ /* 0x000fc40008ffe406 */
[----:B------:R-:W-:Y:S01]  /*2660*/  ISETP.GE.AND P0, PT, R5, UR13, PT ;  /* 0x0000000d05007c0c */ /* 0x000fe2000bf06270 */
[----:B------:R-:W-:Y:S01]  /*2670*/  IMAD.WIDE.U32 R6, R4, c[0x0][0x1b0], R8 ;  /* 0x00006c0004067a25 */ /* 0x000fe200078e0008 */
[----:B------:R-:W-:Y:S02]  /*2680*/  ISETP.GE.AND P1, PT, R243, UR13, PT ;  /* 0x0000000df3007c0c */ /* 0x000fe4000bf26270 */
[----:B------:R-:W-:Y:S01]  /*2690*/  ISETP.GE.AND P6, PT, R21, UR11, PT ;  /* 0x0000000b15007c0c */ /* 0x000fe2000bfc6270 */
[C---:B------:R-:W-:Y:S01]  /*26a0*/  IMAD R5, R15.reuse, c[0x0][0x1b0], RZ ;  /* 0x00006c000f057a24 */ /* 0x040fe200078e02ff */
[----:B------:R-:W-:Y:S01]  /*26b0*/  MOV R239, 0x7f800000 ;  /* 0x7f80000000ef7802 */ /* 0x000fe20000000f00 */
[----:B------:R-:W-:Y:S01]  /*26c0*/  IMAD R8, R15, c[0x0][0x1b8], RZ ;  /* 0x00006e000f087a24 */ /* 0x000fe200078e02ff */
[----:B------:R-:W-:Y:S01]  /*26d0*/  @!P2 IADD3 R14, P4, R232, R10, RZ ;  /* 0x0000000ae80ea210 */ /* 0x000fe20007f9e0ff */
[----:B------:R-:W-:-:S03]  /*26e0*/  IMAD.WIDE.U32 R12, R18, c[0x0][0x190], RZ ;  /* 0x00006400120c7a25 */ /* 0x000fc600078e00ff */
[----:B------:R-:W-:Y:S01]  /*26f0*/  @!P2 IADD3.X R15, R233, R11, R19, P4, !PT ;  /* 0x0000000be90fa210 */ /* 0x000fe200027fe413 */
[----:B------:R-:W-:Y:S01]  /*2700*/  IMAD R18, R18, c[0x0][0x194], RZ ;  /* 0x0000650012127a24 */ /* 0x000fe200078e02ff */
[----:B------:R-:W-:Y:S01]  /*2710*/  PLOP3.LUT P4, PT, PT, PT, UP6, 0x80, 0x0 ;  /* 0x000000000000781c */ /* 0x000fe20003f8f068 */
[----:B------:R-:W-:Y:S01]  /*2720*/  IMAD R5, R4, c[0x0][0x1b4], R5 ;  /* 0x00006d0004057a24 */ /* 0x000fe200078e0205 */
[----:B------:R-:W-:Y:S01]  /*2730*/  @!P2 IADD3 R12, P3, R234, R12, RZ ;  /* 0x0000000cea0ca210 */ /* 0x000fe20007f7e0ff */
[C---:B------:R-:W-:Y:S01]  /*2740*/  IMAD R22, R4.reuse, c[0x0][0x1bc], R8 ;  /* 0x00006f0004167a24 */ /* 0x040fe200078e0208 */
[----:B------:R-:W-:Y:S01]  /*2750*/  @!P0 IADD3 R20, P5, R243, 0x20, RZ ;  /* 0x00000020f3148810 */ /* 0x000fe20007fbe0ff */
[----:B------:R-:W-:Y:S01]  /*2760*/  IMAD.WIDE.U32 R16, R4, c[0x0][0x1b8], R16 ;  /* 0x00006e0004107a25 */ /* 0x000fe200078e0010 */
[----:B------:R-:W-:Y:S02]  /*2770*/  @!P2 IADD3.X R13, R235, R13, R18, P3, !PT ;  /* 0x0000000deb0da210 */ /* 0x000fe40001ffe412 */
[----:B------:R-:W-:Y:S01]  /*2780*/  @!P1 MOV R4, R6 ;  /* 0x0000000600049202 */ /* 0x000fe20000000f00 */
[----:B------:R-:W-:Y:S01]  /*2790*/  @!P0 IMAD.MOV.U32 R8, RZ, RZ, R6 ;  /* 0x000000ffff088224 */ /* 0x000fe200078e0006 */
[----:B------:R-:W-:Y:S01]  /*27a0*/  @!P0 IADD3 R6, P3, R243, 0x20, RZ ;  /* 0x00000020f3068810 */ /* 0x000fe20007f7e0ff */
[----:B------:R-:W-:-:S02]  /*27b0*/  IMAD.IADD R5, R7, 0x1, R5 ;  /* 0x0000000107057824 */ /* 0x000fc400078e0205 */
[----:B------:R-:W-:Y:S01]  /*27c0*/  @!P1 IMAD R7, R23, c[0x0][0x198], RZ ;  /* 0x0000660017079a24 */ /* 0x000fe200078e02ff */
[----:B------:R-:W-:Y:S01]  /*27d0*/  @!P0 IADD3.X R10, RZ, R23, RZ, P3, !PT ;  /* 0x00000017ff0a8210 */ /* 0x000fe20001ffe4ff */
[----:B------:R-:W-:Y:S01]  /*27e0*/  @!P0 IMAD.MOV.U32 R9, RZ, RZ, R5 ;  /* 0x000000ffff098224 */ /* 0x000fe200078e0005 */
[C---:B------:R-:W-:Y:S01]  /*27f0*/  ISETP.GE.AND P3, PT, R243.reuse, UR11, PT ;  /* 0x0000000bf3007c0c */ /* 0x040fe2000bf66270 */
[----:B------:R-:W-:Y:S01]  /*2800*/  @P4 BAR.SYNC.DEFER_BLOCKING 0x0 ;  /* 0x0000000000004b1d */ /* 0x000fe20000010000 */
[C---:B------:R-:W-:Y:S02]  /*2810*/  @!P1 IMAD R11, R243.reuse, c[0x0][0x19c], R7 ;  /* 0x00006700f30b9a24 */ /* 0x040fe400078e0207 */
[----:B------:R-:W-:-:S04]  /*2820*/  @!P1 IMAD.WIDE.U32 R4, R243, c[0x0][0x198], R4 ;  /* 0x00006600f3049a25 */ /* 0x000fc800078e0004 */
[----:B------:R-:W-:Y:S02]  /*2830*/  @!P0 IMAD R7, R10, c[0x0][0x198], RZ ;  /* 0x000066000a078a24 */ /* 0x000fe400078e02ff */
[----:B------:R-:W-:Y:S01]  /*2840*/  @!P0 IMAD.X R19, RZ, RZ, R23, P5 ;  /* 0x000000ffff138224 */ /* 0x000fe200028e0617 */
[----:B------:R-:W-:Y:S01]  /*2850*/  @!P1 LEA R10, P5, R4, c[0x0][0x168], 0x1 ;  /* 0x00005a00040a9a11 */ /* 0x000fe200078a08ff */
[----:B------:R-:W-:Y:S01]  /*2860*/  @!P1 IMAD.IADD R11, R5, 0x1, R11 ;  /* 0x00000001050b9824 */ /* 0x000fe200078e020b */
[----:B------:R-:W-:Y:S01]  /*2870*/  IADD3 R5, R17, R22, RZ ;  /* 0x0000001611057210 */ /* 0x000fe20007ffe0ff */
[C---:B------:R-:W-:Y:S02]  /*2880*/  @!P0 IMAD R18, R6.reuse, c[0x0][0x19c], R7 ;  /* 0x0000670006128a24 */ /* 0x040fe400078e0207 */
[----:B------:R-:W-:Y:S01]  /*2890*/  @!P0 IMAD.WIDE.U32 R6, R6, c[0x0][0x198], R8 ;  /* 0x0000660006068a25 */ /* 0x000fe200078e0008 */
[----:B------:R-:W-:-:S03]  /*28a0*/  @!P1 LEA.HI.X R11, R4, c[0x0][0x16c], R11, 0x1, P5 ;  /* 0x00005b00040b9a11 */ /* 0x000fc600028f0c0b */
[----:B------:R-:W-:Y:S01]  /*28b0*/  @!P0 IMAD R9, R19, c[0x0][0x1a0], RZ ;  /* 0x0000680013098a24 */ /* 0x000fe200078e02ff */
[----:B------:R-:W-:Y:S01]  /*28c0*/  @!P0 LEA R8, P5, R6, c[0x0][0x168], 0x1 ;  /* 0x00005a0006088a11 */ /* 0x000fe200078a08ff */
[----:B------:R-:W-:Y:S01]  /*28d0*/  @!P0 IMAD.IADD R7, R7, 0x1, R18 ;  /* 0x0000000107078824 */ /* 0x000fe200078e0212 */
[----:B------:R-:W-:Y:S01]  /*28e0*/  @!P0 MOV R18, R16 ;  /* 0x0000001000128202 */ /* 0x000fe20000000f00 */
[----:B------:R-:W-:Y:S01]  /*28f0*/  @!P0 IMAD R21, R20, c[0x0][0x1a4], R9 ;  /* 0x0000690014158a24 */ /* 0x000fe200078e0209 */
[----:B------:R1:W-:Y:S01]  /*2900*/  @P3 STS.128 [R230+0x8000], RZ ;  /* 0x008000ffe6003388 */ /* 0x0003e20000000c00 */
[----:B------:R-:W-:Y:S01]  /*2910*/  @!P1 IMAD.MOV.U32 R4, RZ, RZ, R16 ;  /* 0x000000ffff049224 */ /* 0x000fe200078e0010 */
[----:B------:R-:W-:Y:S01]  /*2920*/  @!P0 LEA.HI.X R9, R6, c[0x0][0x16c], R7, 0x1, P5 ;  /* 0x00005b0006098a11 */ /* 0x000fe200028f0c07 */
[----:B------:R-:W-:Y:S01]  /*2930*/  @!P1 IMAD R6, R23, c[0x0][0x1a0], RZ ;  /* 0x0000680017069a24 */ /* 0x000fe200078e02ff */
[----:B------:R1:W-:Y:S01]  /*2940*/  @P3 STS.128 [R230+0xa000], RZ ;  /* 0x00a000ffe6003388 */ /* 0x0003e20000000c00 */
[----:B------:R-:W-:-:S03]  /*2950*/  @!P1 IMAD.WIDE.U32 R16, R243, c[0x0][0x1a0], R4 ;  /* 0x00006800f3109a25 */ /* 0x000fc600078e0004 */
[----:B------:R1:W-:Y:S01]  /*2960*/  @P3 STS.128 [R230+0xc000], RZ ;  /* 0x00c000ffe6003388 */ /* 0x0003e20000000c00 */
[----:B------:R-:W-:Y:S02]  /*2970*/  @!P1 IMAD R6, R243, c[0x0][0x1a4], R6 ;  /* 0x00006900f3069a24 */ /* 0x000fe400078e0206 */
[----:B------:R-:W-:Y:S01]  /*2980*/  @!P0 IMAD.MOV.U32 R19, RZ, RZ, R5 ;  /* 0x000000ffff138224 */ /* 0x000fe200078e0005 */
[----:B------:R1:W-:Y:S01]  /*2990*/  @P3 STS.128 [R230+0xe000], RZ ;  /* 0x00e000ffe6003388 */ /* 0x0003e20000000c00 */
[----:B------:R-:W-:Y:S01]  /*29a0*/  @!P1 IMAD.IADD R5, R17, 0x1, R6 ;  /* 0x0000000111059824 */ /* 0x000fe200078e0206 */
[C---:B------:R-:W-:Y:S01]  /*29b0*/  @!P1 LEA R6, P5, R16.reuse, c[0x0][0x170], 0x1 ;  /* 0x00005c0010069a11 */ /* 0x040fe200078a08ff */
[----:B------:R-:W-:Y:S01]  /*29c0*/  IMAD.SHL.U32 R242, R251, 0x4, RZ ;  /* 0x00000004fbf27824 */ /* 0x000fe200078e00ff */
[----:B------:R-:W-:Y:S01]  /*29d0*/  @!PT LDS RZ, [RZ] ;  /* 0x00000000fffff984 */ /* 0x000fe20000000800 */
[----:B------:R-:W-:Y:S01]  /*29e0*/  @!PT LDS RZ, [RZ] ;  /* 0x00000000fffff984 */ /* 0x000fe20000000800 */
[----:B------:R-:W-:Y:S01]  /*29f0*/  @!PT LDS RZ, [RZ] ;  /* 0x00000000fffff984 */ /* 0x000fe20000000800 */
[----:B------:R1:W-:Y:S01]  /*2a00*/  @!P3 LDGSTS.E.BYPASS.LTC128B.128 [R230+0x8000], [R232.64] ;  /* 0x08000000e8e6bfae */ /* 0x0003e2000b901d44 */
[----:B------:R-:W-:Y:S01]  /*2a10*/  IMAD.MOV.U32 R240, RZ, RZ, 0x7f800000 ;  /* 0x7f800000fff07424 */ /* 0x000fe200078e00ff */
[----:B------:R-:W-:Y:S01]  /*2a20*/  @!P1 LEA.HI.X R7, R16, c[0x0][0x174], R5, 0x1, P5 ;  /* 0x00005d0010079a11 */ /* 0x000fe200028f0c05 */
[----:B------:R-:W-:Y:S01]  /*2a30*/  @!P0 IMAD.WIDE.U32 R18, R20, c[0x0][0x1a0], R18 ;  /* 0x0000680014128a25 */ /* 0x000fe200078e0012 */
[----:B------:R1:W-:Y:S04]  /*2a40*/  @!P3 LDGSTS.E.BYPASS.LTC128B.128 [R230+0xa000], [R232.64+0x80] ;  /* 0x0a000080e8e6bfae */ /* 0x0003e8000b901d44 */
[----:B------:R1:W-:Y:S01]  /*2a50*/  @!P3 LDGSTS.E.BYPASS.LTC128B.128 [R230+0xc000], [R232.64+0x100] ;  /* 0x0c000100e8e6bfae */ /* 0x0003e2000b901d44 */
[----:B------:R-:W-:-:S02]  /*2a60*/  @!P0 IADD3 R17, R19, R21, RZ ;  /* 0x0000001513118210 */ /* 0x000fc40007ffe0ff */
[C---:B------:R-:W-:Y:S01]  /*2a70*/  @!P0 LEA R4, P4, R18.reuse, c[0x0][0x170], 0x1 ;  /* 0x00005c0012048a11 */ /* 0x040fe200078808ff */
[----:B------:R1:W-:Y:S03]  /*2a80*/  @!P3 LDGSTS.E.BYPASS.LTC128B.128 [R230+0xe000], [R232.64+0x180] ;  /* 0x0e000180e8e6bfae */ /* 0x0003e6000b901d44 */
[----:B------:R-:W-:Y:S01]  /*2a90*/  @!P0 LEA.HI.X R5, R18, c[0x0][0x174], R17, 0x1, P4 ;  /* 0x00005d0012058a11 */ /* 0x000fe200020f0c11 */
        /* <DEDUP_REMOVED lines=65> */
[----:B--2---:R-:W-:-:S03]  /*2eb0*/  SHF.R.S32.HI R8, RZ, 0x1f, R251 ;  /* 0x0000001fff087819 */ /* 0x004fc600000114fb */
[----:B------:R3:W-:Y:S01]  /*2ec0*/  @!P1 LDGSTS.E.BYPASS.LTC128B.128 [R230+0x1c000], [R6.64+0x100] ;  /* 0x1c00010006e69fae */ /* 0x0007e2000b901d44 */
[----:B------:R-:W-:-:S03]  /*2ed0*/  SHF.L.U64.HI R241, R251, 0x2, R8 ;  /* 0x00000002fbf17819 */ /* 0x000fc60000010208 */
        /* <DEDUP_REMOVED lines=10> */
[----:B---3--:R-:W-:-:S03]  /*2f80*/  IADD3 R6, P1, R242, UR8, RZ ;  /* 0x00000008f2067c10 */ /* 0x008fc6000ff3e0ff */
[----:B------:R2:W-:Y:S01]  /*2f90*/  @!P0 LDGSTS.E.BYPASS.LTC128B.128 [R230+0x1d000], [R4.64+0x100] ;  /* 0x1d00010004e68fae */ /* 0x0005e2000b901d44 */
[----:B------:R-:W-:-:S03]  /*2fa0*/  IADD3.X R7, R241, UR7, RZ, P1, !PT ;  /* 0x00000007f1077c10 */ /* 0x000fc60008ffe4ff */
[----:B------:R2:W-:Y:S04]  /*2fb0*/  @!P0 LDGSTS.E.BYPASS.LTC128B.128 [R230+0x1f000], [R4.64+0x180] ;  /* 0x1f00018004e68fae */ /* 0x0005e8000b901d44 */
[----:B------:R-:W0:Y:S04]  /*2fc0*/  LDGDEPBAR ;  /* 0x00000000000079af */ /* 0x000e280000000000 */
[----:B------:R1:W5:Y:S04]  /*2fd0*/  @!P2 LDG.E R239, [R6.64] ;  /* 0x0000000406efa981 */ /* 0x000368000c1e1900 */
[----:B------:R1:W5:Y:S01]  /*2fe0*/  @!P6 LDG.E R240, [R6.64+0x20] ;  /* 0x0000200406f0e981 */ /* 0x000362000c1e1900 */
[----:B------:R-:W-:Y:S01]  /*2ff0*/  IMAD.MOV.U32 R250, RZ, RZ, c[0x0][0x22c] ;  /* 0x00008b00fffa7624 */ /* 0x000fe200078e00ff */
[----:B------:R-:W-:Y:S01]  /*3000*/  UIADD3 UR15, UR25, 0x40, UR23 ;  /* 0x00000040190f7890 */ /* 0x000fe2000fffe017 */
[----:B------:R-:W-:Y:S01]  /*3010*/  CS2R R190, SRZ ;  /* 0x0000000000be7805 */ /* 0x000fe2000001ff00 */
[----:B------:R-:W-:Y:S01]  /*3020*/  CS2R R188, SRZ ;  /* 0x0000000000bc7805 */ /* 0x000fe2000001ff00 */
[----:B------:R-:W-:Y:S01]  /*3030*/  IMAD R250, R250, c[0x0][0x1c0], RZ ;  /* 0x00007000fafa7a24 */ /* 0x000fe200078e02ff */
        /* <DEDUP_REMOVED lines=9> */
[----:B--2---:R-:W-:Y:S01]  /*30d0*/  IADD3 R5, R251, 0x1, RZ ;  /* 0x00000001fb057810 */ /* 0x004fe20007ffe0ff */
[----:B------:R-:W-:Y:S01]  /*30e0*/  CS2R R176, SRZ ;  /* 0x0000000000b07805 */ /* 0x000fe2000001ff00 */
[----:B------:R-:W-:Y:S01]  /*30f0*/  MOV R4, UR25 ;  /* 0x0000001900047c02 */ /* 0x000fe20008000f00 */
[----:B------:R-:W-:Y:S01]  /*3100*/  CS2R R170, SRZ ;  /* 0x0000000000aa7805 */ /* 0x000fe2000001ff00 */
        /* <DEDUP_REMOVED lines=52> */
[----:B------:R-:W-:Y:S01]  /*3450*/  LEA R252, -R250, RZ, 0x6 ;  /* 0x000000fffafc7211 */ /* 0x000fe200078e31ff */
[----:B------:R-:W-:-:S02]  /*3460*/  UIADD3 UR14, UR23, 0x40, URZ ;  /* 0x00000040170e7890 */ /* 0x000fc4000fffe03f */
[----:B-1----:R-:W-:Y:S02]  /*3470*/  UIADD3 UR15, UR15, -UR16, URZ ;  /* 0x800000100f0f7290 */ /* 0x002fe4000fffe03f */
.L_x_263:
[----:B------:R-:W0:Y:S01]  /*3480*/  LDGDEPBAR ;  /* 0x00000000000079af */ /* 0x000e220000000000 */
[----:B------:R-:W-:Y:S01]  /*3490*/  USHF.L.U32 UR11, UR6, 0x6, URZ ;  /* 0x00000006060b7899 */ /* 0x000fe2000800063f */
[C---:B-----5:R-:W-:Y:S01]  /*34a0*/  FSETP.NEU.FTZ.AND P1, PT, R239.reuse, -INF , PT ;  /* 0xff800000ef00780b */ /* 0x060fe20003f3d000 */
[----:B------:R-:W-:Y:S02]  /*34b0*/  UISETP.GT.AND UP2, UPT, UR6, UR12, UPT ;  /* 0x0000000c0600728c */ /* 0x000fe4000bf44270 */
[----:B------:R-:W-:Y:S04]  /*34c0*/  UISETP.GE.AND UP0, UPT, UR11, UR15, UPT ;  /* 0x0000000f0b00728c */ /* 0x000fe8000bf06270 */
[----:B------:R-:W-:Y:S01]  /*34d0*/  UISETP.LT.AND UP0, UPT, UR14, UR16, UP0 ;  /* 0x000000100e00728c */ /* 0x000fe20008701270 */
[----:B------:R-:W-:Y:S05]  /*34e0*/  PLOP3.LUT P3, PT, PT, PT, UP2, 0x80, 0x0 ;  /* 0x000000000000781c */ /* 0x000fea0003f6f028 */
[----:B------:R-:W-:Y:S01]  /*34f0*/  PLOP3.LUT P0, PT, PT, PT, UP0, 0x80, 0x0 ;  /* 0x000000000000781c */ /* 0x000fe20003f0f008 */
[----:B------:R-:W-:Y:S04]  /*3500*/  DEPBAR.LE SB0, 0x0 ;  /* 0x000080000000791a */ /* 0x000fe80000000000 */
[----:B------:R-:W-:Y:S06]  /*3510*/  BAR.SYNC.DEFER_BLOCKING 0x0 ;  /* 0x0000000000007b1d */ /* 0x000fec0000010000 */
[----:B------:R-:W-:Y:S05]  /*3520*/  LDSM.16.M88.4 R16, [R218] ;  /* 0x00000000da10783b */ /* 0x000fea0000000200 */
[----:B-1----:R-:W1:Y:S05]  /*3530*/  LDSM.16.M88.4 R8, [R2+0x10000] ;  /* 0x010000000208783b */ /* 0x002e6a0000000200 */
[----:B------:R-:W2:Y:S05]  /*3540*/  LDSM.16.M88.4 R84, [R2+0x10800] ;  /* 0x010800000254783b */ /* 0x000eaa0000000200 */
[----:B------:R-:W-:Y:S05]  /*3550*/  LDSM.16.M88.4 R88, [R219] ;  /* 0x00000000db58783b */ /* 0x000fea0000000200 */
[----:B------:R-:W3:Y:S05]  /*3560*/  LDSM.16.M88.4 R92, [R3+0x10000] ;  /* 0x01000000035c783b */ /* 0x000eea0000000200 */
[----:B------:R-:W4:Y:S05]  /*3570*/  LDSM.16.M88.4 R96, [R3+0x10800] ;  /* 0x010800000360783b */ /* 0x000f2a0000000200 */
[----:B------:R-:W-:Y:S05]  /*3580*/  LDSM.16.M88.4 R100, [R223] ;  /* 0x00000000df64783b */ /* 0x000fea0000000200 */
[----:B------:R-:W3:Y:S05]  /*3590*/  LDSM.16.M88.4 R104, [R217+0x10000] ;  /* 0x01000000d968783b */ /* 0x000eea0000000200 */
[----:B------:R-:W4:Y:S01]  /*35a0*/  LDSM.16.M88.4 R108, [R217+0x10800] ;  /* 0x01080000d96c783b */ /* 0x000f220000000200 */
[C---:B-1----:R-:W-:Y:S04]  /*35b0*/  HMMA.16816.F32.BF16 R4, R16.reuse, R8, RZ ;  /* 0x000000081004723c */ /* 0x042fe800000418ff */
[----:B------:R-:W-:Y:S04]  /*35c0*/  LDSM.16.M88.4 R112, [R216+0x10800] ;  /* 0x01080000d870783b */ /* 0x000fe80000000200 */
[C---:B------:R-:W-:Y:S08]  /*35d0*/  HMMA.16816.F32.BF16 R8, R16.reuse, R10, RZ ;  /* 0x0000000a1008723c */ /* 0x040ff000000418ff */
[C---:B--2---:R-:W-:Y:S08]  /*35e0*/  HMMA.16816.F32.BF16 R12, R16.reuse, R84, RZ ;  /* 0x00000054100c723c */ /* 0x044ff000000418ff */
[----:B------:R-:W-:Y:S01]  /*35f0*/  HMMA.16816.F32.BF16 R16, R16, R86, RZ ;  /* 0x000000561010723c */ /* 0x000fe200000418ff */
[----:B------:R-:W-:Y:S07]  /*3600*/  LDSM.16.M88.4 R84, [R222] ;  /* 0x00000000de54783b */ /* 0x000fee0000000200 */
[C---:B---3--:R-:W-:Y:S08]  /*3610*/  HMMA.16816.F32.BF16 R4, R88.reuse, R92, R4 ;  /* 0x0000005c5804723c */ /* 0x048ff00000041804 */
[C---:B------:R-:W-:Y:S01]  /*3620*/  HMMA.16816.F32.BF16 R8, R88.reuse, R94, R8 ;  /* 0x0000005e5808723c */ /* 0x040fe20000041808 */
[----:B------:R-:W1:Y:S07]  /*3630*/  LDSM.16.M88.4 R92, [R216+0x10000] ;  /* 0x01000000d85c783b */ /* 0x000e6e0000000200 */
[C---:B----4-:R-:W-:Y:S08]  /*3640*/  HMMA.16816.F32.BF16 R12, R88.reuse, R96, R12 ;  /* 0x00000060580c723c */ /* 0x050ff0000004180c */
[----:B------:R-:W-:Y:S01]  /*3650*/  HMMA.16816.F32.BF16 R16, R88, R98, R16 ;  /* 0x000000625810723c */ /* 0x000fe20000041810 */
[----:B------:R-:W-:Y:S05]  /*3660*/  LDSM.16.M88.4 R88, [R218+0x2000] ;  /* 0x00200000da58783b */ /* 0x000fea0000000200 */
[----:B------:R-:W2:Y:S02]  /*3670*/  LDSM.16.M88.4 R96, [R2+0x12000] ;  /* 0x012000000260783b */ /* 0x000ea40000000200 */
[C---:B------:R-:W-:Y:S08]  /*3680*/  HMMA.16816.F32.BF16 R4, R100.reuse, R104, R4 ;  /* 0x000000686404723c */ /* 0x040ff00000041804 */
[C---:B------:R-:W-:Y:S01]  /*3690*/  HMMA.16816.F32.BF16 R8, R100.reuse, R106, R8 ;  /* 0x0000006a6408723c */ /* 0x040fe20000041808 */
[----:B------:R-:W3:Y:S07]  /*36a0*/  LDSM.16.M88.4 R104, [R2+0x12800] ;  /* 0x012800000268783b */ /* 0x000eee0000000200 */
        /* <DEDUP_REMOVED lines=72> */
[----:B------:R-:W3:Y:S07]  /*3b30*/  LDSM.16.M88.4 R84, [R217+0x16800] ;  /* 0x01680000d954783b */ /* 0x000eee0000000200 */
[C---:B-1----:R-:W-:Y:S08]  /*3b40*/  HMMA.16816.F32.BF16 R4, R88.reuse, R100, R4 ;  /* 0x000000645804723c */ /* 0x042ff00000041804 */
[C---:B------:R-:W-:Y:S01]  /*3b50*/  HMMA.16816.F32.BF16 R8, R88.reuse, R102, R8 ;  /* 0x000000665808723c */ /* 0x040fe20000041808 */
[----:B------:R-:W1:Y:S07]  /*3b60*/  LDSM.16.M88.4 R100, [R222+0x6000] ;  /* 0x00600000de64783b */ /* 0x000e6e0000000200 */
[C---:B------:R-:W-:Y:S08]  /*3b70*/  HMMA.16816.F32.BF16 R12, R88.reuse, R104, R12 ;  /* 0x00000068580c723c */ /* 0x040ff0000004180c */
[----:B------:R-:W-:Y:S07]  /*3b80*/  HMMA.16816.F32.BF16 R16, R88, R106, R16 ;  /* 0x0000006a5810723c */ /* 0x000fee0000041810 */
[----:B------:R-:W-:Y:S01]  /*3b90*/  IMAD.U32 R88, RZ, RZ, UR21 ;  /* 0x00000015ff587e24 */ /* 0x000fe2000f8e00ff */
[C---:B--2---:R-:W-:Y:S05]  /*3ba0*/  HMMA.16816.F32.BF16 R4, R92.reuse, R96, R4 ;  /* 0x000000605c04723c */ /* 0x044fea0000041804 */
[----:B------:R-:W-:Y:S02]  /*3bb0*/  @!P0 IMAD R88, R88, 0x40, R247 ;  /* 0x0000004058588824 */ /* 0x000fe400078e02f7 */
[----:B------:R-:W-:Y:S01]  /*3bc0*/  FMUL.FTZ R89, R239, 1.4426950216293334961 ;  /* 0x3fb8aa3bef597820 */ /* 0x000fe20000410000 */
[C---:B------:R-:W-:Y:S04]  /*3bd0*/  HMMA.16816.F32.BF16 R8, R92.reuse, R98, R8 ;  /* 0x000000625c08723c */ /* 0x040fe80000041808 */
[----:B------:R-:W-:Y:S04]  /*3be0*/  FSEL R89, R89, RZ, P1 ;  /* 0x000000ff59597208 */ /* 0x000fe80000800000 */
[C---:B---3--:R-:W-:Y:S07]  /*3bf0*/  HMMA.16816.F32.BF16 R12, R92.reuse, R84, R12 ;  /* 0x000000545c0c723c */ /* 0x048fee000004180c */
[----:B------:R-:W-:Y:S01]  /*3c00*/  @!P0 IADD3 R84, R246, UR11, RZ ;  /* 0x0000000bf6548c10 */ /* 0x000fe2000fffe0ff */
[----:B------:R-:W-:Y:S04]  /*3c10*/  HMMA.16816.F32.BF16 R16, R92, R86, R16 ;  /* 0x000000565c10723c */ /* 0x000fe80000041810 */
[C---:B------:R-:W-:Y:S02]  /*3c20*/  @!P0 IMNMX R91, R84.reuse, UR16, PT ;  /* 0x00000010545b8c17 */ /* 0x040fe4000b800200 */
[----:B------:R-:W-:Y:S02]  /*3c30*/  @!P0 IADD3 R90, R84, 0x8, RZ ;  /* 0x00000008545a8810 */ /* 0x000fe40007ffe0ff */
[C---:B-1----:R-:W-:Y:S01]  /*3c40*/  HMMA.16816.F32.BF16 R4, R100.reuse, R108, R4 ;  /* 0x0000006c6404723c */ /* 0x042fe20000041804 */
[----:B------:R-:W1:Y:S04]  /*3c50*/  LDSM.16.M88.4 R84, [R216+0x16800] ;  /* 0x01680000d854783b */ /* 0x000e680000000200 */
[CC--:B------:R-:W-:Y:S02]  /*3c60*/  @!P0 ISETP.GE.AND P2, PT, R88.reuse, R91.reuse, PT ;  /* 0x0000005b5800820c */ /* 0x0c0fe40003f46270 */
[----:B------:R-:W-:Y:S01]  /*3c70*/  @!P0 IADD3 R92, R88, 0x1, RZ ;  /* 0x00000001585c8810 */ /* 0x000fe20007ffe0ff */
[C---:B------:R-:W-:Y:S03]  /*3c80*/  HMMA.16816.F32.BF16 R8, R100.reuse, R110, R8 ;  /* 0x0000006e6408723c */ /* 0x040fe60000041808 */
[-C--:B------:R-:W-:Y:S02]  /*3c90*/  @!P0 ISETP.GE.AND P1, PT, R92, R91.reuse, PT ;  /* 0x0000005b5c00820c */ /* 0x080fe40003f26270 */
[----:B------:R-:W-:Y:S11]  /*3ca0*/  @!P0 IMNMX R90, R90, UR16, PT ;  /* 0x000000105a5a8c17 */ /* 0x000ff6000b800200 */
[----:B------:R-:W-:Y:S02]  /*3cb0*/  @!P0 FSEL R4, R4, -INF , !P2 ;  /* 0xff80000004048808 */ /* 0x000fe40005000000 */
[-C--:B------:R-:W-:Y:S02]  /*3cc0*/  @!P0 ISETP.GE.AND P2, PT, R88, R90.reuse, PT ;  /* 0x0000005a5800820c */ /* 0x080fe40003f46270 */
[----:B------:R-:W-:Y:S01]  /*3cd0*/  @!P0 FSEL R5, R5, -INF , !P1 ;  /* 0xff80000005058808 */ /* 0x000fe20004800000 */
[--C-:B------:R-:W-:Y:S01]  /*3ce0*/  FFMA.FTZ R4, R4, c[0x0][0x23c], -R89.reuse ;  /* 0x00008f0004047a23 */ /* 0x100fe20000010859 */
[----:B------:R-:W-:Y:S02]  /*3cf0*/  FSETP.NEU.FTZ.AND P1, PT, R240, -INF , PT ;  /* 0xff800000f000780b */ /* 0x000fe40003f3d000 */
[----:B------:R-:W-:Y:S01]  /*3d00*/  @!P0 FSEL R6, R6, -INF , !P2 ;  /* 0xff80000006068808 */ /* 0x000fe20005000000 */
[----:B------:R2:W-:Y:S01]  /*3d10*/  MUFU.EX2 R128, R4 ;  /* 0x0000000400807308 */ /* 0x0005e20000000800 */
[--C-:B------:R-:W-:Y:S01]  /*3d20*/  FFMA.FTZ R5, R5, c[0x0][0x23c], -R89.reuse ;  /* 0x00008f0005057a23 */ /* 0x100fe20000010859 */
[C---:B-1----:R-:W-:Y:S08]  /*3d30*/  HMMA.16816.F32.BF16 R12, R100.reuse, R84, R12 ;  /* 0x00000054640c723c */ /* 0x042ff0000004180c */
[----:B------:R1:W3:Y:S01]  /*3d40*/  MUFU.EX2 R126, R5 ;  /* 0x00000005007e7308 */ /* 0x0002e20000000800 */
[----:B------:R-:W-:Y:S03]  /*3d50*/  HMMA.16816.F32.BF16 R16, R100, R86, R16 ;  /* 0x000000566410723c */ /* 0x000fe60000041810 */
[----:B--2---:R-:W-:Y:S05]  /*3d60*/  FMUL.FTZ R4, R240, 1.4426950216293334961 ;  /* 0x3fb8aa3bf0047820 */ /* 0x004fea0000410000 */
[----:B------:R-:W-:Y:S02]  /*3d70*/  FSEL R4, R4, RZ, P1 ;  /* 0x000000ff04047208 */ /* 0x000fe40000800000 */
[-C--:B------:R-:W-:Y:S03]  /*3d80*/  @!P0 ISETP.GE.AND P1, PT, R92, R90.reuse, PT ;  /* 0x0000005a5c00820c */ /* 0x080fe60003f26270 */
[--C-:B------:R-:W-:Y:S01]  /*3d90*/  FFMA.FTZ R6, R6, c[0x0][0x23c], -R4.reuse ;  /* 0x00008f0006067a23 */ /* 0x100fe20000010804 */
[----:B-1----:R-:W-:Y:S02]  /*3da0*/  @!P0 IADD3 R5, R88, 0x8, RZ ;  /* 0x0000000858058810 */ /* 0x002fe40007ffe0ff */
[----:B------:R-:W-:Y:S01]  /*3db0*/  @!P0 FSEL R7, R7, -INF , !P1 ;  /* 0xff80000007078808 */ /* 0x000fe20004800000 */
[----:B------:R1:W-:Y:S01]  /*3dc0*/  MUFU.EX2 R131, R6 ;  /* 0x0000000600837308 */ /* 0x0003e20000000800 */
[-C--:B------:R-:W-:Y:S03]  /*3dd0*/  @!P0 ISETP.GE.AND P1, PT, R5, R91.reuse, PT ;  /* 0x0000005b0500820c */ /* 0x080fe60003f26270 */
[--C-:B------:R-:W-:Y:S01]  /*3de0*/  FFMA.FTZ R7, R7, c[0x0][0x23c], -R4.reuse ;  /* 0x00008f0007077a23 */ /* 0x100fe20000010804 */
[----:B------:R-:W-:Y:S05]  /*3df0*/  @!P0 FSEL R8, R8, -INF , !P1 ;  /* 0xff80000008088808 */ /* 0x000fea0004800000 */
[----:B------:R-:W2:Y:S01]  /*3e00*/  MUFU.EX2 R130, R7 ;  /* 0x0000000700827308 */ /* 0x000ea20000000800 */
[--C-:B------:R-:W-:Y:S09]  /*3e10*/  FFMA.FTZ R8, R8, c[0x0][0x23c], -R89.reuse ;  /* 0x00008f0008087a23 */ /* 0x100ff20000010859 */
[----:B------:R-:W-:Y:S01]  /*3e20*/  MUFU.EX2 R125, R8 ;  /* 0x00000008007d7308 */ /* 0x000fe20000000800 */
[----:B-1----:R-:W-:Y:S04]  /*3e30*/  @!P0 IADD3 R6, R88, 0x9, RZ ;  /* 0x0000000958068810 */ /* 0x002fe80007ffe0ff */
[-C--:B------:R-:W-:Y:S04]  /*3e40*/  @!P0 ISETP.GE.AND P1, PT, R6, R91.reuse, PT ;  /* 0x0000005b0600820c */ /* 0x080fe80003f26270 */
[----:B------:R-:W-:Y:S02]  /*3e50*/  @!P0 FSEL R9, R9, -INF , !P1 ;  /* 0xff80000009098808 */ /* 0x000fe40004800000 */
[-C--:B------:R-:W-:Y:S02]  /*3e60*/  @!P0 ISETP.GE.AND P1, PT, R5, R90.reuse, PT ;  /* 0x0000005a0500820c */ /* 0x080fe40003f26270 */
[----:B------:R-:W-:Y:S01]  /*3e70*/  @!P0 IADD3 R5, R88, 0x10, RZ ;  /* 0x0000001058058810 */ /* 0x000fe20007ffe0ff */
[--C-:B------:R-:W-:Y:S01]  /*3e80*/  FFMA.FTZ R9, R9, c[0x0][0x23c], -R89.reuse ;  /* 0x00008f0009097a23 */ /* 0x100fe20000010859 */
[----:B------:R-:W-:Y:S02]  /*3e90*/  @!P0 FSEL R10, R10, -INF , !P1 ;  /* 0xff8000000a0a8808 */ /* 0x000fe40004800000 */
[-C--:B------:R-:W-:Y:S01]  /*3ea0*/  @!P0 ISETP.GE.AND P1, PT, R6, R90.reuse, PT ;  /* 0x0000005a0600820c */ /* 0x080fe20003f26270 */
[----:B------:R-:W-:Y:S01]  /*3eb0*/  MUFU.EX2 R122, R9 ;  /* 0x00000009007a7308 */ /* 0x000fe20000000800 */
[----:B------:R-:W-:Y:S01]  /*3ec0*/  @!P0 IADD3 R6, R88, 0x11, RZ ;  /* 0x0000001158068810 */ /* 0x000fe20007ffe0ff */
[--C-:B------:R-:W-:Y:S01]  /*3ed0*/  FFMA.FTZ R10, R10, c[0x0][0x23c], -R4.reuse ;  /* 0x00008f000a0a7a23 */ /* 0x100fe20000010804 */
[----:B------:R-:W-:Y:S02]  /*3ee0*/  @!P0 FSEL R11, R11, -INF , !P1 ;  /* 0xff8000000b0b8808 */ /* 0x000fe40004800000 */
[-C--:B------:R-:W-:Y:S03]  /*3ef0*/  @!P0 ISETP.GE.AND P1, PT, R5, R91.reuse, PT ;  /* 0x0000005b0500820c */ /* 0x080fe60003f26270 */
[--C-:B------:R-:W-:Y:S01]  /*3f00*/  FFMA.FTZ R11, R11, c[0x0][0x23c], -R4.reuse ;  /* 0x00008f000b0b7a23 */ /* 0x100fe20000010804 */
[----:B------:R-:W-:Y:S01]  /*3f10*/  @!P0 FSEL R12, R12, -INF , !P1 ;  /* 0xff8000000c0c8808 */ /* 0x000fe20004800000 */
[----:B------:R-:W-:Y:S01]  /*3f20*/  MUFU.EX2 R129, R10 ;  /* 0x0000000a00817308 */ /* 0x000fe20000000800 */
[-C--:B------:R-:W-:Y:S03]  /*3f30*/  @!P0 ISETP.GE.AND P1, PT, R6, R91.reuse, PT ;  /* 0x0000005b0600820c */ /* 0x080fe60003f26270 */
[--C-:B------:R-:W-:Y:S01]  /*3f40*/  FFMA.FTZ R12, R12, c[0x0][0x23c], -R89.reuse ;  /* 0x00008f000c0c7a23 */ /* 0x100fe20000010859 */
[----:B------:R-:W-:Y:S02]  /*3f50*/  @!P0 FSEL R13, R13, -INF , !P1 ;  /* 0xff8000000d0d8808 */ /* 0x000fe40004800000 */
[-C--:B------:R-:W-:Y:S02]  /*3f60*/  @!P0 ISETP.GE.AND P1, PT, R5, R90.reuse, PT ;  /* 0x0000005a0500820c */ /* 0x080fe40003f26270 */
[----:B------:R-:W-:Y:S01]  /*3f70*/  @!P0 IADD3 R5, R88, 0x18, RZ ;  /* 0x0000001858058810 */ /* 0x000fe20007ffe0ff */
[----:B------:R-:W1:Y:S01]  /*3f80*/  MUFU.EX2 R127, R11 ;  /* 0x0000000b007f7308 */ /* 0x000e620000000800 */
[----:B------:R-:W-:Y:S01]  /*3f90*/  @!P0 FSEL R14, R14, -INF , !P1 ;  /* 0xff8000000e0e8808 */ /* 0x000fe20004800000 */
[--C-:B------:R-:W-:Y:S01]  /*3fa0*/  FFMA.FTZ R13, R13, c[0x0][0x23c], -R89.reuse ;  /* 0x00008f000d0d7a23 */ /* 0x100fe20000010859 */
[----:B------:R-:W-:Y:S02]  /*3fb0*/  @!P0 ISETP.GE.AND P1, PT, R6, R90, PT ;  /* 0x0000005a0600820c */ /* 0x000fe40003f26270 */
[----:B------:R-:W-:Y:S01]  /*3fc0*/  @!P0 IADD3 R88, R88, 0x19, RZ ;  /* 0x0000001958588810 */ /* 0x000fe20007ffe0ff */
[--C-:B------:R-:W-:Y:S01]  /*3fd0*/  FFMA.FTZ R14, R14, c[0x0][0x23c], -R4.reuse ;  /* 0x00008f000e0e7a23 */ /* 0x100fe20000010804 */
[----:B------:R-:W-:Y:S02]  /*3fe0*/  @!P0 FSEL R15, R15, -INF , !P1 ;  /* 0xff8000000f0f8808 */ /* 0x000fe40004800000 */
[-C--:B------:R-:W-:Y:S01]  /*3ff0*/  @!P0 ISETP.GE.AND P1, PT, R5, R91.reuse, PT ;  /* 0x0000005b0500820c */ /* 0x080fe20003f26270 */
[----:B------:R-:W-:Y:S01]  /*4000*/  MUFU.EX2 R121, R12 ;  /* 0x0000000c00797308 */ /* 0x000fe20000000800 */
[----:B---3--:R-:W-:Y:S01]  /*4010*/  F2FP.BF16.PACK_AB R6, R126, R128 ;  /* 0x000000807e06723e */ /* 0x008fe200000010ff */
[--C-:B------:R-:W-:Y:S01]  /*4020*/  FFMA.FTZ R15, R15, c[0x0][0x23c], -R4.reuse ;  /* 0x00008f000f0f7a23 */ /* 0x100fe20000010804 */
[----:B------:R-:W-:Y:S02]  /*4030*/  @!P0 FSEL R16, R16, -INF , !P1 ;  /* 0xff80000010108808 */ /* 0x000fe40004800000 */
[----:B------:R-:W-:Y:S01]  /*4040*/  @!P0 ISETP.GE.AND P1, PT, R88, R91, PT ;  /* 0x0000005b5800820c */ /* 0x000fe20003f26270 */
[----:B------:R3:W-:Y:S02]  /*4050*/  STS [R231+0x22000], R6 ;  /* 0x02200006e7007388 */ /* 0x0007e40000000800 */
[--C-:B------:R-:W-:Y:S01]  /*4060*/  FFMA.FTZ R16, R16, c[0x0][0x23c], -R89.reuse ;  /* 0x00008f0010107a23 */ /* 0x100fe20000010859 */
[----:B------:R-:W-:Y:S01]  /*4070*/  @!P0 FSEL R17, R17, -INF , !P1 ;  /* 0xff80000011118808 */ /* 0x000fe20004800000 */
[----:B------:R-:W4:Y:S01]  /*4080*/  MUFU.EX2 R118, R13 ;  /* 0x0000000d00767308 */ /* 0x000f220000000800 */
[-C--:B------:R-:W-:Y:S02]  /*4090*/  @!P0 ISETP.GE.AND P1, PT, R5, R90.reuse, PT ;  /* 0x0000005a0500820c */ /* 0x080fe40003f26270 */
[----:B--2---:R-:W-:Y:S01]  /*40a0*/  F2FP.BF16.PACK_AB R5, R130, R131 ;  /* 0x000000838205723e */ /* 0x004fe200000010ff */
[----:B------:R-:W-:Y:S01]  /*40b0*/  FFMA.FTZ R89, R17, c[0x0][0x23c], -R89 ;  /* 0x00008f0011597a23 */ /* 0x000fe20000010859 */
[----:B------:R-:W-:Y:S02]  /*40c0*/  @!P0 FSEL R18, R18, -INF , !P1 ;  /* 0xff80000012128808 */ /* 0x000fe40004800000 */
[----:B------:R-:W-:Y:S01]  /*40d0*/  @!P0 ISETP.GE.AND P1, PT, R88, R90, PT ;  /* 0x0000005a5800820c */ /* 0x000fe20003f26270 */
[----:B------:R2:W-:Y:S01]  /*40e0*/  STS [R231+0x22400], R5 ;  /* 0x02240005e7007388 */ /* 0x0005e20000000800 */
[----:B-1----:R-:W-:Y:S01]  /*40f0*/  F2FP.BF16.PACK_AB R8, R127, R129 ;  /* 0x000000817f08723e */ /* 0x002fe200000010ff */
[--C-:B------:R-:W-:Y:S01]  /*4100*/  FFMA.FTZ R18, R18, c[0x0][0x23c], -R4.reuse ;  /* 0x00008f0012127a23 */ /* 0x100fe20000010804 */
[----:B------:R-:W-:Y:S01]  /*4110*/  @!P0 FSEL R19, R19, -INF , !P1 ;  /* 0xff80000013138808 */ /* 0x000fe20004800000 */
[----:B------:R-:W-:Y:S02]  /*4120*/  MUFU.EX2 R124, R14 ;  /* 0x0000000e007c7308 */ /* 0x000fe40000000800 */
[----:B------:R-:W-:Y:S02]  /*4130*/  STS [R238+0x22400], R8 ;  /* 0x02240008ee007388 */ /* 0x000fe40000000800 */
[----:B------:R-:W-:Y:S06]  /*4140*/  FFMA.FTZ R4, R19, c[0x0][0x23c], -R4 ;  /* 0x00008f0013047a23 */ /* 0x000fec0000010804 */
[----:B------:R1:W-:Y:S01]  /*4150*/  MUFU.EX2 R119, R4 ;  /* 0x0000000400777308 */ /* 0x0003e20000000800 */
[----:B----4-:R-:W-:Y:S09]  /*4160*/  F2FP.BF16.PACK_AB R7, R118, R121 ;  /* 0x000000797607723e */ /* 0x010ff200000010ff */
[----:B------:R-:W3:Y:S10]  /*4170*/  MUFU.EX2 R123, R15 ;  /* 0x0000000f007b7308 */ /* 0x000ef40000000800 */
[----:B------:R-:W-:Y:S01]  /*4180*/  MUFU.EX2 R117, R16 ;  /* 0x0000001000757308 */ /* 0x000fe20000000800 */
[----:B-1----:R-:W-:Y:S05]  /*4190*/  F2FP.BF16.PACK_AB R4, R122, R125 ;  /* 0x0000007d7a04723e */ /* 0x002fea00000010ff */
[----:B------:R1:W-:Y:S04]  /*41a0*/  STS [R238+0x22000], R4 ;  /* 0x02200004ee007388 */ /* 0x0003e80000000800 */
[----:B------:R-:W2:Y:S01]  /*41b0*/  MUFU.EX2 R116, R89 ;  /* 0x0000005900747308 */ /* 0x000ea20000000800 */
[----:B---3--:R-:W-:Y:S01]  /*41c0*/  F2FP.BF16.PACK_AB R6, R123, R124 ;  /* 0x0000007c7b06723e */ /* 0x008fe200000010ff */
[----:B------:R-:W-:Y:S08]  /*41d0*/  STS [R236+0x22000], R7 ;  /* 0x02200007ec007388 */ /* 0x000ff00000000800 */
[----:B------:R-:W1:Y:S01]  /*41e0*/  MUFU.EX2 R120, R18 ;  /* 0x0000001200787308 */ /* 0x000e620000000800 */
[----:B------:R-:W-:Y:S01]  /*41f0*/  STS [R236+0x22400], R6 ;  /* 0x02240006ec007388 */ /* 0x000fe20000000800 */
[----:B--2---:R-:W-:Y:S05]  /*4200*/  F2FP.BF16.PACK_AB R5, R116, R117 ;  /* 0x000000757405723e */ /* 0x004fea00000010ff */
[----:B------:R-:W-:Y:S01]  /*4210*/  STS [R237+0x22000], R5 ;  /* 0x02200005ed007388 */ /* 0x000fe20000000800 */
[----:B-1----:R-:W-:Y:S05]  /*4220*/  F2FP.BF16.PACK_AB R4, R119, R120 ;  /* 0x000000787704723e */ /* 0x002fea00000010ff */
[----:B------:R-:W-:Y:S05]  /*4230*/  STS [R237+0x22400], R4 ;  /* 0x02240004ed007388 */ /* 0x000fea0000000800 */
[----:B------:R-:W-:Y:S05]  /*4240*/  LDSM.16.M88.4 R16, [R218+0x8000] ;  /* 0x00800000da10783b */ /* 0x000fea0000000200 */
[----:B------:R-:W1:Y:S05]  /*4250*/  LDSM.16.M88.4 R8, [R2+0x18000] ;  /* 0x018000000208783b */ /* 0x000e6a0000000200 */
[----:B------:R-:W2:Y:S05]  /*4260*/  LDSM.16.M88.4 R84, [R2+0x18800] ;  /* 0x018800000254783b */ /* 0x000eaa0000000200 */
[----:B------:R-:W-:Y:S05]  /*4270*/  LDSM.16.M88.4 R88, [R219+0x8000] ;  /* 0x00800000db58783b */ /* 0x000fea0000000200 */
[----:B------:R-:W3:Y:S05]  /*4280*/  LDSM.16.M88.4 R92, [R3+0x18000] ;  /* 0x01800000035c783b */ /* 0x000eea0000000200 */
[----:B------:R-:W4:Y:S05]  /*4290*/  LDSM.16.M88.4 R96, [R3+0x18800] ;  /* 0x018800000360783b */ /* 0x000f2a0000000200 */
[----:B------:R-:W-:Y:S05]  /*42a0*/  LDSM.16.M88.4 R100, [R223+0x8000] ;  /* 0x00800000df64783b */ /* 0x000fea0000000200 */
[----:B------:R-:W3:Y:S05]  /*42b0*/  LDSM.16.M88.4 R104, [R217+0x18000] ;  /* 0x01800000d968783b */ /* 0x000eea0000000200 */
[----:B------:R-:W4:Y:S01]  /*42c0*/  LDSM.16.M88.4 R108, [R217+0x18800] ;  /* 0x01880000d96c783b */ /* 0x000f220000000200 */
[C---:B-1----:R-:W-:Y:S04]  /*42d0*/  HMMA.16816.F32.BF16 R4, R16.reuse, R8, RZ ;  /* 0x000000081004723c */ /* 0x042fe800000418ff */
[----:B------:R-:W-:Y:S04]  /*42e0*/  LDSM.16.M88.4 R112, [R216+0x18800] ;  /* 0x01880000d870783b */ /* 0x000fe80000000200 */
[C---:B------:R-:W-:Y:S08]  /*42f0*/  HMMA.16816.F32.BF16 R8, R16.reuse, R10, RZ ;  /* 0x0000000a1008723c */ /* 0x040ff000000418ff */
[C---:B--2---:R-:W-:Y:S08]  /*4300*/  HMMA.16816.F32.BF16 R12, R16.reuse, R84, RZ ;  /* 0x00000054100c723c */ /* 0x044ff000000418ff */
[----:B------:R-:W-:Y:S01]  /*4310*/  HMMA.16816.F32.BF16 R16, R16, R86, RZ ;  /* 0x000000561010723c */ /* 0x000fe200000418ff */
[----:B------:R-:W-:Y:S07]  /*4320*/  LDSM.16.M88.4 R84, [R222+0x8000] ;  /* 0x00800000de54783b */ /* 0x000fee0000000200 */
        /* <DEDUP_REMOVED lines=9> */
[----:B------:R-:W-:Y:S07]  /*43c0*/  LDSM.16.M88.4 R104, [R3+0x1a000] ;  /* 0x01a000000368783b */ /* 0x000fee0000000200 */
[C---:B------:R-:W-:Y:S08]  /*43d0*/  HMMA.16816.F32.BF16 R12, R100.reuse, R108, R12 ;  /* 0x0000006c640c723c */ /* 0x040ff0000004180c */
[----:B------:R-:W-:Y:S01]  /*43e0*/  HMMA.16816.F32.BF16 R16, R100, R110, R16 ;  /* 0x0000006e6410723c */ /* 0x000fe20000041810 */
[----:B------:R-:W3:Y:S05]  /*43f0*/  LDSM.16.M88.4 R100, [R2+0x1a800] ;  /* 0x01a800000264783b */ /* 0x000eea0000000200 */
[----:B------:R-:W-:Y:S02]  /*4400*/  LDSM.16.M88.4 R108, [R217+0x1a000] ;  /* 0x01a00000d96c783b */ /* 0x000fe40000000200 */
[C---:B-1----:R-:W-:Y:S08]  /*4410*/  HMMA.16816.F32.BF16 R4, R84.reuse, R92, R4 ;  /* 0x0000005c5404723c */ /* 0x042ff00000041804 */
[C---:B------:R-:W-:Y:S01]  /*4420*/  HMMA.16816.F32.BF16 R8, R84.reuse, R94, R8 ;  /* 0x0000005e5408723c */ /* 0x040fe20000041808 */
[----:B------:R-:W1:Y:S07]  /*4430*/  LDSM.16.M88.4 R92, [R219+0xa000] ;  /* 0x00a00000db5c783b */ /* 0x000e6e0000000200 */
[C---:B------:R-:W-:Y:S07]  /*4440*/  HMMA.16816.F32.BF16 R12, R84.reuse, R112, R12 ;  /* 0x00000070540c723c */ /* 0x040fee000004180c */
[----:B------:R-:W-:Y:S01]  /*4450*/  IADD3 R112, P0, R242, UR10, RZ ;  /* 0x0000000af2707c10 */ /* 0x000fe2000ff1e0ff */
[----:B------:R-:W-:Y:S01]  /*4460*/  HMMA.16816.F32.BF16 R16, R84, R114, R16 ;  /* 0x000000725410723c */ /* 0x000fe20000041810 */
[----:B------:R-:W2:Y:S03]  /*4470*/  LDSM.16.M88.4 R84, [R3+0x1a800] ;  /* 0x01a800000354783b */ /* 0x000ea60000000200 */
[----:B------:R-:W-:Y:S02]  /*4480*/  IADD3.X R113, R241, UR9, RZ, P0, !PT ;  /* 0x00000009f1717c10 */ /* 0x000fe400087fe4ff */
[C---:B------:R-:W-:Y:S02]  /*4490*/  LEA R228, P0, R252.reuse, R228, 0x2 ;  /* 0x000000e4fce47211 */ /* 0x040fe400078010ff */
[C---:B--2---:R-:W-:Y:S01]  /*44a0*/  HMMA.16816.F32.BF16 R4, R88.reuse, R96, R4 ;  /* 0x000000605804723c */ /* 0x044fe20000041804 */
[----:B------:R2:W4:Y:S04]  /*44b0*/  LDG.E R114, [R112.64] ;  /* 0x0000000470727981 */ /* 0x000528000c1e1900 */
[----:B------:R-:W-:Y:S03]  /*44c0*/  LEA.HI.X.SX32 R229, R252, R229, 0x2, P0 ;  /* 0x000000e5fce57211 */ /* 0x000fe600000f16ff */
[C---:B------:R-:W-:Y:S01]  /*44d0*/  HMMA.16816.F32.BF16 R8, R88.reuse, R98, R8 ;  /* 0x000000625808723c */ /* 0x040fe20000041808 */
[----:B------:R-:W2:Y:S07]  /*44e0*/  LDSM.16.M88.4 R96, [R223+0xa000] ;  /* 0x00a00000df60783b */ /* 0x000eae0000000200 */
[C---:B---3--:R-:W-:Y:S08]  /*44f0*/  HMMA.16816.F32.BF16 R12, R88.reuse, R100, R12 ;  /* 0x00000064580c723c */ /* 0x048ff0000004180c */
[----:B------:R-:W-:Y:S01]  /*4500*/  HMMA.16816.F32.BF16 R16, R88, R102, R16 ;  /* 0x000000665810723c */ /* 0x000fe20000041810 */
[----:B------:R-:W3:Y:S05]  /*4510*/  LDSM.16.M88.4 R88, [R217+0x1a800] ;  /* 0x01a80000d958783b */ /* 0x000eea0000000200 */
[----:B--2---:R-:W2:Y:S02]  /*4520*/  LDG.E R112, [R112.64+0x20] ;  /* 0x0000200470707981 */ /* 0x004ea4000c1e1900 */
[C---:B-1----:R-:W-:Y:S03]  /*4530*/  HMMA.16816.F32.BF16 R4, R92.reuse, R104, R4 ;  /* 0x000000685c04723c */ /* 0x042fe60000041804 */
[----:B------:R-:W-:Y:S05]  /*4540*/  LDSM.16.M88.4 R100, [R222+0xa000] ;  /* 0x00a00000de64783b */ /* 0x000fea0000000200 */
[C---:B------:R-:W-:Y:S01]  /*4550*/  HMMA.16816.F32.BF16 R8, R92.reuse, R106, R8 ;  /* 0x0000006a5c08723c */ /* 0x040fe20000041808 */
[----:B------:R-:W1:Y:S07]  /*4560*/  LDSM.16.M88.4 R104, [R216+0x1a000] ;  /* 0x01a00000d868783b */ /* 0x000e6e0000000200 */
[C---:B------:R-:W-:Y:S08]  /*4570*/  HMMA.16816.F32.BF16 R12, R92.reuse, R84, R12 ;  /* 0x000000545c0c723c */ /* 0x040ff0000004180c */
        /* <DEDUP_REMOVED lines=10> */
[C---:B-1----:R-:W-:Y:S08]  /*4620*/  HMMA.16816.F32.BF16 R4, R100.reuse, R104, R4 ;  /* 0x000000686404723c */ /* 0x042ff00000041804 */
        /* <DEDUP_REMOVED lines=32> */
[----:B------:R-:W4:Y:S05]  /*4830*/  LDSM.16.M88.4 R84, [R3+0x1e800] ;  /* 0x01e800000354783b */ /* 0x000f2a0000000200 */
[----:B------:R-:W-:Y:S02]  /*4840*/  LDSM.16.M88.4 R92, [R223+0xe000] ;  /* 0x00e00000df5c783b */ /* 0x000fe40000000200 */
[C---:B------:R-:W-:Y:S08]  /*4850*/  HMMA.16816.F32.BF16 R4, R96.reuse, R108, R4 ;  /* 0x0000006c6004723c */ /* 0x040ff00000041804 */
[C---:B------:R-:W-:Y:S01]  /*4860*/  HMMA.16816.F32.BF16 R8, R96.reuse, R110, R8 ;  /* 0x0000006e6008723c */ /* 0x040fe20000041808 */
[----:B------:R-:W4:Y:S07]  /*4870*/  LDSM.16.M88.4 R108, [R217+0x1e000] ;  /* 0x01e00000d96c783b */ /* 0x000f2e0000000200 */
[C---:B---3--:R-:W-:Y:S08]  /*4880*/  HMMA.16816.F32.BF16 R12, R96.reuse, R88, R12 ;  /* 0x00000058600c723c */ /* 0x048ff0000004180c */
[----:B------:R-:W-:Y:S01]  /*4890*/  HMMA.16816.F32.BF16 R16, R96, R90, R16 ;  /* 0x0000005a6010723c */ /* 0x000fe20000041810 */
[----:B------:R-:W3:Y:S05]  /*48a0*/  LDSM.16.M88.4 R88, [R217+0x1e800] ;  /* 0x01e80000d958783b */ /* 0x000eea0000000200 */
[----:B------:R-:W-:Y:S02]  /*48b0*/  LDSM.16.M88.4 R96, [R222+0xe000] ;  /* 0x00e00000de60783b */ /* 0x000fe40000000200 */
[C---:B-1----:R-:W-:Y:S08]  /*48c0*/  HMMA.16816.F32.BF16 R4, R100.reuse, R104, R4 ;  /* 0x000000686404723c */ /* 0x042ff00000041804 */
[C---:B------:R-:W-:Y:S01]  /*48d0*/  HMMA.16816.F32.BF16 R8, R100.reuse, R106, R8 ;  /* 0x0000006a6408723c */ /* 0x040fe20000041808 */
[----:B------:R-:W1:Y:S07]  /*48e0*/  LDSM.16.M88.4 R104, [R216+0x1e000] ;  /* 0x01e00000d868783b */ /* 0x000e6e0000000200 */
[C---:B----4-:R-:W-:Y:S08]  /*48f0*/  HMMA.16816.F32.BF16 R12, R100.reuse, R84, R12 ;  /* 0x00000054640c723c */ /* 0x050ff0000004180c */
[----:B------:R-:W-:Y:S01]  /*4900*/  HMMA.16816.F32.BF16 R16, R100, R86, R16 ;  /* 0x000000566410723c */ /* 0x000fe20000041810 */
[----:B------:R-:W4:Y:S07]  /*4910*/  LDSM.16.M88.4 R84, [R216+0x1e800] ;  /* 0x01e80000d854783b */ /* 0x000f2e0000000200 */
[C---:B------:R-:W-:Y:S08]  /*4920*/  HMMA.16816.F32.BF16 R4, R92.reuse, R108, R4 ;  /* 0x0000006c5c04723c */ /* 0x040ff00000041804 */
[C---:B------:R-:W-:Y:S08]  /*4930*/  HMMA.16816.F32.BF16 R8, R92.reuse, R110, R8 ;  /* 0x0000006e5c08723c */ /* 0x040ff00000041808 */
[C---:B---3--:R-:W-:Y:S08]  /*4940*/  HMMA.16816.F32.BF16 R12, R92.reuse, R88, R12 ;  /* 0x000000585c0c723c */ /* 0x048ff0000004180c */
[----:B------:R-:W-:Y:S08]  /*4950*/  HMMA.16816.F32.BF16 R16, R92, R90, R16 ;  /* 0x0000005a5c10723c */ /* 0x000ff00000041810 */
[C---:B-1----:R-:W-:Y:S08]  /*4960*/  HMMA.16816.F32.BF16 R4, R96.reuse, R104, R4 ;  /* 0x000000686004723c */ /* 0x042ff00000041804 */
[C---:B------:R-:W-:Y:S08]  /*4970*/  HMMA.16816.F32.BF16 R8, R96.reuse, R106, R8 ;  /* 0x0000006a6008723c */ /* 0x040ff00000041808 */
[C---:B----4-:R-:W-:Y:S08]  /*4980*/  HMMA.16816.F32.BF16 R12, R96.reuse, R84, R12 ;  /* 0x00000054600c723c */ /* 0x050ff0000004180c */
[----:B------:R-:W-:Y:S04]  /*4990*/  HMMA.16816.F32.BF16 R16, R96, R86, R16 ;  /* 0x000000566010723c */ /* 0x000fe80000041810 */
[C---:B------:R-:W-:Y:S02]  /*49a0*/  FADD.FTZ R84, -R114.reuse, R4 ;  /* 0x0000000472547221 */ /* 0x040fe40000010100 */
[----:B------:R-:W-:Y:S02]  /*49b0*/  FADD.FTZ R4, -R114, R5 ;  /* 0x0000000572047221 */ /* 0x000fe40000010100 */
[----:B------:R-:W-:Y:S04]  /*49c0*/  FMUL.FTZ R5, R128, R84 ;  /* 0x0000005480057220 */ /* 0x000fe80000410000 */
[----:B------:R-:W-:Y:S02]  /*49d0*/  FMUL.FTZ R4, R126, R4 ;  /* 0x000000047e047220 */ /* 0x000fe40000410000 */
[----:B--2---:R-:W-:Y:S02]  /*49e0*/  FADD.FTZ R6, -R112, R6 ;  /* 0x0000000670067221 */ /* 0x004fe40000010100 */
[----:B------:R-:W-:Y:S01]  /*49f0*/  FADD.FTZ R8, -R114, R8 ;  /* 0x0000000872087221 */ /* 0x000fe20000010100 */
[----:B------:R-:W-:Y:S01]  /*4a00*/  F2FP.BF16.PACK_AB R4, R4, R5 ;  /* 0x000000050404723e */ /* 0x000fe200000010ff */
[----:B------:R-:W-:Y:S02]  /*4a10*/  FADD.FTZ R5, -R114, R12 ;  /* 0x0000000c72057221 */ /* 0x000fe40000010100 */
[----:B------:R-:W-:Y:S02]  /*4a20*/  FADD.FTZ R12, -R112, R7 ;  /* 0x00000007700c7221 */ /* 0x000fe40000010100 */
[----:B------:R1:W-:Y:S01]  /*4a30*/  STS [R231+0x20000], R4 ;  /* 0x02000004e7007388 */ /* 0x0003e20000000800 */
[----:B------:R-:W-:Y:S02]  /*4a40*/  FMUL.FTZ R84, R125, R8 ;  /* 0x000000087d547220 */ /* 0x000fe40000410000 */
[C---:B------:R-:W-:Y:S02]  /*4a50*/  FADD.FTZ R17, -R114.reuse, R17 ;  /* 0x0000001172117221 */ /* 0x040fe40000010100 */
[----:B------:R-:W-:Y:S02]  /*4a60*/  FADD.FTZ R16, -R114, R16 ;  /* 0x0000001072107221 */ /* 0x000fe40000010100 */
[----:B------:R-:W-:Y:S02]  /*4a70*/  FMUL.FTZ R7, R116, R17 ;  /* 0x0000001174077220 */ /* 0x000fe40000410000 */
[----:B------:R-:W-:Y:S02]  /*4a80*/  FMUL.FTZ R12, R130, R12 ;  /* 0x0000000c820c7220 */ /* 0x000fe40000410000 */
[----:B------:R-:W-:Y:S02]  /*4a90*/  FADD.FTZ R8, -R114, R13 ;  /* 0x0000000d72087221 */ /* 0x000fe40000010100 */
[----:B------:R-:W-:Y:S02]  /*4aa0*/  FMUL.FTZ R5, R121, R5 ;  /* 0x0000000579057220 */ /* 0x000fe40000410000 */
[----:B------:R-:W-:Y:S02]  /*4ab0*/  FMUL.FTZ R8, R118, R8 ;  /* 0x0000000876087220 */ /* 0x000fe40000410000 */
[----:B------:R-:W-:Y:S02]  /*4ac0*/  FADD.FTZ R10, -R112, R10 ;  /* 0x0000000a700a7221 */ /* 0x000fe40000010100 */
[----:B------:R-:W-:Y:S01]  /*4ad0*/  FADD.FTZ R9, -R114, R9 ;  /* 0x0000000972097221 */ /* 0x000fe20000010100 */
[----:B------:R-:W-:Y:S01]  /*4ae0*/  F2FP.BF16.PACK_AB R8, R8, R5 ;  /* 0x000000050808723e */ /* 0x000fe200000010ff */
[----:B------:R-:W-:Y:S02]  /*4af0*/  FMUL.FTZ R13, R129, R10 ;  /* 0x0000000a810d7220 */ /* 0x000fe40000410000 */
[----:B------:R-:W-:Y:S02]  /*4b00*/  FMUL.FTZ R9, R122, R9 ;  /* 0x000000097a097220 */ /* 0x000fe40000410000 */
[----:B-1----:R-:W-:Y:S02]  /*4b10*/  FMUL.FTZ R4, R117, R16 ;  /* 0x0000001075047220 */ /* 0x002fe40000410000 */
[----:B------:R-:W-:Y:S01]  /*4b20*/  FMUL.FTZ R16, R131, R6 ;  /* 0x0000000683107220 */ /* 0x000fe20000410000 */
[----:B------:R-:W-:Y:S01]  /*4b30*/  F2FP.BF16.PACK_AB R9, R9, R84 ;  /* 0x000000540909723e */ /* 0x000fe200000010ff */
[C---:B------:R-:W-:Y:S01]  /*4b40*/  FADD.FTZ R6, -R112.reuse, R11 ;  /* 0x0000000b70067221 */ /* 0x040fe20000010100 */
[----:B------:R-:W-:Y:S01]  /*4b50*/  F2FP.BF16.PACK_AB R7, R7, R4 ;  /* 0x000000040707723e */ /* 0x000fe200000010ff */
[----:B------:R-:W-:Y:S01]  /*4b60*/  FADD.FTZ R10, -R112, R14 ;  /* 0x0000000e700a7221 */ /* 0x000fe20000010100 */
[----:B------:R-:W-:Y:S01]  /*4b70*/  F2FP.BF16.PACK_AB R4, R12, R16 ;  /* 0x000000100c04723e */ /* 0x000fe200000010ff */
[----:B------:R-:W-:Y:S02]  /*4b80*/  FMUL.FTZ R6, R127, R6 ;  /* 0x000000067f067220 */ /* 0x000fe40000410000 */
[----:B------:R-:W-:Y:S02]  /*4b90*/  FADD.FTZ R5, -R112, R15 ;  /* 0x0000000f70057221 */ /* 0x000fe40000010100 */
[----:B------:R1:W-:Y:S01]  /*4ba0*/  STS [R231+0x20400], R4 ;  /* 0x02040004e7007388 */ /* 0x0003e20000000800 */
[----:B------:R-:W-:Y:S01]  /*4bb0*/  FMUL.FTZ R10, R124, R10 ;  /* 0x0000000a7c0a7220 */ /* 0x000fe20000410000 */
[----:B------:R-:W-:Y:S01]  /*4bc0*/  F2FP.BF16.PACK_AB R6, R6, R13 ;  /* 0x0000000d0606723e */ /* 0x000fe200000010ff */
[----:B------:R-:W-:Y:S02]  /*4bd0*/  FMUL.FTZ R5, R123, R5 ;  /* 0x000000057b057220 */ /* 0x000fe40000410000 */
[C---:B------:R-:W-:Y:S01]  /*4be0*/  FADD.FTZ R12, -R112.reuse, R18 ;  /* 0x00000012700c7221 */ /* 0x040fe20000010100 */
[----:B------:R-:W-:Y:S01]  /*4bf0*/  STS [R238+0x20000], R9 ;  /* 0x02000009ee007388 */ /* 0x000fe20000000800 */
[----:B------:R-:W-:Y:S01]  /*4c00*/  FADD.FTZ R11, -R112, R19 ;  /* 0x00000013700b7221 */ /* 0x000fe20000010100 */
[----:B------:R-:W-:Y:S01]  /*4c10*/  F2FP.BF16.PACK_AB R5, R5, R10 ;  /* 0x0000000a0505723e */ /* 0x000fe200000010ff */
[----:B------:R-:W-:Y:S02]  /*4c20*/  FMUL.FTZ R12, R120, R12 ;  /* 0x0000000c780c7220 */ /* 0x000fe40000410000 */
[----:B------:R-:W-:Y:S01]  /*4c30*/  STS [R238+0x20400], R6 ;  /* 0x02040006ee007388 */ /* 0x000fe20000000800 */
[----:B------:R-:W-:Y:S04]  /*4c40*/  FMUL.FTZ R11, R119, R11 ;  /* 0x0000000b770b7220 */ /* 0x000fe80000410000 */
[----:B------:R-:W-:Y:S05]  /*4c50*/  STS [R236+0x20000], R8 ;  /* 0x02000008ec007388 */ /* 0x000fea0000000800 */
[----:B------:R-:W-:Y:S01]  /*4c60*/  STS [R236+0x20400], R5 ;  /* 0x02040005ec007388 */ /* 0x000fe20000000800 */
[----:B-1----:R-:W-:Y:S04]  /*4c70*/  F2FP.BF16.PACK_AB R4, R11, R12 ;  /* 0x0000000c0b04723e */ /* 0x002fe800000010ff */
        /* <DEDUP_REMOVED lines=114> */
.L_x_261:
[----:B------:R-:W-:Y:S01]  /*53a0*/  LDSM.16.M88.4 R128, [R224] ;  /* 0x00000000e080783b */ /* 0x000fe20000000200 */
[----:B------:R-:W-:Y:S02]  /*53b0*/  @UP2 UIADD3 UR13, UP1, UR8, -0x100, URZ ;  /* 0xffffff00080d2890 */ /* 0x000fe4000ff3e03f */
[----:B------:R-:W-:Y:S02]  /*53c0*/  @UP2 UIADD3 UR10, UP0, UR10, -0x100, URZ ;  /* 0xffffff000a0a2890 */ /* 0x000fe4000ff1e03f */
[----:B------:R-:W2:Y:S01]  /*53d0*/  LDSM.16.MT88.4 R16, [R0+0x10000] ;  /* 0x010000000010783b */ /* 0x000ea20000004200 */
[----:B------:R-:W-:Y:S02]  /*53e0*/  @UP2 UIADD3.X UR11, UR7, -0x1, URZ, UP1, !UPT ;  /* 0xffffffff070b2890 */ /* 0x000fe40008ffe43f */
[----:B------:R-:W-:Y:S02]  /*53f0*/  @UP2 UIADD3.X UR9, UR9, -0x1, URZ, UP0, !UPT ;  /* 0xffffffff09092890 */ /* 0x000fe400087fe43f */
[----:B------:R-:W3:Y:S05]  /*5400*/  LDSM.16.M88.4 R124, [R224+0x1000] ;  /* 0x00100000e07c783b */ /* 0x000eea0000000200 */
[----:B------:R-:W4:Y:S05]  /*5410*/  LDSM.16.MT88.4 R96, [R0+0x12000] ;  /* 0x012000000060783b */ /* 0x000f2a0000004200 */
[----:B------:R-:W1:Y:S05]  /*5420*/  LDSM.16.MT88.4 R112, [R0+0x14000] ;  /* 0x014000000070783b */ /* 0x000e6a0000004200 */
[----:B------:R-:W1:Y:S05]  /*5430*/  LDSM.16.MT88.4 R196, [R0+0x16000] ;  /* 0x0160000000c4783b */ /* 0x000e6a0000004200 */
[----:B------:R-:W-:Y:S05]  /*5440*/  LDSM.16.M88.4 R200, [R227] ;  /* 0x00000000e3c8783b */ /* 0x000fea0000000200 */
[----:B------:R-:W1:Y:S05]  /*5450*/  LDSM.16.MT88.4 R204, [R0+0x10800] ;  /* 0x0108000000cc783b */ /* 0x000e6a0000004200 */
[----:B------:R-:W1:Y:S02]  /*5460*/  LDSM.16.M88.4 R208, [R227+0x1000] ;  /* 0x00100000e3d0783b */ /* 0x000e640000000200 */
[-C--:B-12---:R-:W-:Y:S03]  /*5470*/  HMMA.16816.F32.BF16 R4, R128, R16.reuse, RZ ;  /* 0x000000108004723c */ /* 0x086fe600000418ff */
[----:B------:R-:W1:Y:S05]  /*5480*/  LDSM.16.MT88.4 R212, [R0+0x12800] ;  /* 0x0128000000d4783b */ /* 0x000e6a0000004200 */
        /* <DEDUP_REMOVED lines=14> */
[----:B------:R-:W-:Y:S01]  /*5570*/  HMMA.16816.F32.BF16 R128, R128, R198, RZ ;  /* 0x000000c68080723c */ /* 0x000fe200000418ff */
[----:B------:R-:W2:Y:S07]  /*5580*/  LDSM.16.MT88.4 R196, [R0+0x14800] ;  /* 0x0148000000c4783b */ /* 0x000eae0000004200 */
[-C--:B------:R-:W-:Y:S08]  /*5590*/  HMMA.16816.F32.BF16 R4, R200, R204.reuse, R4 ;  /* 0x000000ccc804723c */ /* 0x080ff00000041804 */
[C---:B------:R-:W-:Y:S08]  /*55a0*/  HMMA.16816.F32.BF16 R8, R208.reuse, R204, R8 ;  /* 0x000000ccd008723c */ /* 0x040ff00000041808 */
[-C--:B------:R-:W-:Y:S08]  /*55b0*/  HMMA.16816.F32.BF16 R12, R208, R206.reuse, R12 ;  /* 0x000000ced00c723c */ /* 0x080ff0000004180c */
[C---:B------:R-:W-:Y:S01]  /*55c0*/  HMMA.16816.F32.BF16 R16, R200.reuse, R206, R16 ;  /* 0x000000cec810723c */ /* 0x040fe20000041810 */
[----:B------:R-:W3:Y:S07]  /*55d0*/  LDSM.16.MT88.4 R204, [R0+0x16800] ;  /* 0x0168000000cc783b */ /* 0x000eee0000004200 */
[-C--:B-1----:R-:W-:Y:S08]  /*55e0*/  HMMA.16816.F32.BF16 R84, R200, R212.reuse, R84 ;  /* 0x000000d4c854723c */ /* 0x082ff00000041854 */
[C---:B------:R-:W-:Y:S08]  /*55f0*/  HMMA.16816.F32.BF16 R88, R208.reuse, R212, R88 ;  /* 0x000000d4d058723c */ /* 0x040ff00000041858 */
[-C--:B------:R-:W-:Y:S08]  /*5600*/  HMMA.16816.F32.BF16 R92, R208, R214.reuse, R92 ;  /* 0x000000d6d05c723c */ /* 0x080ff0000004185c */
[C---:B------:R-:W-:Y:S01]  /*5610*/  HMMA.16816.F32.BF16 R96, R200.reuse, R214, R96 ;  /* 0x000000d6c860723c */ /* 0x040fe20000041860 */
[----:B------:R-:W-:Y:S07]  /*5620*/  LDSM.16.M88.4 R212, [R225+0x1000] ;  /* 0x00100000e1d4783b */ /* 0x000fee0000000200 */
[-C--:B--2---:R-:W-:Y:S08]  /*5630*/  HMMA.16816.F32.BF16 R100, R200, R196.reuse, R100 ;  /* 0x000000c4c864723c */ /* 0x084ff00000041864 */
[C---:B------:R-:W-:Y:S08]  /*5640*/  HMMA.16816.F32.BF16 R104, R208.reuse, R196, R104 ;  /* 0x000000c4d068723c */ /* 0x040ff00000041868 */
[-C--:B------:R-:W-:Y:S08]  /*5650*/  HMMA.16816.F32.BF16 R108, R208, R198.reuse, R108 ;  /* 0x000000c6d06c723c */ /* 0x080ff0000004186c */
[C---:B------:R-:W-:Y:S01]  /*5660*/  HMMA.16816.F32.BF16 R112, R200.reuse, R198, R112 ;  /* 0x000000c6c870723c */ /* 0x040fe20000041870 */
[----:B------:R-:W-:Y:S07]  /*5670*/  LDSM.16.M88.4 R196, [R225] ;  /* 0x00000000e1c4783b */ /* 0x000fee0000000200 */
[-C--:B---3--:R-:W-:Y:S08]  /*5680*/  HMMA.16816.F32.BF16 R116, R200, R204.reuse, R116 ;  /* 0x000000ccc874723c */ /* 0x088ff00000041874 */
[C---:B------:R-:W-:Y:S08]  /*5690*/  HMMA.16816.F32.BF16 R120, R208.reuse, R204, R120 ;  /* 0x000000ccd078723c */ /* 0x040ff00000041878 */
[-C--:B------:R-:W-:Y:S01]  /*56a0*/  HMMA.16816.F32.BF16 R124, R208, R206.reuse, R124 ;  /* 0x000000ced07c723c */ /* 0x080fe2000004187c */
[----:B------:R-:W1:Y:S07]  /*56b0*/  LDSM.16.MT88.4 R208, [R0+0x11000] ;  /* 0x0110000000d0783b */ /* 0x000e6e0000004200 */
        /* <DEDUP_REMOVED lines=13> */
[-C--:B---3--:R-:W-:Y:S08]  /*5790*/  HMMA.16816.F32.BF16 R100, R196, R204.reuse, R100 ;  /* 0x000000ccc464723c */ /* 0x088ff00000041864 */
[C---:B------:R-:W-:Y:S08]  /*57a0*/  HMMA.16816.F32.BF16 R104, R212.reuse, R204, R104 ;  /* 0x000000ccd468723c */ /* 0x040ff00000041868 */
[-C--:B------:R-:W-:Y:S08]  /*57b0*/  HMMA.16816.F32.BF16 R108, R212, R206.reuse, R108 ;  /* 0x000000ced46c723c */ /* 0x080ff0000004186c */
[C---:B------:R-:W-:Y:S01]  /*57c0*/  HMMA.16816.F32.BF16 R112, R196.reuse, R206, R112 ;  /* 0x000000cec470723c */ /* 0x040fe20000041870 */
[----:B------:R-:W2:Y:S07]  /*57d0*/  LDSM.16.MT88.4 R204, [R0+0x11800] ;  /* 0x0118000000cc783b */ /* 0x000eae0000004200 */
[-C--:B-1----:R-:W-:Y:S08]  /*57e0*/  HMMA.16816.F32.BF16 R116, R196, R208.reuse, R116 ;  /* 0x000000d0c474723c */ /* 0x082ff00000041874 */
[C---:B------:R-:W-:Y:S08]  /*57f0*/  HMMA.16816.F32.BF16 R120, R212.reuse, R208, R120 ;  /* 0x000000d0d478723c */ /* 0x040ff00000041878 */
[-C--:B------:R-:W-:Y:S01]  /*5800*/  HMMA.16816.F32.BF16 R124, R212, R210.reuse, R124 ;  /* 0x000000d2d47c723c */ /* 0x080fe2000004187c */
[----:B------:R-:W1:Y:S07]  /*5810*/  LDSM.16.M88.4 R212, [R226+0x1000] ;  /* 0x00100000e2d4783b */ /* 0x000e6e0000000200 */
[----:B------:R-:W-:Y:S01]  /*5820*/  HMMA.16816.F32.BF16 R128, R196, R210, R128 ;  /* 0x000000d2c480723c */ /* 0x000fe20000041880 */
[----:B------:R-:W3:Y:S05]  /*5830*/  LDSM.16.MT88.4 R196, [R0+0x13800] ;  /* 0x0138000000c4783b */ /* 0x000eea0000004200 */
[----:B------:R-:W-:Y:S02]  /*5840*/  LDSM.16.MT88.4 R208, [R0+0x17800] ;  /* 0x0178000000d0783b */ /* 0x000fe40000004200 */
[-C--:B--2---:R-:W-:Y:S08]  /*5850*/  HMMA.16816.F32.BF16 R4, R200, R204.reuse, R4 ;  /* 0x000000ccc804723c */ /* 0x084ff00000041804 */
[C---:B-1----:R-:W-:Y:S08]  /*5860*/  HMMA.16816.F32.BF16 R8, R212.reuse, R204, R8 ;  /* 0x000000ccd408723c */ /* 0x042ff00000041808 */
[-C--:B------:R-:W-:Y:S08]  /*5870*/  HMMA.16816.F32.BF16 R12, R212, R206.reuse, R12 ;  /* 0x000000ced40c723c */ /* 0x080ff0000004180c */
[C---:B------:R-:W-:Y:S01]  /*5880*/  HMMA.16816.F32.BF16 R16, R200.reuse, R206, R16 ;  /* 0x000000cec810723c */ /* 0x040fe20000041810 */
[----:B------:R-:W1:Y:S07]  /*5890*/  LDSM.16.MT88.4 R204, [R0+0x15800] ;  /* 0x0158000000cc783b */ /* 0x000e6e0000004200 */
[-C--:B---3--:R-:W-:Y:S08]  /*58a0*/  HMMA.16816.F32.BF16 R84, R200, R196.reuse, R84 ;  /* 0x000000c4c854723c */ /* 0x088ff00000041854 */
        /* <DEDUP_REMOVED lines=8> */
[----:B------:R2:W5:Y:S02]  /*5930*/  @P3 LDG.E R240, [R196.64+-0xe0] ;  /* 0xffff2004c4f03981 */ /* 0x000564000c1e1900 */
[-C--:B-1----:R-:W-:Y:S03]  /*5940*/  HMMA.16816.F32.BF16 R100, R200, R204.reuse, R100 ;  /* 0x000000ccc864723c */ /* 0x082fe60000041864 */
[----:B------:R1:W-:Y:S05]  /*5950*/  RED.E.ADD.F32.FTZ.RN.STRONG.GPU [R228.64], R4 ;  /* 0x00000004e400798e */ /* 0x0003ea000c10e784 */
[C---:B------:R-:W-:Y:S07]  /*5960*/  HMMA.16816.F32.BF16 R104, R212.reuse, R204, R104 ;  /* 0x000000ccd468723c */ /* 0x040fee0000041868 */
[C---:B------:R-:W-:Y:S01]  /*5970*/  IMAD.SHL.U32 R204, R250.reuse, 0x8, RZ ;  /* 0x00000008facc7824 */ /* 0x040fe200078e00ff */
[-C--:B------:R-:W-:Y:S04]  /*5980*/  HMMA.16816.F32.BF16 R108, R212, R206.reuse, R108 ;  /* 0x000000ced46c723c */ /* 0x080fe8000004186c */
[----:B------:R-:W-:Y:S01]  /*5990*/  IMAD.SHL.U32 R205, R250, 0x10, RZ ;  /* 0x00000010facd7824 */ /* 0x000fe200078e00ff */
[CC--:B--2---:R-:W-:Y:S03]  /*59a0*/  LEA R196, P0, R204.reuse, R228.reuse, 0x2 ;  /* 0x000000e4ccc47211 */ /* 0x0c4fe600078010ff */
[C---:B------:R-:W-:Y:S04]  /*59b0*/  HMMA.16816.F32.BF16 R112, R200.reuse, R206, R112 ;  /* 0x000000cec870723c */ /* 0x040fe80000041870 */
[-C--:B------:R-:W-:Y:S02]  /*59c0*/  LEA.HI.X.SX32 R197, R204, R229.reuse, 0x2, P0 ;  /* 0x000000e5ccc57211 */ /* 0x080fe400000f16ff */
[CC--:B------:R-:W-:Y:S01]  /*59d0*/  LEA R198, P1, R205.reuse, R228.reuse, 0x2 ;  /* 0x000000e4cdc67211 */ /* 0x0c0fe200078210ff */
[C---:B------:R-:W-:Y:S01]  /*59e0*/  IMAD R206, R250.reuse, 0x28, RZ ;  /* 0x00000028face7824 */ /* 0x040fe200078e02ff */
[-C--:B------:R-:W-:Y:S01]  /*59f0*/  HMMA.16816.F32.BF16 R116, R200, R208.reuse, R116 ;  /* 0x000000d0c874723c */ /* 0x080fe20000041874 */
[----:B------:R2:W-:Y:S03]  /*5a00*/  RED.E.ADD.F32.FTZ.RN.STRONG.GPU [R196.64], R5 ;  /* 0x00000005c400798e */ /* 0x0005e6000c10e784 */
[-C--:B------:R-:W-:Y:S04]  /*5a10*/  LEA.HI.X.SX32 R199, R205, R229.reuse, 0x2, P1 ;  /* 0x000000e5cdc77211 */ /* 0x080fe800008f16ff */
[C---:B------:R-:W-:Y:S01]  /*5a20*/  HMMA.16816.F32.BF16 R120, R212.reuse, R208, R120 ;  /* 0x000000d0d478723c */ /* 0x040fe20000041878 */
[----:B------:R3:W-:Y:S07]  /*5a30*/  RED.E.ADD.F32.FTZ.RN.STRONG.GPU [R198.64], R6 ;  /* 0x00000006c600798e */ /* 0x0007ee000c10e784 */
[-C--:B------:R-:W-:Y:S08]  /*5a40*/  HMMA.16816.F32.BF16 R124, R212, R210.reuse, R124 ;  /* 0x000000d2d47c723c */ /* 0x080ff0000004187c */
[----:B------:R-:W-:Y:S07]  /*5a50*/  HMMA.16816.F32.BF16 R128, R200, R210, R128 ;  /* 0x000000d2c880723c */ /* 0x000fee0000041880 */
[C---:B------:R-:W-:Y:S02]  /*5a60*/  IMAD R201, R250.reuse, 0x18, RZ ;  /* 0x00000018fac97824 */ /* 0x040fe400078e02ff */
[C---:B------:R-:W-:Y:S03]  /*5a70*/  IMAD.SHL.U32 R203, R250.reuse, 0x20, RZ ;  /* 0x00000020facb7824 */ /* 0x040fe600078e00ff */
[-C--:B-1----:R-:W-:Y:S01]  /*5a80*/  LEA R4, P0, R201, R228.reuse, 0x2 ;  /* 0x000000e4c9047211 */ /* 0x082fe200078010ff */
[----:B------:R-:W-:Y:S01]  /*5a90*/  IMAD R202, R250, 0x30, RZ ;  /* 0x00000030faca7824 */ /* 0x000fe200078e02ff */
[-C--:B------:R-:W-:Y:S02]  /*5aa0*/  LEA R200, P1, R203, R228.reuse, 0x2 ;  /* 0x000000e4cbc87211 */ /* 0x080fe400078210ff */
[-C--:B--2---:R-:W-:Y:S02]  /*5ab0*/  LEA.HI.X.SX32 R5, R201, R229.reuse, 0x2, P0 ;  /* 0x000000e5c9057211 */ /* 0x084fe400000f16ff */
[-C--:B------:R-:W-:Y:S02]  /*5ac0*/  LEA.HI.X.SX32 R201, R203, R229.reuse, 0x2, P1 ;  /* 0x000000e5cbc97211 */ /* 0x080fe400008f16ff */
[CC--:B---3--:R-:W-:Y:S01]  /*5ad0*/  LEA R198, P0, R206.reuse, R228.reuse, 0x2 ;  /* 0x000000e4cec67211 */ /* 0x0c8fe200078010ff */
[----:B------:R1:W-:Y:S03]  /*5ae0*/  RED.E.ADD.F32.FTZ.RN.STRONG.GPU [R4.64], R7 ;  /* 0x000000070400798e */ /* 0x0003e6000c10e784 */
[-C--:B------:R-:W-:Y:S02]  /*5af0*/  LEA.HI.X.SX32 R199, R206, R229.reuse, 0x2, P0 ;  /* 0x000000e5cec77211 */ /* 0x080fe400000f16ff */
[----:B------:R-:W-:Y:S05]  /*5b00*/  RED.E.ADD.F32.FTZ.RN.STRONG.GPU [R200.64], R8 ;  /* 0x00000008c800798e */ /* 0x000fea000c10e784 */
[----:B------:R2:W-:Y:S01]  /*5b10*/  RED.E.ADD.F32.FTZ.RN.STRONG.GPU [R198.64], R9 ;  /* 0x00000009c600798e */ /* 0x0005e2000c10e784 */
[-C--:B-1----:R-:W-:Y:S01]  /*5b20*/  LEA R4, P1, R202, R228.reuse, 0x2 ;  /* 0x000000e4ca047211 */ /* 0x082fe200078210ff */
[----:B------:R-:W-:Y:S03]  /*5b30*/  IMAD R7, R250, 0x38, RZ ;  /* 0x00000038fa077824 */ /* 0x000fe600078e02ff */
[-C--:B------:R-:W-:Y:S02]  /*5b40*/  LEA.HI.X.SX32 R5, R202, R229.reuse, 0x2, P1 ;  /* 0x000000e5ca057211 */ /* 0x080fe400008f16ff */
[CC--:B------:R-:W-:Y:S03]  /*5b50*/  LEA R6, P0, R7.reuse, R228.reuse, 0x2 ;  /* 0x000000e407067211 */ /* 0x0c0fe600078010ff */
[----:B------:R1:W-:Y:S01]  /*5b60*/  RED.E.ADD.F32.FTZ.RN.STRONG.GPU [R4.64], R10 ;  /* 0x0000000a0400798e */ /* 0x0003e2000c10e784 */
[-C--:B------:R-:W-:Y:S02]  /*5b70*/  LEA.HI.X.SX32 R7, R7, R229.reuse, 0x2, P0 ;  /* 0x000000e507077211 */ /* 0x080fe400000f16ff */
[----:B--2---:R-:W-:Y:S03]  /*5b80*/  IADD3 R9, R205, 0x20, RZ ;  /* 0x00000020cd097810 */ /* 0x004fe60007ffe0ff */
[----:B------:R2:W-:Y:S01]  /*5b90*/  RED.E.ADD.F32.FTZ.RN.STRONG.GPU [R6.64], R11 ;  /* 0x0000000b0600798e */ /* 0x0005e2000c10e784 */
[CC--:B------:R-:W-:Y:S04]  /*5ba0*/  LEA R8, P0, R9.reuse, R228.reuse, 0x2 ;  /* 0x000000e409087211 */ /* 0x0c0fe800078010ff */
[----:B------:R3:W-:Y:S05]  /*5bb0*/  RED.E.ADD.F32.FTZ.RN.STRONG.GPU [R228.64+0x80], R16 ;  /* 0x00008010e400798e */ /* 0x0007ea000c10e784 */
        /* <DEDUP_REMOVED lines=11> */
[-C--:B------:R-:W-:Y:S02]  /*5c70*/  LEA.HI.X.SX32 R11, R6, R229.reuse, 0x2, P1 ;  /* 0x000000e5060b7211 */ /* 0x080fe400008f16ff */
[CC--:B---3--:R-:W-:Y:S03]  /*5c80*/  LEA R16, P0, R5.reuse, R228.reuse, 0x2 ;  /* 0x000000e405107211 */ /* 0x0c8fe600078010ff */
[----:B------:R2:W-:Y:S01]  /*5c90*/  RED.E.ADD.F32.FTZ.RN.STRONG.GPU [R10.64], R12 ;  /* 0x0000000c0a00798e */ /* 0x0005e2000c10e784 */
[-C--:B----4-:R-:W-:Y:S01]  /*5ca0*/  LEA.HI.X.SX32 R17, R5, R229.reuse, 0x2, P0 ;  /* 0x000000e505117211 */ /* 0x090fe200000f16ff */
[----:B------:R-:W-:Y:S04]  /*5cb0*/  IMAD.IADD R5, R204, 0x1, R4 ;  /* 0x00000001cc057824 */ /* 0x000fe800078e0204 */
[----:B------:R-:W-:Y:S05]  /*5cc0*/  RED.E.ADD.F32.FTZ.RN.STRONG.GPU [R16.64], R13 ;  /* 0x0000000d1000798e */ /* 0x000fea000c10e784 */
[----:B------:R-:W-:Y:S01]  /*5cd0*/  LDSM.16.MT88.4 R16, [R0+0x2000] ;  /* 0x002000000010783b */ /* 0x000fe20000004200 */
[CC--:B-1----:R-:W-:Y:S04]  /*5ce0*/  LEA R8, P0, R4.reuse, R228.reuse, 0x2 ;  /* 0x000000e404087211 */ /* 0x0c2fe800078010ff */
[-C--:B------:R-:W-:Y:S02]  /*5cf0*/  LEA.HI.X.SX32 R9, R4, R229.reuse, 0x2, P0 ;  /* 0x000000e504097211 */ /* 0x080fe400000f16ff */
[CC--:B------:R-:W-:Y:S03]  /*5d00*/  LEA R6, P0, R5.reuse, R228.reuse, 0x2 ;  /* 0x000000e405067211 */ /* 0x0c0fe600078010ff */
[----:B------:R1:W-:Y:S01]  /*5d10*/  RED.E.ADD.F32.FTZ.RN.STRONG.GPU [R8.64], R14 ;  /* 0x0000000e0800798e */ /* 0x0003e2000c10e784 */
[-C--:B------:R-:W-:Y:S05]  /*5d20*/  LEA.HI.X.SX32 R7, R5, R229.reuse, 0x2, P0 ;  /* 0x000000e505077211 */ /* 0x080fea00000f16ff */
[----:B------:R3:W-:Y:S01]  /*5d30*/  RED.E.ADD.F32.FTZ.RN.STRONG.GPU [R6.64], R15 ;  /* 0x0000000f0600798e */ /* 0x0007e2000c10e784 */
[----:B--2---:R-:W-:Y:S04]  /*5d40*/  IADD3 R10, R205, 0x40, RZ ;  /* 0x00000040cd0a7810 */ /* 0x004fe80007ffe0ff */
[----:B------:R-:W-:Y:S01]  /*5d50*/  RED.E.ADD.F32.FTZ.RN.STRONG.GPU [R228.64+0x100], R84 ;  /* 0x00010054e400798e */ /* 0x000fe2000c10e784 */
[----:B------:R-:W-:Y:S04]  /*5d60*/  IMAD.IADD R4, R204, 0x1, R10 ;  /* 0x00000001cc047824 */ /* 0x000fe800078e020a */
[----:B------:R-:W-:Y:S01]  /*5d70*/  RED.E.ADD.F32.FTZ.RN.STRONG.GPU [R196.64+0x100], R85 ;  /* 0x00010055c400798e */ /* 0x000fe2000c10e784 */
[CC--:B-1----:R-:W-:Y:S04]  /*5d80*/  LEA R8, P0, R10.reuse, R228.reuse, 0x2 ;  /* 0x000000e40a087211 */ /* 0x0c2fe800078010ff */
[-C--:B------:R-:W-:Y:S02]  /*5d90*/  LEA.HI.X.SX32 R9, R10, R229.reuse, 0x2, P0 ;  /* 0x000000e50a097211 */ /* 0x080fe400000f16ff */
[-C--:B------:R-:W-:Y:S01]  /*5da0*/  LEA R14, P0, R4, R228.reuse, 0x2 ;  /* 0x000000e4040e7211 */ /* 0x080fe200078010ff */
[----:B---3--:R-:W-:Y:S02]  /*5db0*/  IMAD.IADD R6, R204, 0x1, R4 ;  /* 0x00000001cc067824 */ /* 0x008fe400078e0204 */
[----:B------:R1:W-:Y:S01]  /*5dc0*/  RED.E.ADD.F32.FTZ.RN.STRONG.GPU [R8.64], R86 ;  /* 0x000000560800798e */ /* 0x0003e2000c10e784 */
[-C--:B------:R-:W-:Y:S01]  /*5dd0*/  LEA.HI.X.SX32 R15, R4, R229.reuse, 0x2, P0 ;  /* 0x000000e5040f7211 */ /* 0x080fe200000f16ff */
[----:B------:R-:W-:Y:S01]  /*5de0*/  IMAD.IADD R5, R204, 0x1, R6 ;  /* 0x00000001cc057824 */ /* 0x000fe200078e0206 */
[CC--:B------:R-:W-:Y:S03]  /*5df0*/  LEA R10, P1, R6.reuse, R228.reuse, 0x2 ;  /* 0x000000e4060a7211 */ /* 0x0c0fe600078210ff */
[----:B------:R-:W-:Y:S01]  /*5e00*/  RED.E.ADD.F32.FTZ.RN.STRONG.GPU [R14.64], R87 ;  /* 0x000000570e00798e */ /* 0x000fe2000c10e784 */
[-C--:B------:R-:W-:Y:S01]  /*5e10*/  LEA.HI.X.SX32 R11, R6, R229.reuse, 0x2, P1 ;  /* 0x000000e5060b7211 */ /* 0x080fe200008f16ff */
[C---:B------:R-:W-:Y:S01]  /*5e20*/  IMAD.IADD R4, R204.reuse, 0x1, R5 ;  /* 0x00000001cc047824 */ /* 0x040fe200078e0205 */
[CC--:B------:R-:W-:Y:S02]  /*5e30*/  LEA R12, P0, R5.reuse, R228.reuse, 0x2 ;  /* 0x000000e4050c7211 */ /* 0x0c0fe400078010ff */
[----:B------:R-:W-:Y:S02]  /*5e40*/  LDSM.16.MT88.4 R84, [R0+0x4000] ;  /* 0x004000000054783b */ /* 0x000fe40000004200 */
[-C--:B------:R-:W-:Y:S01]  /*5e50*/  LEA.HI.X.SX32 R13, R5, R229.reuse, 0x2, P0 ;  /* 0x000000e5050d7211 */ /* 0x080fe200000f16ff */
[----:B------:R-:W-:Y:S02]  /*5e60*/  IMAD.IADD R5, R204, 0x1, R4 ;  /* 0x00000001cc057824 */ /* 0x000fe400078e0204 */
[----:B------:R2:W-:Y:S05]  /*5e70*/  RED.E.ADD.F32.FTZ.RN.STRONG.GPU [R10.64], R88 ;  /* 0x000000580a00798e */ /* 0x0005ea000c10e784 */
[----:B------:R-:W-:Y:S01]  /*5e80*/  RED.E.ADD.F32.FTZ.RN.STRONG.GPU [R12.64], R89 ;  /* 0x000000590c00798e */ /* 0x000fe2000c10e784 */
        /* <DEDUP_REMOVED lines=9> */
[----:B------:R-:W-:Y:S05]  /*5f20*/  RED.E.ADD.F32.FTZ.RN.STRONG.GPU [R196.64+0x180], R97 ;  /* 0x00018061c400798e */ /* 0x000fea000c10e784 */
[----:B------:R-:W-:Y:S01]  /*5f30*/  LDSM.16.MT88.4 R88, [R0+0x6000] ;  /* 0x006000000058783b */ /* 0x000fe20000004200 */
        /* <DEDUP_REMOVED lines=67> */
[CC--:B------:R-:W-:Y:S03]  /*6370*/  LEA R12, P0, R5.reuse, R228.reuse, 0x2 ;  /* 0x000000e4050c7211 */ /* 0x0c0fe600078010ff */
[----:B------:R2:W-:Y:S01]  /*6380*/  RED.E.ADD.F32.FTZ.RN.STRONG.GPU [R10.64], R108 ;  /* 0x0000006c0a00798e */ /* 0x0005e2000c10e784 */
[-C--:B------:R-:W-:Y:S01]  /*6390*/  LEA.HI.X.SX32 R13, R5, R229.reuse, 0x2, P0 ;  /* 0x000000e5050d7211 */ /* 0x080fe200000f16ff */
[----:B------:R-:W-:Y:S04]  /*63a0*/  IMAD.IADD R5, R204, 0x1, R4 ;  /* 0x00000001cc057824 */ /* 0x000fe800078e0204 */
        /* <DEDUP_REMOVED lines=8> */
[----:B------:R-:W-:Y:S03]  /*6430*/  IMAD.IADD R4, R204, 0x1, R10 ;  /* 0x00000001cc047824 */ /* 0x000fe600078e020a */
[----:B------:R-:W-:Y:S05]  /*6440*/  RED.E.ADD.F32.FTZ.RN.STRONG.GPU [R228.64+0x300], R116 ;  /* 0x00030074e400798e */ /* 0x000fea000c10e784 */
[----:B------:R-:W-:Y:S05]  /*6450*/  RED.E.ADD.F32.FTZ.RN.STRONG.GPU [R196.64+0x300], R117 ;  /* 0x00030075c400798e */ /* 0x000fea000c10e784 */
[----:B------:R-:W-:Y:S01]  /*6460*/  LDSM.16.MT88.4 R108, [R0+0x6800] ;  /* 0x00680000006c783b */ /* 0x000fe20000004200 */
[CC--:B-1----:R-:W-:Y:S04]  /*6470*/  LEA R8, P0, R10.reuse, R228.reuse, 0x2 ;  /* 0x000000e40a087211 */ /* 0x0c2fe800078010ff */
[-C--:B------:R-:W-:Y:S02]  /*6480*/  LEA.HI.X.SX32 R9, R10, R229.reuse, 0x2, P0 ;  /* 0x000000e50a097211 */ /* 0x080fe400000f16ff */
[-C--:B------:R-:W-:Y:S01]  /*6490*/  LEA R12, P0, R4, R228.reuse, 0x2 ;  /* 0x000000e4040c7211 */ /* 0x080fe200078010ff */
[----:B--2---:R-:W-:Y:S02]  /*64a0*/  IMAD.IADD R6, R204, 0x1, R4 ;  /* 0x00000001cc067824 */ /* 0x004fe400078e0204 */
[----:B------:R1:W-:Y:S01]  /*64b0*/  RED.E.ADD.F32.FTZ.RN.STRONG.GPU [R8.64], R118 ;  /* 0x000000760800798e */ /* 0x0003e2000c10e784 */
[-C--:B------:R-:W-:Y:S01]  /*64c0*/  LEA.HI.X.SX32 R13, R4, R229.reuse, 0x2, P0 ;  /* 0x000000e5040d7211 */ /* 0x080fe200000f16ff */
[C---:B------:R-:W-:Y:S04]  /*64d0*/  IMAD.IADD R5, R204.reuse, 0x1, R6 ;  /* 0x00000001cc057824 */ /* 0x040fe800078e0206 */
[----:B------:R-:W-:Y:S01]  /*64e0*/  RED.E.ADD.F32.FTZ.RN.STRONG.GPU [R12.64], R119 ;  /* 0x000000770c00798e */ /* 0x000fe2000c10e784 */
[CC--:B------:R-:W-:Y:S01]  /*64f0*/  LEA R10, P0, R5.reuse, R228.reuse, 0x2 ;  /* 0x000000e4050a7211 */ /* 0x0c0fe200078010ff */
[C---:B------:R-:W-:Y:S03]  /*6500*/  IMAD.IADD R4, R204.reuse, 0x1, R5 ;  /* 0x00000001cc047824 */ /* 0x040fe600078e0205 */
[-C--:B------:R-:W-:Y:S01]  /*6510*/  LEA.HI.X.SX32 R11, R5, R229.reuse, 0x2, P0 ;  /* 0x000000e5050b7211 */ /* 0x080fe200000f16ff */
[----:B------:R-:W-:Y:S01]  /*6520*/  IMAD.IADD R5, R204, 0x1, R4 ;  /* 0x00000001cc057824 */ /* 0x000fe200078e0204 */
[CC--:B-1----:R-:W-:Y:S04]  /*6530*/  LEA R8, P1, R6.reuse, R228.reuse, 0x2 ;  /* 0x000000e406087211 */ /* 0x0c2fe800078210ff */
[-C--:B------:R-:W-:Y:S02]  /*6540*/  LEA.HI.X.SX32 R9, R6, R229.reuse, 0x2, P1 ;  /* 0x000000e506097211 */ /* 0x080fe400008f16ff */
[CC--:B------:R-:W-:Y:S03]  /*6550*/  LEA R6, P0, R4.reuse, R228.reuse, 0x2 ;  /* 0x000000e404067211 */ /* 0x0c0fe600078010ff */
[----:B------:R1:W-:Y:S01]  /*6560*/  RED.E.ADD.F32.FTZ.RN.STRONG.GPU [R8.64], R120 ;  /* 0x000000780800798e */ /* 0x0003e2000c10e784 */
[-C--:B------:R-:W-:Y:S02]  /*6570*/  LEA.HI.X.SX32 R7, R4, R229.reuse, 0x2, P0 ;  /* 0x000000e504077211 */ /* 0x080fe400000f16ff */
[----:B------:R-:W-:Y:S02]  /*6580*/  IADD3 R4, R205, 0xe0, RZ ;  /* 0x000000e0cd047810 */ /* 0x000fe40007ffe0ff */
[----:B------:R2:W-:Y:S05]  /*6590*/  RED.E.ADD.F32.FTZ.RN.STRONG.GPU [R10.64], R121 ;  /* 0x000000790a00798e */ /* 0x0005ea000c10e784 */
[----:B------:R3:W-:Y:S01]  /*65a0*/  RED.E.ADD.F32.FTZ.RN.STRONG.GPU [R6.64], R122 ;  /* 0x0000007a0600798e */ /* 0x0007e2000c10e784 */
[CC--:B-1----:R-:W-:Y:S04]  /*65b0*/  LEA R8, P0, R5.reuse, R228.reuse, 0x2 ;  /* 0x000000e405087211 */ /* 0x0c2fe800078010ff */
[-C--:B------:R-:W-:Y:S02]  /*65c0*/  LEA.HI.X.SX32 R9, R5, R229.reuse, 0x2, P0 ;  /* 0x000000e505097211 */ /* 0x080fe400000f16ff */
[CC--:B--2---:R-:W-:Y:S03]  /*65d0*/  LEA R10, P0, R4.reuse, R228.reuse, 0x2 ;  /* 0x000000e4040a7211 */ /* 0x0c4fe600078010ff */
[----:B------:R1:W-:Y:S01]  /*65e0*/  RED.E.ADD.F32.FTZ.RN.STRONG.GPU [R8.64], R123 ;  /* 0x0000007b0800798e */ /* 0x0003e2000c10e784 */
[-C--:B------:R-:W-:Y:S01]  /*65f0*/  LEA.HI.X.SX32 R11, R4, R229.reuse, 0x2, P0 ;  /* 0x000000e5040b7211 */ /* 0x080fe200000f16ff */
[----:B---3--:R-:W-:Y:S03]  /*6600*/  IMAD.IADD R6, R204, 0x1, R4 ;  /* 0x00000001cc067824 */ /* 0x008fe600078e0204 */
[----:B------:R-:W-:Y:S02]  /*6610*/  RED.E.ADD.F32.FTZ.RN.STRONG.GPU [R228.64+0x380], R128 ;  /* 0x00038080e400798e */ /* 0x000fe4000c10e784 */
[CC--:B------:R-:W-:Y:S03]  /*6620*/  LEA R14, P0, R6.reuse, R228.reuse, 0x2 ;  /* 0x000000e4060e7211 */ /* 0x0c0fe600078010ff */
[----:B------:R-:W-:Y:S01]  /*6630*/  RED.E.ADD.F32.FTZ.RN.STRONG.GPU [R196.64+0x380], R129 ;  /* 0x00038081c400798e */ /* 0x000fe2000c10e784 */
[-C--:B------:R-:W-:Y:S04]  /*6640*/  LEA.HI.X.SX32 R15, R6, R229.reuse, 0x2, P0 ;  /* 0x000000e5060f7211 */ /* 0x080fe800000f16ff */
[----:B------:R2:W-:Y:S05]  /*6650*/  RED.E.ADD.F32.FTZ.RN.STRONG.GPU [R10.64], R130 ;  /* 0x000000820a00798e */ /* 0x0005ea000c10e784 */
[----:B------:R-:W-:Y:S01]  /*6660*/  RED.E.ADD.F32.FTZ.RN.STRONG.GPU [R14.64], R131 ;  /* 0x000000830e00798e */ /* 0x000fe2000c10e784 */
[C---:B-1----:R-:W-:Y:S04]  /*6670*/  IMAD.IADD R8, R204.reuse, 0x1, R6 ;  /* 0x00000001cc087824 */ /* 0x042fe800078e0206 */
[----:B------:R-:W-:Y:S01]  /*6680*/  IMAD.IADD R5, R204, 0x1, R8 ;  /* 0x00000001cc057824 */ /* 0x000fe200078e0208 */
[-C--:B------:R-:W-:Y:S03]  /*6690*/  LEA R12, P0, R8, R228.reuse, 0x2 ;  /* 0x000000e4080c7211 */ /* 0x080fe600078010ff */
[----:B------:R-:W-:Y:S01]  /*66a0*/  IMAD.IADD R4, R204, 0x1, R5 ;  /* 0x00000001cc047824 */ /* 0x000fe200078e0205 */
[-C--:B------:R-:W-:Y:S03]  /*66b0*/  LEA.HI.X.SX32 R13, R8, R229.reuse, 0x2, P0 ;  /* 0x000000e5080d7211 */ /* 0x080fe600000f16ff */
[----:B------:R-:W-:Y:S01]  /*66c0*/  IMAD.IADD R7, R204, 0x1, R4 ;  /* 0x00000001cc077824 */ /* 0x000fe200078e0204 */
[CC--:B------:R-:W-:Y:S01]  /*66d0*/  LEA R8, P1, R4.reuse, R228.reuse, 0x2 ;  /* 0x000000e404087211 */ /* 0x0c0fe200078210ff */
[----:B------:R-:W-:Y:S01]  /*66e0*/  RED.E.ADD.F32.FTZ.RN.STRONG.GPU [R12.64], R124 ;  /* 0x0000007c0c00798e */ /* 0x000fe2000c10e784 */
[-C--:B--2---:R-:W-:Y:S02]  /*66f0*/  LEA R10, P2, R5, R228.reuse, 0x2 ;  /* 0x000000e4050a7211 */ /* 0x084fe400078410ff */
[----:B------:R-:W-:Y:S02]  /*6700*/  LEA R6, P0, R7, R228, 0x2 ;  /* 0x000000e407067211 */ /* 0x000fe400078010ff */
[-C--:B------:R-:W-:Y:S01]  /*6710*/  LEA.HI.X.SX32 R11, R5, R229.reuse, 0x2, P2 ;  /* 0x000000e5050b7211 */ /* 0x080fe200010f16ff */
[----:B------:R-:W-:Y:S01]  /*6720*/  LDSM.16.MT88.4 R12, [R220+0x20000] ;  /* 0x02000000dc0c783b */ /* 0x000fe20000004200 */
[-C--:B------:R-:W-:Y:S02]  /*6730*/  LEA.HI.X.SX32 R9, R4, R229.reuse, 0x2, P1 ;  /* 0x000000e504097211 */ /* 0x080fe400008f16ff */
[----:B------:R-:W-:Y:S02]  /*6740*/  LEA.HI.X.SX32 R7, R7, R229, 0x2, P0 ;  /* 0x000000e507077211 */ /* 0x000fe400000f16ff */
[----:B------:R-:W-:Y:S05]  /*6750*/  RED.E.ADD.F32.FTZ.RN.STRONG.GPU [R10.64], R125 ;  /* 0x0000007d0a00798e */ /* 0x000fea000c10e784 */
[----:B------:R-:W-:Y:S05]  /*6760*/  RED.E.ADD.F32.FTZ.RN.STRONG.GPU [R8.64], R126 ;  /* 0x0000007e0800798e */ /* 0x000fea000c10e784 */
[----:B------:R-:W-:Y:S05]  /*6770*/  LDSM.16.MT88.4 R8, [R0] ;  /* 0x000000000008783b */ /* 0x000fea0000004200 */
[----:B------:R-:W-:Y:S05]  /*6780*/  RED.E.ADD.F32.FTZ.RN.STRONG.GPU [R6.64], R127 ;  /* 0x0000007f0600798e */ /* 0x000fea000c10e784 */
[----:B------:R-:W1:Y:S02]  /*6790*/  LDSM.16.MT88.4 R4, [R221+0x20000] ;  /* 0x02000000dd04783b */ /* 0x000e640000004200 */
        /* <DEDUP_REMOVED lines=100> */
.L_x_262:
        /* <DEDUP_REMOVED lines=129> */
[----:B-1----:R-:W-:Y:S01]  /*75f0*/  FMUL.FTZ R5, R189, c[0x0][0x2e0] ;  /* 0x0000b800bd057a20 */ /* 0x002fe20000410000 */
        /* <DEDUP_REMOVED lines=49> */
[----:B------:R-:W-:Y:S01]  /*7910*/  PLOP3.LUT P0, PT, PT, PT, UP0, 0x80, 0x0 ;  /* 0x000000000000781c */ /* 0x000fe20003f0f008 */
        /* <DEDUP_REMOVED lines=38> */
.L_x_264:
        /* <DEDUP_REMOVED lines=18> */
.L_x_265:
[----:B------:R-:W-:Y:S01]  /*7ca0*/  BAR.SYNC.DEFER_BLOCKING 0x0 ;  /* 0x0000000000007b1d */ /* 0x000fe20000010000 */
[----:B------:R-:W-:Y:S01]  /*7cb0*/  USHF.L.U32 UR6, UR21, 0x6, URZ ;  /* 0x0000000615067899 */ /* 0x000fe2000800063f */
[--C-:B--2---:R-:W-:Y:S01]  /*7cc0*/  SHF.R.S32.HI R7, RZ, 0x1f, R248.reuse ;  /* 0x0000001fff077819 */ /* 0x104fe200000114f8 */
[----:B------:R-:W-:Y:S01]  /*7cd0*/  IMAD.MOV.U32 R6, RZ, RZ, R248 ;  /* 0x000000ffff067224 */ /* 0x000fe200078e00f8 */
        /* <DEDUP_REMOVED lines=14> */
[----:B------:R1:W2:Y:S01]  /*7dc0*/  LDS.128 R44, [R230+0x11000] ;  /* 0x01100000e62c7984 */ /* 0x0002a20000000c00 */
[----:B------:R-:W-:Y:S01]  /*7dd0*/  IADD3.X R5, R5, UR14, R8, P0, !PT ;  /* 0x0000000e05057c10 */ /* 0x000fe200087fe408 */
[----:B------:R-:W-:Y:S01]  /*7de0*/  IMAD.U32 R8, RZ, RZ, UR36 ;  /* 0x00000024ff087e24 */ /* 0x000fe2000f8e00ff */
[----:B------:R-:W-:Y:S01]  /*7df0*/  UIMAD UR8, UR36, UR9, UR8 ;  /* 0x00000009240872a4 */ /* 0x000fe2000f8e0208 */
[----:B------:R1:W3:Y:S02]  /*7e00*/  LDS.128 R40, [R230+0x13000] ;  /* 0x01300000e6287984 */ /* 0x0002e40000000c00 */
[----:B------:R-:W-:-:S02]  /*7e10*/  IMAD.WIDE.U32 R8, R8, c[0x0][0x3b8], R4 ;  /* 0x0000ee0008087a25 */ /* 0x000fc400078e0004 */
[----:B------:R1:W4:Y:S03]  /*7e20*/  LDS.128 R36, [R230+0x15000] ;  /* 0x01500000e6247984 */ /* 0x0003260000000c00 */
        /* <DEDUP_REMOVED lines=11> */
[----:B--23--:R-:W2:Y:S01]  /*7ee0*/  LDS.128 R24, [R230+0x14000] ;  /* 0x01400000e6187984 */ /* 0x00cea20000000c00 */
[----:B------:R-:W-:Y:S01]  /*7ef0*/  MOV R4, R8 ;  /* 0x0000000800047202 */ /* 0x000fe20000000f00 */
[----:B------:R-:W-:Y:S01]  /*7f00*/  IMAD R15, R14, c[0x0][0x3a0], RZ ;  /* 0x0000e8000e0f7a24 */ /* 0x000fe200078e02ff */
[----:B------:R-:W-:Y:S01]  /*7f10*/  MOV R5, R12 ;  /* 0x0000000c00057202 */ /* 0x000fe20000000f00 */
[----:B------:R-:W3:Y:S04]  /*7f20*/  LDS.128 R20, [R230+0x12000] ;  /* 0x01200000e6147984 */ /* 0x000ee80000000c00 */
[----:B------:R-:W4:Y:S01]  /*7f30*/  LDS.128 R16, [R230+0x10000] ;  /* 0x01000000e6107984 */ /* 0x000f220000000c00 */
[----:B------:R-:W-:-:S03]  /*7f40*/  IMAD.WIDE.U32 R10, R243, c[0x0][0x3a0], R4 ;  /* 0x0000e800f30a7a25 */ /* 0x000fc600078e0004 */
[----:B------:R-:W1:Y:S01]  /*7f50*/  LDS.128 R28, [R230+0x16000] ;  /* 0x01600000e61c7984 */ /* 0x000e620000000c00 */
[----:B------:R-:W-:-:S05]  /*7f60*/  IMAD R4, R243, c[0x0][0x3a4], R15 ;  /* 0x0000e900f3047a24 */ /* 0x000fca00078e020f */
[----:B------:R-:W-:Y:S02]  /*7f70*/  IADD3 R5, R4, R11, RZ ;  /* 0x0000000b04057210 */ /* 0x000fe40007ffe0ff */
[----:B------:R-:W-:-:S04]  /*7f80*/  LEA R4, P0, R10, c[0x0][0x340], 0x1 ;  /* 0x0000d0000a047a11 */ /* 0x000fc800078008ff */
[----:B------:R-:W-:-:S05]  /*7f90*/  LEA.HI.X R5, R10, c[0x0][0x344], R5, 0x1, P0 ;  /* 0x0000d1000a057a11 */ /* 0x000fca00000f0c05 */
[----:B--2---:R2:W-:Y:S04]  /*7fa0*/  STG.E.128 [R4.64+0x100], R24 ;  /* 0x0001001804007986 */ /* 0x0045e8000c101d04 */
[----:B---3--:R2:W-:Y:S04]  /*7fb0*/  STG.E.128 [R4.64+0x80], R20 ;  /* 0x0000801404007986 */ /* 0x0085e8000c101d04 */
[----:B----4-:R2:W-:Y:S04]  /*7fc0*/  STG.E.128 [R4.64], R16 ;  /* 0x0000001004007986 */ /* 0x0105e8000c101d04 */
[----:B-1----:R2:W-:Y:S02]  /*7fd0*/  STG.E.128 [R4.64+0x180], R28 ;  /* 0x0001801c04007986 */ /* 0x0025e4000c101d04 */
.L_x_267:
[----:B--23--:R-:W-:Y:S05]  /*7fe0*/  BSYNC B0 ;  /* 0x0000000000007941 */ /* 0x00cfea0003800000 */
.L_x_266:
[----:B------:R-:W-:Y:S01]  /*7ff0*/  IADD3 R4, R243, 0x20, RZ ;  /* 0x00000020f3047810 */ /* 0x000fe20007ffe0ff */
        /* <DEDUP_REMOVED lines=12> */
[----:B------:R2:W-:Y:S04]  /*80c0*/  STG.E.128 [R4.64], R44 ;  /* 0x0000002c04007986 */ /* 0x0005e8000c101d04 */
[----:B------:R2:W-:Y:S04]  /*80d0*/  STG.E.128 [R4.64+0x80], R40 ;  /* 0x0000802804007986 */ /* 0x0005e8000c101d04 */
[----:B----4-:R2:W-:Y:S04]  /*80e0*/  STG.E.128 [R4.64+0x100], R36 ;  /* 0x0001002404007986 */ /* 0x0105e8000c101d04 */
[----:B-1----:R2:W-:Y:S02]  /*80f0*/  STG.E.128 [R4.64+0x180], R32 ;  /* 0x0001802004007986 */ /* 0x0025e4000c101d04 */
.L_x_269:
[----:B------:R-:W-:Y:S05]  /*8100*/  BSYNC B0 ;  /* 0x0000000000007941 */ /* 0x000fea0003800000 */
.L_x_268:
[----:B------:R-:W-:Y:S01]  /*8110*/  ULDC.64 UR8, c[0x0][0x3a8] ;  /* 0x0000ea0000087ab9 */ /* 0x000fe20000000a00 */
[----:B------:R-:W-:Y:S01]  /*8120*/  IMAD.WIDE.U32 R6, R13, c[0x0][0x3a8], R6 ;  /* 0x0000ea000d067a25 */ /* 0x000fe200078e0006 */
[----:B------:R-:W-:Y:S01]  /*8130*/  UIMAD UR7, UR10, UR8, URZ ;  /* 0x000000080a0772a4 */ /* 0x000fe2000f8e023f */
[----:B------:R-:W-:Y:S03]  /*8140*/  BSSY B0, `(.L_x_270) ;  /* 0x0000018000007945 */ /* 0x000fe60003800000 */
[----:B------:R-:W-:Y:S01]  /*8150*/  UIMAD UR6, UR6, UR9, UR7 ;  /* 0x00000009060672a4 */ /* 0x000fe2000f8e0207 */
[----:B------:R-:W-:-:S05]  /*8160*/  IADD3 R6, P0, R6, UR11, RZ ;  /* 0x0000000b06067c10 */ /* 0x000fca000ff1e0ff */
[----:B--2---:R-:W-:Y:S01]  /*8170*/  IMAD.U32 R4, RZ, RZ, UR6 ;  /* 0x00000006ff047e24 */ /* 0x004fe2000f8e00ff */
        /* <DEDUP_REMOVED lines=16> */
[----:B-1----:R1:W-:Y:S04]  /*8280*/  STG.E.128 [R4.64], R60 ;  /* 0x0000003c04007986 */ /* 0x0023e8000c101d04 */
[----:B------:R1:W-:Y:S04]  /*8290*/  STG.E.128 [R4.64+0x80], R56 ;  /* 0x0000803804007986 */ /* 0x0003e8000c101d04 */
[----:B------:R1:W-:Y:S04]  /*82a0*/  STG.E.128 [R4.64+0x100], R52 ;  /* 0x0001003404007986 */ /* 0x0003e8000c101d04 */
[----:B------:R1:W-:Y:S02]  /*82b0*/  STG.E.128 [R4.64+0x180], R48 ;  /* 0x0001803004007986 */ /* 0x0003e4000c101d04 */
.L_x_271:
[----:B------:R-:W-:Y:S05]  /*82c0*/  BSYNC B0 ;  /* 0x0000000000007941 */ /* 0x000fea0003800000 */
.L_x_270:
        /* <DEDUP_REMOVED lines=12> */
[----:B------:R1:W-:Y:S04]  /*8390*/  STG.E.128 [R4.64+0x100], R68 ;  /* 0x0001004404007986 */ /* 0x0003e8000c101d04 */
[----:B------:R1:W-:Y:S02]  /*83a0*/  STG.E.128 [R4.64+0x180], R64 ;  /* 0x0001804004007986 */ /* 0x0003e4000c101d04 */
.L_x_260:
[----:B------:R-:W-:Y:S05]  /*83b0*/  BSYNC B1 ;  /* 0x0000000000017941 */ /* 0x000fea0003800000 */
.L_x_246:
[----:B------:R-:W-:Y:S02]  /*83c0*/  ULDC UR7, c[0x0][0x218] ;  /* 0x0000860000077ab9 */ /* 0x000fe40000000800 */
[----:B------:R-:W-:-:S04]  /*83d0*/  UIADD3 UR7, UR7, 0x3f, URZ ;  /* 0x0000003f07077890 */ /* 0x000fc8000fffe03f */
        /* <DEDUP_REMOVED lines=9> */
.L_x_272:
[----:B------:R-:W-:Y:S05]  /*8470*/  EXIT ;  /* 0x000000000000794d */ /* 0x000fea0003800000 */
.L_x_274:
        /* <DEDUP_REMOVED lines=16> */
.L_x_1025:


//--------------------- .text._ZN5flash44flash_bwd_dq_dk_dv_loop_seqk_parallel_kernelI23Flash_bwd_kernel_traitsILi256ELi64ELi64ELi8ELi4ELi2ELi2ELb0ELb1EN7cutlass10bfloat16_tE19Flash_kernel_traitsILi256ELi64ELi64ELi8ES3_EELb0ELb1ELb0ELb1ELb0ELb0ELb0EEEvNS_16Flash_bwd_paramsE --------------------------
	.section	.text._ZN5flash44flash_bwd_dq_dk_dv_loop_seqk_parallel_kernelI23Flash_bwd_kernel_traitsILi256ELi64ELi64ELi8ELi4ELi2ELi2ELb0ELb1EN7cutlass10bfloat16_tE19Flash_kernel_traitsILi256ELi64ELi64ELi8ES3_EELb0ELb1ELb0ELb1ELb0ELb0ELb0EEEvNS_16Flash_bwd_paramsE,"ax",@progbits
	.sectioninfo	@"SHI_REGISTERS=255"
	.align	128
        .global         _ZN5flash44flash_bwd_dq_dk_dv_loop_seqk_parallel_kernelI23Flash_bwd_kernel_traitsILi256ELi64ELi64ELi8ELi4ELi2ELi2ELb0ELb1EN7cutlass10bfloat16_tE19Flash_kernel_traitsILi256ELi64ELi64ELi8ES3_EELb0ELb1ELb0ELb1ELb0ELb0ELb0EEEvNS_16Flash_bwd_paramsE
        .type           _ZN5flash44flash_bwd_dq_dk_dv_loop_seqk_parallel_kernelI23Flash_bwd_kernel_traitsILi256ELi64ELi64ELi8ELi4ELi2ELi2ELb0ELb1EN7cutlass10bfloat16_tE19Flash_kernel_traitsILi256ELi64ELi64ELi8ES3_EELb0ELb1ELb0ELb1ELb0ELb0ELb0EEEvNS_16Flash_bwd_paramsE,@function
        .size           _ZN5flash44flash_bwd_dq_dk_dv_loop_seqk_parallel_kernelI23Flash_bwd_kernel_traitsILi256ELi64ELi64ELi8ELi4ELi2ELi2ELb0ELb1EN7cutlass10bfloat16_tE19Flash_kernel_traitsILi256ELi64ELi64ELi8ES3_EELb0ELb1ELb0ELb1ELb0ELb0ELb0EEEvNS_16Flash_bwd_paramsE,(.L_x_1026 - _ZN5flash44flash_bwd_dq_dk_dv_loop_seqk_parallel_kernelI23Flash_bwd_kernel_traitsILi256ELi64ELi64ELi8ELi4ELi2ELi2ELb0ELb1EN7cutlass10bfloat16_tE19Flash_kernel_traitsILi256ELi64ELi64ELi8ES3_EELb0ELb1ELb0ELb1ELb0ELb0ELb0EEEvNS_16Flash_bwd_paramsE)
        .other          _ZN5flash44flash_bwd_dq_dk_dv_loop_seqk_parallel_kernelI23Flash_bwd_kernel_traitsILi256ELi64ELi64ELi8ELi4ELi2ELi2ELb0ELb1EN7cutlass10bfloat16_tE19Flash_kernel_traitsILi256ELi64ELi64ELi8ES3_EELb0ELb1ELb0ELb1ELb0ELb0ELb0EEEvNS_16Flash_bwd_paramsE,@"STO_CUDA_ENTRY STV_DEFAULT"
_ZN5flash44flash_bwd_dq_dk_dv_loop_seqk_parallel_kernelI23Flash_bwd_kernel_traitsILi256ELi64ELi64ELi8ELi4ELi2ELi2ELb0ELb1EN7cutlass10bfloat16_tE19Flash_kernel_traitsILi256ELi64ELi64ELi8ES3_EELb0ELb1ELb0ELb1ELb0ELb0ELb0EEEvNS_16Flash_bwd_paramsE:
.text._ZN5flash44flash_bwd_dq_dk_dv_loop_seqk_parallel_kernelI23Flash_bwd_kernel_traitsILi256ELi64ELi64ELi8ELi4ELi2ELi2ELb0ELb1EN7cutlass10bfloat16_tE19Flash_kernel_traitsILi256ELi64ELi64ELi8ES3_EELb0ELb1ELb0ELb1ELb0ELb0ELb0EEEvNS_16Flash_bwd_paramsE:
[----:B------:R-:W-:Y:S02]  /*0000*/  MOV R1, c[0x0][0x28] ;  /* 0x00000a0000017a02 */ /* 0x000fe40000000f00 */
[----:B------:R-:W1:Y:S01]  /*0010*/  S2UR UR23, SR_CTAID.X ;  /* 0x00000000001779c3 */ /* 0x000e620000002500 */
[----:B------:R-:W-:Y:S01]  /*0020*/  ULDC UR4, c[0x0][0x218] ;  /* 0x0000860000047ab9 */ /* 0x000fe20000000800 */
[----:B------:R-:W-:Y:S01]  /*0030*/  IADD3 R1, R1, -0x40, RZ ;  /* 0xffffffc001017810 */ /* 0x000fe20007ffe0ff */
        /* <DEDUP_REMOVED lines=30> */
[CC--:B------:R-:W-:Y:S01]  /*0220*/  LEA.HI R2, R6.reuse, R5.reuse, RZ, 0x4 ;  /* 0x0000000506027211 */ /* 0x0c0fe200078f20ff */
[----:B------:R-:W-:Y:S01]  /*0230*/  ULDC UR11, c[0x0][0x1c0] ;  /* 0x00007000000b7ab9 */ /* 0x000fe20000000800 */
[CC--:B------:R-:W-:Y:S01]  /*0240*/  LEA.HI R14, R6.reuse, R5.reuse, RZ, 0x7 ;  /* 0x00000005060e7211 */ /* 0x0c0fe200078f38ff */
[----:B------:R-:W-:Y:S01]  /*0250*/  UIMAD UR55, UR8, UR6, UR55 ;  /* 0x00000006083772a4 */ /* 0x000fe2000f8e0237 */
[CC--:B------:R-:W-:Y:S01]  /*0260*/  LEA.HI R16, R6.reuse, R5.reuse, RZ, 0x6 ;  /* 0x0000000506107211 */ /* 0x0c0fe200078f30ff */
[----:B---3--:R-:W-:Y:S01]  /*0270*/  UIMAD UR52, UR7, UR34, URZ ;  /* 0x00000022073472a4 */ /* 0x008fe2000f8e023f */
[----:B------:R-:W-:Y:S01]  /*0280*/  LEA.HI R6, R6, R5, RZ, 0x2 ;  /* 0x0000000506067211 */ /* 0x000fe200078f10ff */
[----:B------:R-:W-:Y:S01]  /*0290*/  UIMAD.WIDE.U32 UR44, UR34, UR14, URZ ;  /* 0x0000000e222c72a5 */ /* 0x000fe2000f8e003f */
[----:B------:R-:W-:Y:S01]  /*02a0*/  LOP3.LUT R4, R3, 0xffffffe0, RZ, 0xc0, !PT ;  /* 0xffffffe003047812 */ /* 0x000fe200078ec0ff */
[----:B------:R-:W-:Y:S01]  /*02b0*/  UIMAD UR6, UR34, UR11, UR35 ;  /* 0x0000000b220672a4 */ /* 0x000fe2000f8e0223 */
[----:B------:R-:W-:Y:S01]  /*02c0*/  LOP3.LUT R8, R11, 0xfffffff8, RZ, 0xc0, !PT ;  /* 0xfffffff80b087812 */ /* 0x000fe200078ec0ff */
[----:B------:R-:W-:Y:S01]  /*02d0*/  @!UP5 UIMAD UR7, UR34, UR13, UR35 ;  /* 0x0000000d2207d2a4 */ /* 0x000fe2000f8e0223 */
[----:B------:R-:W-:Y:S01]  /*02e0*/  LOP3.LUT R9, R2, 0xfffffff0, RZ, 0xc0, !PT ;  /* 0xfffffff002097812 */ /* 0x000fe200078ec0ff */
[C---:B------:R-:W-:Y:S01]  /*02f0*/  IMAD.IADD R10, R5.reuse, 0x1, -R4 ;  /* 0x00000001050a7824 */ /* 0x040fe200078e0a04 */
[----:B------:R-:W-:Y:S01]  /*0300*/  LOP3.LUT R7, R6, 0x7ffffffc, RZ, 0xc0, !PT ;  /* 0x7ffffffc06077812 */ /* 0x000fe200078ec0ff */
[C---:B------:R-:W-:Y:S01]  /*0310*/  IMAD.IADD R8, R5.reuse, 0x1, -R8 ;  /* 0x0000000105087824 */ /* 0x040fe200078e0a08 */
[----:B------:R-:W-:Y:S01]  /*0320*/  SHF.R.S32.HI R0, RZ, 0x5, R3 ;  /* 0x00000005ff007819 */ /* 0x000fe20000011403 */
[C---:B------:R-:W-:Y:S01]  /*0330*/  IMAD.IADD R9, R5.reuse, 0x1, -R9 ;  /* 0x0000000105097824 */ /* 0x040fe200078e0a09 */
[----:B------:R-:W-:Y:S01]  /*0340*/  SHF.R.S32.HI R12, RZ, 0x1f, R3 ;  /* 0x0000001fff0c7819 */ /* 0x000fe20000011403 */
[----:B------:R-:W-:Y:S01]  /*0350*/  IMAD.IADD R17, R5, 0x1, -R7 ;  /* 0x0000000105117824 */ /* 0x000fe200078e0a07 */
[----:B------:R-:W-:Y:S01]  /*0360*/  SHF.R.S32.HI R5, RZ, 0x4, R2 ;  /* 0x00000004ff057819 */ /* 0x000fe20000011402 */
[----:B------:R-:W-:Y:S01]  /*0370*/  IMAD.SHL.U32 R236, R8, 0x8, RZ ;  /* 0x0000000808ec7824 */ /* 0x000fe200078e00ff */
[-C--:B------:R-:W-:Y:S01]  /*0380*/  LEA.HI R3, R3, R0.reuse, RZ, 0x1 ;  /* 0x0000000003037211 */ /* 0x080fe200078f08ff */
        /* <DEDUP_REMOVED lines=10> */
[C---:B------:R-:W-:Y:S01]  /*0430*/  IMAD.IADD R224, R0.reuse, 0x1, -R2 ;  /* 0x0000000100e07824 */ /* 0x040fe200078e0a02 */
[----:B------:R-:W-:Y:S01]  /*0440*/  SHF.R.S32.HI R13, RZ, 0x3, R11 ;  /* 0x00000003ff0d7819 */ /* 0x000fe2000001140b */
[----:B------:R-:W-:Y:S01]  /*0450*/  IMAD.IADD R218, R0, 0x1, -R7 ;  /* 0x0000000100da7824 */ /* 0x000fe200078e0a07 */
[--C-:B------:R-:W-:Y:S01]  /*0460*/  SHF.R.S32.HI R0, RZ, 0x1f, R6.reuse ;  /* 0x0000001fff007819 */ /* 0x100fe20000011406 */
[----:B------:R-:W-:Y:S01]  /*0470*/  IMAD.IADD R12, R5, 0x1, -R3 ;  /* 0x00000001050c7824 */ /* 0x000fe200078e0a03 */
[----:B------:R-:W-:Y:S01]  /*0480*/  SHF.R.S32.HI R3, RZ, 0x2, R6 ;  /* 0x00000002ff037819 */ /* 0x000fe20000011406 */
[----:B------:R-:W-:Y:S01]  /*0490*/  IMAD.SHL.U32 R2, R13, 0x40, RZ ;  /* 0x000000400d027824 */ /* 0x000fe200078e00ff */
[----:B------:R-:W-:Y:S01]  /*04a0*/  SHF.R.S32.HI R4, RZ, 0x1f, R9 ;  /* 0x0000001fff047819 */ /* 0x000fe20000011409 */
[----:B------:R-:W-:Y:S01]  /*04b0*/  IMAD.SHL.U32 R220, R12, 0x200, RZ ;  /* 0x000002000cdc7824 */ /* 0x000fe200078e00ff */
[----:B------:R-:W-:Y:S01]  /*04c0*/  LEA.HI R0, R0, R3, RZ, 0x3 ;  /* 0x0000000300007211 */ /* 0x000fe200078f18ff */
[----:B------:R-:W-:Y:S01]  /*04d0*/  @UP5 UIMAD UR54, UR34, UR49, URZ ;  /* 0x00000031223652a4 */ /* 0x000fe2000f8e023f */
[----:B------:R-:W-:Y:S01]  /*04e0*/  LEA.HI R13, R4, R9, RZ, 0x3 ;  /* 0x00000009040d7211 */ /* 0x000fe200078f18ff */
[----:B------:R-:W-:Y:S01]  /*04f0*/  UMOV UR40, URZ ;  /* 0x0000003f00287c82 */ /* 0x000fe20008000000 */
[----:B------:R-:W-:Y:S01]  /*0500*/  LOP3.LUT R0, R0, 0xfffffff8, RZ, 0xc0, !PT ;  /* 0xfffffff800007812 */ /* 0x000fe200078ec0ff */
[----:B------:R-:W-:Y:S01]  /*0510*/  ULDC.64 UR4, c[0x0][0x118] ;  /* 0x0000460000047ab9 */ /* 0x000fe20000000a00 */
[----:B------:R-:W-:Y:S01]  /*0520*/  SHF.R.S32.HI R7, RZ, 0x7, R14 ;  /* 0x00000007ff077819 */ /* 0x000fe2000001140e */
[----:B------:R-:W-:Y:S01]  /*0530*/  UMOV UR60, 0x4 ;  /* 0x00000004003c7882 */ /* 0x000fe20000000000 */
[----:B------:R-:W-:Y:S01]  /*0540*/  LOP3.LUT P4, RZ, R8, 0x4, RZ, 0xc0, !PT ;  /* 0x0000000408ff7812 */ /* 0x000fe2000788c0ff */
[----:B------:R-:W-:Y:S01]  /*0550*/  IMAD.IADD R5, R3, 0x1, -R0 ;  /* 0x0000000103057824 */ /* 0x000fe200078e0a00 */
[----:B------:R-:W-:Y:S01]  /*0560*/  LOP3.LUT R0, R2, 0x1c0, RZ, 0xc0, !PT ;  /* 0x000001c002007812 */ /* 0x000fe200078ec0ff */
[----:B------:R-:W-:Y:S01]  /*0570*/  ULOP3.LUT UR56, UR35, UR56, URZ, 0x3c, !UPT ;  /* 0x0000003823387292 */ /* 0x000fe2000f8e3c3f */
[----:B------:R-:W-:Y:S01]  /*0580*/  SHF.R.S32.HI R3, RZ, 0x1f, R10 ;  /* 0x0000001fff037819 */ /* 0x000fe2000001140a */
[----:B------:R-:W-:Y:S01]  /*0590*/  USHF.L.U32 UR61, UR34, 0x7, URZ ;  /* 0x00000007223d7899 */ /* 0x000fe2000800063f */
[----:B------:R-:W-:Y:S01]  /*05a0*/  LOP3.LUT R2, R0, 0x38, R236, 0xf8, !PT ;  /* 0x0000003800027812 */ /* 0x000fe200078ef8ec */
[----:B------:R-:W-:Y:S01]  /*05b0*/  UISETP.NE.AND UP6, UPT, UR10, URZ, UPT ;  /* 0x0000003f0a00728c */ /* 0x000fe2000bfc5270 */
[----:B------:R-:W-:Y:S01]  /*05c0*/  SHF.R.U32.HI R0, RZ, 0x3, R0 ;  /* 0x00000003ff007819 */ /* 0x000fe20000011600 */
[----:B------:R-:W-:Y:S01]  /*05d0*/  USHF.R.S32.HI UR57, URZ, 0x1f, UR35 ;  /* 0x0000001f3f397899 */ /* 0x000fe20008011423 */
[----:B------:R-:W-:Y:S01]  /*05e0*/  LEA.HI R15, R3, R10, RZ, 0x2 ;  /* 0x0000000a030f7211 */ /* 0x000fe200078f10ff */
[----:B------:R-:W-:Y:S01]  /*05f0*/  USHF.R.S32.HI UR59, URZ, 0x1f, UR34 ;  /* 0x0000001f3f3b7899 */ /* 0x000fe20008011422 */
[----:B------:R-:W-:Y:S01]  /*0600*/  LOP3.LUT R10, R2, R0, RZ, 0x3c, !PT ;  /* 0x00000000020a7212 */ /* 0x000fe200078e3cff */
[----:B------:R-:W-:Y:S01]  /*0610*/  IMAD.SHL.U32 R0, R8, 0x40, RZ ;  /* 0x0000004008007824 */ /* 0x000fe200078e00ff */
[----:B------:R-:W-:Y:S01]  /*0620*/  LOP3.LUT R2, R13, 0xfffffff8, RZ, 0xc0, !PT ;  /* 0xfffffff80d027812 */ /* 0x000fe200078ec0ff */
[----:B------:R-:W-:Y:S01]  /*0630*/  USHF.R.S32.HI UR58, URZ, 0x1f, UR35 ;  /* 0x0000001f3f3a7899 */ /* 0x000fe20008011423 */
[----:B------:R-:W-:Y:S01]  /*0640*/  LOP3.LUT R3, R5, 0x1, RZ, 0xc0, !PT ;  /* 0x0000000105037812 */ /* 0x000fe200078ec0ff */
[----:B------:R-:W-:Y:S01]  /*0650*/  UIMAD.WIDE.U32 UR42, UR38, UR44, URZ ;  /* 0x0000002c262a72a5 */ /* 0x000fe2000f8e003f */
[----:B------:R-:W-:Y:S01]  /*0660*/  LOP3.LUT R0, R0, 0x1c0, RZ, 0xc0, !PT ;  /* 0x000001c000007812 */ /* 0x000fe200078ec0ff */
[----:B------:R-:W-:Y:S01]  /*0670*/  IMAD.IADD R9, R9, 0x1, -R2 ;  /* 0x0000000109097824 */ /* 0x000fe200078e0a02 */
[----:B------:R-:W-:Y:S01]  /*0680*/  ISETP.NE.U32.AND P0, PT, R3, 0x1, PT ;  /* 0x000000010300780c */ /* 0x000fe20003f05070 */
[----:B------:R-:W-:Y:S01]  /*0690*/  IMAD.SHL.U32 R2, R224, 0x10, RZ ;  /* 0x00000010e0027824 */ /* 0x000fe200078e00ff */
[--C-:B------:R-:W-:Y:S01]  /*06a0*/  LOP3.LUT R4, R0, 0x8, R11.reuse, 0xf8, !PT ;  /* 0x0000000800047812 */ /* 0x100fe200078ef80b */
[----:B------:R-:W-:Y:S01]  /*06b0*/  IMAD R3, R7, 0x800, R220 ;  /* 0x0000080007037824 */ /* 0x000fe200078e02dc */
[----:B------:R-:W-:Y:S01]  /*06c0*/  LOP3.LUT P3, RZ, R8, 0x2, RZ, 0xc0, !PT ;  /* 0x0000000208ff7812 */ /* 0x000fe2000786c0ff */
[----:B------:R-:W-:Y:S01]  /*06d0*/  UIMAD UR51, UR39, UR44, URZ ;  /* 0x0000002c273372a4 */ /* 0x000fe2000f8e023f */
[----:B------:R-:W-:Y:S01]  /*06e0*/  LOP3.LUT R6, R0, 0x10, R2, 0xf8, !PT ;  /* 0x0000001000067812 */ /* 0x000fe200078ef802 */
[----:B------:R-:W-:Y:S01]  /*06f0*/  USHF.R.S32.HI UR53, URZ, 0x1f, UR47 ;  /* 0x0000001f3f357899 */ /* 0x000fe2000801142f */
[----:B------:R-:W-:Y:S01]  /*0700*/  SHF.R.U32.HI R0, RZ, 0x3, R0 ;  /* 0x00000003ff007819 */ /* 0x000fe20000011600 */
[----:B------:R-:W-:Y:S01]  /*0710*/  UIMAD UR50, UR6, UR50, URZ ;  /* 0x00000032063272a4 */ /* 0x000fe2000f8e023f */
[----:B------:R-:W-:Y:S01]  /*0720*/  LOP3.LUT R6, R6, 0x8, R11, 0xf8, !PT ;  /* 0x0000000806067812 */ /* 0x000fe200078ef80b */
[----:B------:R-:W-:Y:S01]  /*0730*/  @!UP5 UIMAD UR49, UR7, UR49, URZ ;  /* 0x000000310731d2a4 */ /* 0x000fe2000f8e023f */
[----:B------:R-:W-:Y:S01]  /*0740*/  LOP3.LUT R2, R4, R0, RZ, 0x3c, !PT ;  /* 0x0000000004027212 */ /* 0x000fe200078e3cff */
[----:B------:R-:W-:Y:S01]  /*0750*/  IMAD.SHL.U32 R4, R5, 0x40, RZ ;  /* 0x0000004005047824 */ /* 0x000fe200078e00ff */
[----:B------:R-:W-:Y:S01]  /*0760*/  LOP3.LUT R220, R220, R6, R0, 0xf6, !PT ;  /* 0x00000006dcdc7212 */ /* 0x000fe200078ef600 */
[----:B------:R-:W-:Y:S01]  /*0770*/  IMAD.SHL.U32 R6, R7, 0x20, RZ ;  /* 0x0000002007067824 */ /* 0x000fe200078e00ff */
[----:B------:R-:W-:Y:S01]  /*0780*/  R2P PR, R5, 0x6 ;  /* 0x0000000605007804 */ /* 0x000fe20000000000 */
[----:B------:R-:W-:Y:S01]  /*0790*/  IMAD.IADD R2, R3, 0x1, R2 ;  /* 0x0000000103027824 */ /* 0x000fe200078e0202 */
[----:B------:R-:W-:Y:S01]  /*07a0*/  SHF.R.S32.HI R3, RZ, 0x6, R16 ;  /* 0x00000006ff037819 */ /* 0x000fe20000011410 */
[----:B------:R-:W-:Y:S01]  /*07b0*/  IMAD.SHL.U32 R5, R12, 0x20, RZ ;  /* 0x000000200c057824 */ /* 0x000fe200078e00ff */
[----:B------:R-:W-:Y:S01]  /*07c0*/  LOP3.LUT R0, R4, 0x1c0, RZ, 0xc0, !PT ;  /* 0x000001c004007812 */ /* 0x000fe200078ec0ff */
[----:B------:R-:W-:Y:S01]  /*07d0*/  IMAD.SHL.U32 R2, R2, 0x2, RZ ;  /* 0x0000000202027824 */ /* 0x000fe200078e00ff */
[----:B------:R-:W-:Y:S01]  /*07e0*/  LOP3.LUT P6, RZ, R9, 0x4, RZ, 0xc0, !PT ;  /* 0x0000000409ff7812 */ /* 0x000fe200078cc0ff */
[C---:B------:R-:W-:Y:S01]  /*07f0*/  IMAD R10, R3.reuse, 0x200, R10 ;  /* 0x00000200030a7824 */ /* 0x040fe200078e020a */
[----:B------:R-:W-:Y:S01]  /*0800*/  SHF.R.U32.HI R4, RZ, 0x3, R0 ;  /* 0x00000003ff047819 */ /* 0x000fe20000011600 */
[----:B------:R-:W-:Y:S01]  /*0810*/  IMAD.SHL.U32 R3, R3, 0x8, RZ ;  /* 0x0000000803037824 */ /* 0x000fe200078e00ff */
[----:B------:R-:W-:Y:S01]  /*0820*/  LOP3.LUT P5, RZ, R9, 0x2, RZ, 0xc0, !PT ;  /* 0x0000000209ff7812 */ /* 0x000fe200078ac0ff */
[----:B------:R-:W-:Y:S01]  /*0830*/  IMAD.SHL.U32 R221, R220, 0x2, RZ ;  /* 0x00000002dcdd7824 */ /* 0x000fe200078e00ff */
[----:B------:R-:W-:Y:S01]  /*0840*/  SEL R216, R222, 0xffffffc0, !P4 ;  /* 0xffffffc0ded87807 */ /* 0x000fe20006000000 */
[----:B------:R-:W-:Y:S01]  /*0850*/  IMAD.SHL.U32 R230, R10, 0x2, RZ ;  /* 0x000000020ae67824 */ /* 0x000fe200078e00ff */
[----:B------:R-:W-:Y:S01]  /*0860*/  LOP3.LUT R3, R3, 0x18, RZ, 0xc0, !PT ;  /* 0x0000001803037812 */ /* 0x000fe200078ec0ff */
[----:B------:R-:W-:Y:S01]  /*0870*/  USHF.R.S32.HI UR48, URZ, 0x1f, UR41 ;  /* 0x0000001f3f307899 */ /* 0x000fe20008011429 */
[----:B------:R-:W-:Y:S01]  /*0880*/  SEL R222, R222, 0xffffffc0, !P6 ;  /* 0xffffffc0dede7807 */ /* 0x000fe20007000000 */
[--C-:B------:R-:W-:Y:S01]  /*0890*/  IMAD R220, R220, 0x2, R216.reuse ;  /* 0x00000002dcdc7824 */ /* 0x100fe200078e02d8 */
[----:B------:R-:W-:Y:S01]  /*08a0*/  LOP3.LUT R8, R3, 0x20, R5, 0xf8, !PT ;  /* 0x0000002003087812 */ /* 0x000fe200078ef805 */
[----:B------:R-:W-:Y:S01]  /*08b0*/  IMAD.IADD R217, R2, 0x1, R216 ;  /* 0x0000000102d97824 */ /* 0x000fe200078e02d8 */
[----:B------:R-:W-:Y:S01]  /*08c0*/  LOP3.LUT R5, R0, 0x20, R6, 0xf8, !PT ;  /* 0x0000002000057812 */ /* 0x000fe200078ef806 */
[----:B------:R-:W-:Y:S01]  /*08d0*/  IMAD.SHL.U32 R6, R9, 0x40, RZ ;  /* 0x0000004009067824 */ /* 0x000fe200078e00ff */
[----:B------:R-:W-:Y:S01]  /*08e0*/  LOP3.LUT R7, R4, R0, R3, 0x1e, !PT ;  /* 0x0000000004077212 */ /* 0x000fe200078e1e03 */
[----:B------:R-:W-:Y:S01]  /*08f0*/  IMAD.SHL.U32 R0, R17, 0x2, RZ ;  /* 0x0000000211007824 */ /* 0x000fe200078e00ff */
[----:B------:R-:W-:-:S02]  /*0900*/  LOP3.LUT R4, R5, R4, RZ, 0x3c, !PT ;  /* 0x0000000405047212 */ /* 0x000fc400078e3cff */
[----:B------:R-:W-:Y:S01]  /*0910*/  SEL R239, R239, 0x10, !P0 ;  /* 0x00000010efef7807 */ /* 0x000fe20004000000 */
[--C-:B------:R-:W-:Y:S01]  /*0920*/  IMAD R5, R218, 0x400, R0.reuse ;  /* 0x00000400da057824 */ /* 0x100fe200078e0200 */
[----:B------:R-:W-:Y:S01]  /*0930*/  IADD3 R244, R236, 0x40, RZ ;  /* 0x00000040ecf47810 */ /* 0x000fe20007ffe0ff */
[----:B------:R-:W-:Y:S01]  /*0940*/  IMAD R3, R224, 0x400, R0 ;  /* 0x00000400e0037824 */ /* 0x000fe200078e0200 */
[----:B------:R-:W-:Y:S01]  /*0950*/  LOP3.LUT R0, R6, 0x1c0, RZ, 0xc0, !PT ;  /* 0x000001c006007812 */ /* 0x000fe200078ec0ff */
[----:B------:R-:W-:Y:S01]  /*0960*/  IMAD.IADD R235, R5, 0x1, R4 ;  /* 0x0000000105eb7824 */ /* 0x000fe200078e0204 */
[----:B------:R-:W-:Y:S01]  /*0970*/  IADD3 R243, R236, 0x80, RZ ;  /* 0x00000080ecf37810 */ /* 0x000fe20007ffe0ff */
[----:B------:R-:W-:Y:S01]  /*0980*/  IMAD.SHL.U32 R4, R12, 0x8, RZ ;  /* 0x000000080c047824 */ /* 0x000fe200078e00ff */
[----:B------:R-:W-:Y:S01]  /*0990*/  IADD3 R245, R236, 0xc0, RZ ;  /* 0x000000c0ecf57810 */ /* 0x000fe20007ffe0ff */
[----:B------:R-:W-:Y:S01]  /*09a0*/  IMAD.IADD R9, R3, 0x1, R7 ;  /* 0x0000000103097824 */ /* 0x000fe200078e0207 */
[----:B------:R-:W-:Y:S01]  /*09b0*/  SHF.R.U32.HI R3, RZ, 0x3, R0 ;  /* 0x00000003ff037819 */ /* 0x000fe20000011600 */
[----:B------:R-:W-:Y:S01]  /*09c0*/  IMAD.SHL.U32 R5, R13, 0x40, RZ ;  /* 0x000000400d057824 */ /* 0x000fe200078e00ff */
[----:B------:R-:W-:Y:S01]  /*09d0*/  LOP3.LUT R6, R0, 0x8, R4, 0xf8, !PT ;  /* 0x0000000800067812 */ /* 0x000fe200078ef804 */
[----:B------:R-:W-:Y:S01]  /*09e0*/  IMAD.SHL.U32 R235, R235, 0x2, RZ ;  /* 0x00000002ebeb7824 */ /* 0x000fe200078e00ff */
[----:B------:R-:W-:-:S02]  /*09f0*/  SHF.R.S32.HI R4, RZ, 0x2, R15 ;  /* 0x00000002ff047819 */ /* 0x000fc4000001140f */
[----:B------:R-:W-:Y:S01]  /*0a00*/  LOP3.LUT R7, R3, R8, R0, 0x1e, !PT ;  /* 0x0000000803077212 */ /* 0x000fe200078e1e00 */
[----:B------:R-:W-:Y:S01]  /*0a10*/  IMAD.IADD R240, R235, 0x1, R239 ;  /* 0x00000001ebf07824 */ /* 0x000fe200078e02ef */
[----:B------:R-:W-:Y:S01]  /*0a20*/  LOP3.LUT R0, R5, 0xfffffe00, RZ, 0xc0, !PT ;  /* 0xfffffe0005007812 */ /* 0x000fe200078ec0ff */
[----:B------:R-:W-:Y:S01]  /*0a30*/  IMAD R4, R218, 0x10, R4 ;  /* 0x00000010da047824 */ /* 0x000fe200078e0204 */
[----:B------:R-:W-:Y:S02]  /*0a40*/  LEA R5, R9, 0x10000, 0x1 ;  /* 0x0001000009057811 */ /* 0x000fe400078e08ff */
[----:B------:R-:W-:Y:S01]  /*0a50*/  LOP3.LUT R3, R6, R3, RZ, 0x3c, !PT ;  /* 0x0000000306037212 */ /* 0x000fe200078e3cff */
[--C-:B------:R-:W-:Y:S01]  /*0a60*/  IMAD R224, R224, 0x400, R0.reuse ;  /* 0x00000400e0e07824 */ /* 0x100fe200078e0200 */
[----:B------:R1:W-:Y:S01]  /*0a70*/  STL [R1+0x38], R4 ;  /* 0x0000380401007387 */ /* 0x0003e20000100800 */
[----:B------:R-:W-:Y:S01]  /*0a80*/  IMAD R218, R218, 0x400, R0 ;  /* 0x00000400dada7824 */ /* 0x000fe200078e0200 */
[----:B------:R-:W-:Y:S01]  /*0a90*/  IADD3 R238, R235, 0x20, RZ ;  /* 0x00000020ebee7810 */ /* 0x000fe20007ffe0ff */
[----:B------:R-:W-:Y:S01]  /*0aa0*/  IMAD.IADD R224, R3, 0x1, R224 ;  /* 0x0000000103e07824 */ /* 0x000fe200078e02e0 */
[----:B------:R2:W-:Y:S01]  /*0ab0*/  STL [R1+0x2c], R5 ;  /* 0x00002c0501007387 */ /* 0x0005e20000100800 */
[----:B------:R-:W-:Y:S01]  /*0ac0*/  IMAD.IADD R218, R218, 0x1, R3 ;  /* 0x00000001dada7824 */ /* 0x000fe200078e0203 */
[----:B------:R-:W-:-:S02]  /*0ad0*/  SEL R3, R226, 0xffffffe0, !P3 ;  /* 0xffffffe0e2037807 */ /* 0x000fc40005800000 */
[----:B------:R-:W-:Y:S01]  /*0ae0*/  SEL R226, R226, 0xffffffe0, !P5 ;  /* 0xffffffe0e2e27807 */ /* 0x000fe20006800000 */
[----:B------:R-:W-:Y:S01]  /*0af0*/  IMAD.SHL.U32 R218, R218, 0x2, RZ ;  /* 0x00000002dada7824 */ /* 0x000fe200078e00ff */
[----:B------:R-:W-:Y:S01]  /*0b00*/  LEA R224, R224, 0x20000, 0x1 ;  /* 0x00020000e0e07811 */ /* 0x000fe200078e08ff */
[----:B------:R-:W-:Y:S01]  /*0b10*/  IMAD.IADD R3, R2, 0x1, R3 ;  /* 0x0000000102037824 */ /* 0x000fe200078e0203 */
[----:B------:R-:W-:Y:S01]  /*0b20*/  LOP3.LUT R0, R7, R0, RZ, 0xfc, !PT ;  /* 0x0000000007007212 */ /* 0x000fe200078efcff */
[----:B------:R-:W-:Y:S01]  /*0b30*/  IMAD.IADD R219, R218, 0x1, R226 ;  /* 0x00000001dadb7824 */ /* 0x000fe200078e02e2 */
[----:B------:R-:W-:Y:S01]  /*0b40*/  @P1 IADD3 R238, R235, -0x20, RZ ;  /* 0xffffffe0ebee1810 */ /* 0x000fe20007ffe0ff */
[----:B------:R-:W-:Y:S02]  /*0b50*/  IMAD.IADD R225, R222, 0x1, R224 ;  /* 0x00000001dee17824 */ /* 0x000fe400078e02e0 */
[----:B------:R-:W-:Y:S02]  /*0b60*/  IMAD.IADD R223, R218, 0x1, R222 ;  /* 0x00000001dadf7824 */ /* 0x000fe400078e02de */
[----:B------:R-:W-:-:S02]  /*0b70*/  IMAD.IADD R227, R226, 0x1, R224 ;  /* 0x00000001e2e37824 */ /* 0x000fc400078e02e0 */
[----:B------:R-:W-:Y:S02]  /*0b80*/  IMAD.IADD R216, R216, 0x1, R3 ;  /* 0x00000001d8d87824 */ /* 0x000fe400078e0203 */
[----:B------:R-:W-:Y:S01]  /*0b90*/  IMAD.SHL.U32 R0, R0, 0x2, RZ ;  /* 0x0000000200007824 */ /* 0x000fe200078e00ff */
[----:B-1----:R-:W-:Y:S01]  /*0ba0*/  IADD3 R4, R5, 0x40, RZ ;  /* 0x0000004005047810 */ /* 0x002fe20007ffe0ff */
[----:B------:R-:W-:Y:S01]  /*0bb0*/  IMAD.IADD R239, R239, 0x1, R238 ;  /* 0x00000001efef7824 */ /* 0x000fe200078e02ee */
[----:B------:R-:W-:Y:S01]  /*0bc0*/  @P2 IADD3 R4, R5, -0x40, RZ ;  /* 0xffffffc005042810 */ /* 0x000fe20007ffe0ff */
[----:B------:R-:W-:Y:S02]  /*0bd0*/  IMAD.IADD R222, R219, 0x1, R222 ;  /* 0x00000001dbde7824 */ /* 0x000fe400078e02de */
[----:B------:R-:W-:Y:S02]  /*0be0*/  IMAD.IADD R226, R226, 0x1, R225 ;  /* 0x00000001e2e27824 */ /* 0x000fe400078e02e1 */
[----:B------:R2:W-:Y:S04]  /*0bf0*/  STL [R1+0x30], R4 ;  /* 0x0000300401007387 */ /* 0x0005e80000100800 */
.L_x_319:
        /* <DEDUP_REMOVED lines=14> */
[----:B-12---:R-:W-:Y:S01]  /*0ce0*/  IMAD.U32 R4, RZ, RZ, UR6 ;  /* 0x00000006ff047e24 */ /* 0x006fe2000f8e00ff */
[----:B------:R-:W-:-:S02]  /*0cf0*/  UISETP.NE.AND UP4, UPT, UR14, URZ, UPT ;  /* 0x0000003f0e00728c */ /* 0x000fc4000bf85270 */
[----:B------:R-:W-:Y:S01]  /*0d00*/  UISETP.EQ.U32.AND UP2, UPT, URZ, UR8, UPT ;  /* 0x000000083f00728c */ /* 0x000fe2000bf42070 */
[----:B------:R-:W-:Y:S01]  /*0d10*/  IMAD.U32 R5, RZ, RZ, UR7 ;  /* 0x00000007ff057e24 */ /* 0x000fe2000f8e00ff */
[----:B------:R-:W-:Y:S02]  /*0d20*/  @UP3 UIADD3 UR6, UP0, UR13, UR10, URZ ;  /* 0x0000000a0d063290 */ /* 0x000fe4000ff1e03f */
[----:B------:R-:W-:Y:S02]  /*0d30*/  UISETP.EQ.OR.EX UP2, UPT, URZ, UR9, !UP4, UP2 ;  /* 0x000000093f00728c */ /* 0x000fe4000e742720 */
[----:B------:R-:W-:Y:S01]  /*0d40*/  @UP3 UIADD3.X UR7, UR12, UR11, URZ, UP0, !UPT ;  /* 0x0000000b0c073290 */ /* 0x000fe200087fe43f */
[----:B------:R1:W2:Y:S01]  /*0d50*/  @P2 LDG.E R9, [R4.64] ;  /* 0x0000000404092981 */ /* 0x0002a2000c1e1900 */
[----:B------:R-:W-:Y:S01]  /*0d60*/  UIADD3 UR8, UP0, UR13, UR8, URZ ;  /* 0x000000080d087290 */ /* 0x000fe2000ff1e03f */
[----:B------:R-:W-:Y:S02]  /*0d70*/  PLOP3.LUT P0, PT, PT, PT, UP3, 0x80, 0x0 ;  /* 0x000000000000781c */ /* 0x000fe40003f0f038 */
[----:B------:R1:W3:Y:S01]  /*0d80*/  @P2 LDG.E R8, [R4.64+0x4] ;  /* 0x0000040404082981 */ /* 0x0002e2000c1e1900 */
[----:B------:R-:W-:Y:S01]  /*0d90*/  PLOP3.LUT P1, PT, PT, PT, UP2, 0x80, 0x0 ;  /* 0x000000000000781c */ /* 0x000fe20003f2f028 */
[----:B------:R-:W-:Y:S01]  /*0da0*/  UIADD3.X UR9, UR12, UR9, URZ, UP0, !UPT ;  /* 0x000000090c097290 */ /* 0x000fe200087fe43f */
[----:B------:R-:W-:-:S02]  /*0db0*/  IMAD.U32 R6, RZ, RZ, UR6 ;  /* 0x00000006ff067e24 */ /* 0x000fc4000f8e00ff */
[----:B----4-:R-:W-:-:S06]  /*0dc0*/  IMAD.U32 R7, RZ, RZ, UR7 ;  /* 0x00000007ff077e24 */ /* 0x010fcc000f8e00ff */
[----:B-----5:R4:W5:Y:S01]  /*0dd0*/  @P0 LDG.E R6, [R6.64] ;  /* 0x0000000406060981 */ /* 0x020962000c1e1900 */
[----:B-1----:R-:W-:Y:S02]  /*0de0*/  IMAD.U32 R4, RZ, RZ, UR8 ;  /* 0x00000008ff047e24 */ /* 0x002fe4000f8e00ff */
[----:B------:R-:W-:-:S05]  /*0df0*/  IMAD.U32 R5, RZ, RZ, UR9 ;  /* 0x00000009ff057e24 */ /* 0x000fca000f8e00ff */
[----:B----4-:R-:W4:Y:S01]  /*0e00*/  @!P1 LDG.E R7, [R4.64] ;  /* 0x0000000404079981 */ /* 0x010f22000c1e1900 */
[----:B------:R-:W1:Y:S01]  /*0e10*/  S2UR UR30, SR_CTAID.X ;  /* 0x00000000001e79c3 */ /* 0x000e620000002500 */
[----:B------:R-:W-:Y:S02]  /*0e20*/  UMOV UR18, 0xffffffff ;  /* 0xffffffff00127882 */ /* 0x000fe40000000000 */
[----:B------:R-:W1:Y:S04]  /*0e30*/  S2R R27, SR_TID.X ;  /* 0x00000000001b7919 */ /* 0x000e680000002100 */
[----:B------:R-:W1:Y:S01]  /*0e40*/  S2R R28, SR_TID.X ;  /* 0x00000000001c7919 */ /* 0x000e620000002100 */
[----:B------:R-:W-:Y:S02]  /*0e50*/  UMOV UR28, 0xffffffff ;  /* 0xffffffff001c7882 */ /* 0x000fe40000000000 */
[----:B------:R-:W-:-:S02]  /*0e60*/  ULDC UR7, c[0x0][0xc] ;  /* 0x0000030000077ab9 */ /* 0x000fc40000000800 */
[----:B------:R-:W-:Y:S02]  /*0e70*/  USHF.L.U32 UR7, UR7, 0x6, URZ ;  /* 0x0000000607077899 */ /* 0x000fe4000800063f */
[----:B------:R-:W-:Y:S02]  /*0e80*/  UMOV UR22, URZ ;  /* 0x0000003f00167c82 */ /* 0x000fe40008000000 */
[----:B-1----:R-:W-:Y:S01]  /*0e90*/  USHF.L.U32 UR6, UR30, 0x6, URZ ;  /* 0x000000061e067899 */ /* 0x002fe2000800063f */
[----:B------:R-:W-:-:S03]  /*0ea0*/  SHF.R.S32.HI R27, RZ, 0x1f, R27 ;  /* 0x0000001fff1b7819 */ /* 0x000fc6000001141b */
[----:B------:R-:W-:Y:S01]  /*0eb0*/  UIMAD UR6, UR7, UR40, UR6 ;  /* 0x00000028070672a4 */ /* 0x000fe2000f8e0206 */
[----:B------:R-:W-:-:S04]  /*0ec0*/  LEA.HI R27, R27, R28, RZ, 0x3 ;  /* 0x0000001c1b1b7211 */ /* 0x000fc800078f18ff */
[----:B------:R-:W-:Y:S01]  /*0ed0*/  SHF.R.S32.HI R27, RZ, 0x3, R27 ;  /* 0x00000003ff1b7819 */ /* 0x000fe2000001141b */
[----:B------:R-:W-:-:S03]  /*0ee0*/  ULDC UR8, c[0x0][0x218] ;  /* 0x0000860000087ab9 */ /* 0x000fc60000000800 */
[----:B------:R-:W-:Y:S01]  /*0ef0*/  SHF.R.S32.HI R24, RZ, 0x1f, R27 ;  /* 0x0000001fff187819 */ /* 0x000fe2000001141b */
[----:B--2---:R-:W1:Y:S08]  /*0f00*/  @P2 R2UR UR18, R9 ;  /* 0x00000000091223c2 */ /* 0x004e7000000e0000 */
[----:B---3--:R-:W1:Y:S08]  /*0f10*/  @P2 R2UR UR17, R8 ;  /* 0x00000000081123c2 */ /* 0x008e7000000e0000 */
[----:B-----5:R2:W3:Y:S01]  /*0f20*/  @P0 R2UR UR22, R6 ;  /* 0x00000000061603c2 */ /* 0x0204e200000e0000 */
[----:B------:R-:W-:-:S07]  /*0f30*/  IADD3 R20, P0, R27, UR6, RZ ;  /* 0x000000061b147c10 */ /* 0x000fce000ff1e0ff */
[----:B----4-:R4:W3:Y:S01]  /*0f40*/  @!P1 R2UR UR28, R7 ;  /* 0x00000000071c93c2 */ /* 0x0108e200000e0000 */
[----:B------:R-:W-:-:S04]  /*0f50*/  ISETP.NE.U32.AND P1, PT, RZ, c[0x0][0x248], PT ;  /* 0x00009200ff007a0c */ /* 0x000fc80003f25070 */
[----:B------:R-:W-:Y:S01]  /*0f60*/  ISETP.NE.AND.EX P1, PT, RZ, c[0x0][0x24c], PT, P1 ;  /* 0x00009300ff007a0c */ /* 0x000fe20003f25310 */
[----:B-1----:R-:W-:Y:S01]  /*0f70*/  @UP1 UIADD3 UR17, UR17, -UR18, URZ ;  /* 0x8000001211111290 */ /* 0x002fe2000fffe03f */
[----:B--2---:R-:W-:-:S06]  /*0f80*/  IMAD.U32 R6, RZ, RZ, UR6 ;  /* 0x00000006ff067e24 */ /* 0x004fcc000f8e00ff */
[----:B------:R-:W-:Y:S01]  /*0f90*/  @!UP1 ULDC UR17, c[0x0][0x214] ;  /* 0x0000850000119ab9 */ /* 0x000fe20000000800 */
[----:B------:R-:W-:-:S04]  /*0fa0*/  LEA.HI.X.SX32 R21, R6, R24, 0x1, P0 ;  /* 0x0000001806157211 */ /* 0x000fc800000f0eff */
[----:B------:R-:W-:Y:S05]  /*0fb0*/  @!P1 BRA `(.L_x_275) ;  /* 0x0000007000009947 */ /* 0x000fea0003800000 */
[----:B------:R-:W-:-:S13]  /*0fc0*/  PLOP3.LUT P0, PT, PT, PT, UP4, 0x80, 0x0 ;  /* 0x000000000000781c */ /* 0x000fda0003f0f048 */
[----:B------:R-:W2:Y:S04]  /*0fd0*/  @P0 LDG.E R6, [R4.64+0x4] ;  /* 0x0000040404060981 */ /* 0x000ea8000c1e1900 */
[----:B------:R-:W5:Y:S01]  /*0fe0*/  @!P0 LDG.E R4, [R4.64] ;  /* 0x0000000404048981 */ /* 0x000f62000c1e1900 */
[----:B--2---:R-:W1:Y:S02]  /*0ff0*/  @P0 R2UR UR6, R6 ;  /* 0x00000000060603c2 */ /* 0x004e6400000e0000 */
[----:B-1-3--:R-:W-:-:S11]  /*1000*/  @UP4 UIADD3 UR8, UR6, -UR28, URZ ;  /* 0x8000001c06084290 */ /* 0x00afd6000fffe03f */
[----:B-----5:R1:W2:Y:S01]  /*1010*/  @!P0 R2UR UR8, R4 ;  /* 0x00000000040883c2 */ /* 0x0202a200000e0000 */
[----:B------:R-:W-:-:S07]  /*1020*/  DEPBAR.LE SB1, 0x0, {2} ;  /* 0x000090040000791a */ /* 0x000fce0000000000 */
.L_x_275:
[----:B------:R-:W-:Y:S02]  /*1030*/  ULDC.64 UR6, c[0x0][0x258] ;  /* 0x0000960000067ab9 */ /* 0x000fe40000000a00 */
        /* <DEDUP_REMOVED lines=8> */
[----:B------:R-:W2:Y:S01]  /*10c0*/  @P0 LDG.E R4, [R4.64] ;  /* 0x0000000404040981 */ /* 0x000ea2000c1e1900 */
[----:B------:R-:W-:Y:S02]  /*10d0*/  @!UP2 UISETP.NE.U32.AND UP0, UPT, URZ, UR6, UPT ;  /* 0x000000063f00a28c */ /* 0x000fe4000bf05070 */
[----:B------:R-:W-:Y:S02]  /*10e0*/  ULDC UR9, c[0x0][0x21c] ;  /* 0x0000870000097ab9 */ /* 0x000fe40000000800 */
[----:B------:R-:W-:Y:S02]  /*10f0*/  @!UP2 UISETP.NE.AND.EX UP0, UPT, URZ, UR7, UPT, UP0 ;  /* 0x000000073f00a28c */ /* 0x000fe4000bf05300 */
[----:B------:R-:W-:Y:S02]  /*1100*/  USHF.L.U32 UR24, UR23, 0x6, URZ ;  /* 0x0000000617187899 */ /* 0x000fe4000800063f */
[----:B------:R-:W-:Y:S01]  /*1110*/  @!UP2 USEL UR6, URZ, UR9, !UP0 ;  /* 0x000000093f06a287 */ /* 0x000fe2000c000000 */
[----:B--2---:R-:W1:Y:S02]  /*1120*/  @P0 R2UR UR16, R4 ;  /* 0x00000000041003c2 */ /* 0x004e6400000e0000 */
[----:B-1-3--:R-:W-:-:S02]  /*1130*/  @UP2 UIADD3 UR16, UR16, -UR22, URZ ;  /* 0x8000001610102290 */ /* 0x00afc4000fffe03f */
        /* <DEDUP_REMOVED lines=8> */
[----:B------:R-:W-:Y:S01]  /*11c0*/  UISETP.NE.AND UP2, UPT, UR18, -0x1, UPT ;  /* 0xffffffff1200788c */ /* 0x000fe2000bf45270 */
[----:B------:R-:W-:Y:S01]  /*11d0*/  PLOP3.LUT P1, PT, PT, PT, UP0, 0x80, 0x0 ;  /* 0x000000000000781c */ /* 0x000fe20003f2f008 */
[----:B------:R-:W-:-:S02]  /*11e0*/  USHF.R.S32.HI UR12, URZ, 0x1f, UR6 ;  /* 0x0000001f3f0c7899 */ /* 0x000fc40008011406 */
[----:B------:R-:W-:Y:S02]  /*11f0*/  ULDC.64 UR14, c[0x0][0x178] ;  /* 0x00005e00000e7ab9 */ /* 0x000fe40000000a00 */
[----:B------:R-:W-:Y:S02]  /*1200*/  ULEA.HI UR12, UR12, UR6, URZ, 0x6 ;  /* 0x000000060c0c7291 */ /* 0x000fe4000f8f303f */
[----:B------:R-:W-:Y:S02]  /*1210*/  @UP0 UIADD3 UR13, UR22, UR28, URZ ;  /* 0x0000001c160d0290 */ /* 0x000fe4000fffe03f */
[----:B------:R-:W-:Y:S02]  /*1220*/  UIMAD UR19, UR37, UR14, URZ ;  /* 0x0000000e251372a4 */ /* 0x000fe4000f8e023f */
[----:B------:R-:W-:Y:S02]  /*1230*/  ULDC.64 UR20, c[0x0][0x198] ;  /* 0x0000660000147ab9 */ /* 0x000fe40000000a00 */
[----:B------:R-:W-:-:S02]  /*1240*/  USHF.R.S32.HI UR36, URZ, 0x6, UR12 ;  /* 0x000000063f247899 */ /* 0x000fc4000801140c */
[----:B------:R-:W-:Y:S02]  /*1250*/  UIMAD UR25, UR18, UR7, URZ ;  /* 0x00000007121972a4 */ /* 0x000fe4000f8e023f */
        /* <DEDUP_REMOVED lines=24> */
.L_x_277:
[----:B------:R-:W-:Y:S01]  /*13e0*/  IABS R8, c[0x0][0x1c8] ;  /* 0x0000720000087a13 */ /* 0x000fe20000000000 */
[----:B------:R-:W-:Y:S01]  /*13f0*/  @UP0 UIADD3 UR8, UR22, UR28, URZ ;  /* 0x0000001c16080290 */ /* 0x000fe2000fffe03f */
[----:B----4-:R-:W-:Y:S01]  /*1400*/  IABS R7, UR35 ;  /* 0x0000002300077c13 */ /* 0x010fe20008000000 */
[----:B------:R-:W-:Y:S01]  /*1410*/  ULDC.64 UR10, c[0x0][0x1a0] ;  /* 0x00006800000a7ab9 */ /* 0x000fe20000000a00 */
[----:B------:R-:W1:Y:S01]  /*1420*/  I2F.RP R4, R8 ;  /* 0x0000000800047306 */ /* 0x000e620000209400 */
[----:B------:R-:W-:Y:S01]  /*1430*/  ISETP.LE.AND P0, PT, RZ, UR56, PT ;  /* 0x00000038ff007c0c */ /* 0x000fe2000bf03270 */
[----:B------:R-:W-:-:S04]  /*1440*/  @UP0 UIMAD.WIDE.U32 UR6, UR8, UR10, URZ ;  /* 0x0000000a080602a5 */ /* 0x000fc8000f8e003f */
[----:B------:R-:W-:-:S03]  /*1450*/  @UP0 UIMAD UR21, UR8, UR11, UR7 ;  /* 0x0000000b081502a4 */ /* 0x000fc6000f8e0207 */
[----:B------:R-:W-:Y:S01]  /*1460*/  @UP0 UMOV UR20, UR6 ;  /* 0x0000000600140c82 */ /* 0x000fe20008000000 */
[----:B-1----:R-:W1:Y:S02]  /*1470*/  MUFU.RCP R4, R4 ;  /* 0x0000000400047308 */ /* 0x002e640000001000 */
[----:B-1----:R-:W-:-:S06]  /*1480*/  IADD3 R4, R4, 0xffffffe, RZ ;  /* 0x0ffffffe04047810 */ /* 0x002fcc0007ffe0ff */
[----:B------:R-:W1:Y:S02]  /*1490*/  F2I.FTZ.U32.TRUNC.NTZ R5, R4 ;  /* 0x0000000400057305 */ /* 0x000e64000021f000 */
[----:B-1----:R-:W-:-:S04]  /*14a0*/  IMAD.MOV R4, RZ, RZ, -R5 ;  /* 0x000000ffff047224 */ /* 0x002fc800078e0a05 */
[----:B------:R-:W-:Y:S02]  /*14b0*/  IMAD R6, R4, R8, RZ ;  /* 0x0000000804067224 */ /* 0x000fe400078e02ff */
[----:B------:R-:W-:-:S04]  /*14c0*/  IMAD.MOV.U32 R4, RZ, RZ, RZ ;  /* 0x000000ffff047224 */ /* 0x000fc800078e00ff */
[----:B------:R-:W-:-:S04]  /*14d0*/  IMAD.HI.U32 R4, R5, R6, R4 ;  /* 0x0000000605047227 */ /* 0x000fc800078e0004 */
[----:B------:R-:W-:-:S04]  /*14e0*/  IMAD.MOV.U32 R5, RZ, RZ, R7 ;  /* 0x000000ffff057224 */ /* 0x000fc800078e0007 */
        /* <DEDUP_REMOVED lines=9> */
[----:B------:R-:W-:-:S04]  /*1580*/  IMAD.MOV.U32 R15, RZ, RZ, R4 ;  /* 0x000000ffff0f7224 */ /* 0x000fc800078e0004 */
        /* <DEDUP_REMOVED lines=8> */
[----:B------:R-:W-:-:S04]  /*1610*/  UIMAD UR9, UR22, UR9, UR10 ;  /* 0x00000009160972a4 */ /* 0x000fc8000f8e020a */
[----:B------:R-:W-:-:S03]  /*1620*/  UIADD3 UR7, UR7, UR9, URZ ;  /* 0x0000000907077290 */ /* 0x000fc6000fffe03f */
[----:B------:R-:W-:Y:S02]  /*1630*/  ULDC.64 UR8, c[0x0][0x188] ;  /* 0x0000620000087ab9 */ /* 0x000fe40000000a00 */
[----:B------:R-:W-:Y:S02]  /*1640*/  UIMAD UR10, UR37, UR8, URZ ;  /* 0x00000008250a72a4 */ /* 0x000fe4000f8e023f */
[----:B------:R-:W-:Y:S02]  /*1650*/  UIMAD.WIDE.U32 UR6, UR34, UR8, UR6 ;  /* 0x00000008220672a5 */ /* 0x000fe4000f8e0006 */
[----:B------:R-:W-:-:S04]  /*1660*/  UIMAD UR9, UR34, UR9, UR10 ;  /* 0x00000009220972a4 */ /* 0x000fc8000f8e020a */
[----:B------:R-:W-:Y:S02]  /*1670*/  UIADD3 UR21, UR7, UR9, URZ ;  /* 0x0000000907157290 */ /* 0x000fe4000fffe03f */
[----:B------:R-:W-:Y:S02]  /*1680*/  UMOV UR20, UR6 ;  /* 0x0000000600147c82 */ /* 0x000fe40008000000 */
.L_x_278:
[----:B------:R-:W-:Y:S01]  /*1690*/  ULDC.64 UR8, c[0x0][0x370] ;  /* 0x0000dc0000087ab9 */ /* 0x000fe20000000a00 */
[----:B------:R-:W-:Y:S01]  /*16a0*/  PLOP3.LUT P0, PT, PT, PT, UP5, 0x80, 0x0 ;  /* 0x000000000000781c */ /* 0x000fe20003f0f058 */
[----:B------:R-:W-:Y:S02]  /*16b0*/  @UP2 UIMAD.WIDE.U32 UR6, UR18, UR8, URZ ;  /* 0x00000008120622a5 */ /* 0x000fe4000f8e003f */
[----:B------:R-:W-:Y:S02]  /*16c0*/  ULDC UR11, c[0x0][0x224] ;  /* 0x00008900000b7ab9 */ /* 0x000fe40000000800 */
[----:B------:R-:W-:Y:S02]  /*16d0*/  @UP2 UIMAD UR19, UR18, UR9, UR7 ;  /* 0x00000009121322a4 */ /* 0x000fe4000f8e0207 */
[----:B------:R-:W-:-:S02]  /*16e0*/  ULDC UR15, c[0x0][0x234] ;  /* 0x00008d00000f7ab9 */ /* 0x000fc40000000800 */
        /* <DEDUP_REMOVED lines=22> */
[----:B------:R-:W-:Y:S02]  /*1850*/  USEL UR10, UR10, URZ, UP6 ;  /* 0x0000003f0a0a7287 */ /* 0x000fe4000b000000 */
[----:B------:R-:W-:-:S04]  /*1860*/  UIADD3 UR6, UP1, UR26, UR6, URZ ;  /* 0x000000061a067290 */ /* 0x000fc8000ff3e03f */
        /* <DEDUP_REMOVED lines=14> */
.L_x_279:
[----:B------:R-:W-:-:S04]  /*1950*/  UMOV UR8, UR50 ;  /* 0x0000003200087c82 */ /* 0x000fc80008000000 */
.L_x_280:
[----:B------:R-:W-:Y:S01]  /*1960*/  UIADD3 UR6, UP4, UP3, UR6, UR41, UR47 ;  /* 0x0000002906067290 */ /* 0x000fe2000fb9e02f */
[----:B------:R-:W1:Y:S01]  /*1970*/  S2R R25, SR_TID.X ;  /* 0x0000000000197919 */ /* 0x000e620000002100 */
[----:B------:R-:W-:Y:S01]  /*1980*/  SHF.R.S32.HI R237, RZ, 0x1f, R236 ;  /* 0x0000001fffed7819 */ /* 0x000fe200000114ec */
[----:B------:R-:W-:Y:S01]  /*1990*/  IMAD.U32 R7, RZ, RZ, UR26 ;  /* 0x0000001aff077e24 */ /* 0x000fe2000f8e00ff */
[----:B------:R-:W-:Y:S01]  /*19a0*/  UIADD3 UR31, UP2, UP1, UR12, UR6, UR13 ;  /* 0x000000060c1f7290 */ /* 0x000fe2000f95e00d */
[----:B------:R-:W-:Y:S01]  /*19b0*/  IADD3 R14, P0, R27, UR26, RZ ;  /* 0x0000001a1b0e7c10 */ /* 0x000fe2000ff1e0ff */
[----:B------:R-:W-:Y:S01]  /*19c0*/  UIADD3.X UR6, UR9, UR48, UR53, UP4, UP3 ;  /* 0x0000003009067290 */ /* 0x000fe2000a7e6435 */
[----:B------:R-:W-:Y:S01]  /*19d0*/  IMAD.U32 R9, RZ, RZ, UR35 ;  /* 0x00000023ff097e24 */ /* 0x000fe2000f8e00ff */
[----:B------:R-:W-:Y:S01]  /*19e0*/  BSSY B1, `(.L_x_276) ;  /* 0x0000894000017945 */ /* 0x000fe20003800000 */
[----:B------:R-:W-:Y:S01]  /*19f0*/  IADD3.X R16, R24, UR33, RZ, P0, !PT ;  /* 0x0000002118107c10 */ /* 0x000fe200087fe4ff */
[----:B------:R-:W-:Y:S01]  /*1a00*/  UIADD3.X UR30, UR10, UR6, UR11, UP2, UP1 ;  /* 0x000000060a1e7290 */ /* 0x000fe200097e240b */
[----:B------:R-:W-:-:S02]  /*1a10*/  IMAD.U32 R12, RZ, RZ, UR35 ;  /* 0x00000023ff0c7e24 */ /* 0x000fc4000f8e00ff */
[----:B------:R-:W-:Y:S01]  /*1a20*/  ULDC.64 UR6, c[0x0][0x1a8] ;  /* 0x00006a0000067ab9 */ /* 0x000fe20000000a00 */
[----:B------:R-:W-:Y:S01]  /*1a30*/  IMAD R8, R16, c[0x0][0x190], RZ ;  /* 0x0000640010087a24 */ /* 0x000fe200078e02ff */
[----:B------:R-:W-:Y:S02]  /*1a40*/  UIMAD UR6, UR57, UR6, URZ ;  /* 0x00000006390672a4 */ /* 0x000fe4000f8e023f */
[----:B------:R-:W-:Y:S01]  /*1a50*/  ULDC.64 UR10, c[0x0][0x3c8] ;  /* 0x0000f200000a7ab9 */ /* 0x000fe20000000a00 */
[----:B------:R-:W-:Y:S01]  /*1a60*/  IMAD R18, R14, c[0x0][0x194], R8 ;  /* 0x000065000e127a24 */ /* 0x000fe200078e0208 */
[----:B------:R-:W-:-:S03]  /*1a70*/  UIMAD UR13, UR35, UR7, UR6 ;  /* 0x00000007230d72a4 */ /* 0x000fc6000f8e0206 */
[----:B------:R-:W-:Y:S02]  /*1a80*/  ULDC.64 UR6, c[0x0][0x370] ;  /* 0x0000dc0000067ab9 */ /* 0x000fe40000000a00 */
[----:B------:R-:W-:Y:S01]  /*1a90*/  UIMAD UR6, UR33, UR6, URZ ;  /* 0x00000006210672a4 */ /* 0x000fe2000f8e023f */
[----:B-1----:R-:W-:-:S03]  /*1aa0*/  SHF.R.S32.HI R26, RZ, 0x1f, R25 ;  /* 0x0000001fff1a7819 */ /* 0x002fc60000011419 */
[----:B------:R-:W-:Y:S01]  /*1ab0*/  UIMAD UR18, UR26, UR7, UR6 ;  /* 0x000000071a1272a4 */ /* 0x000fe2000f8e0206 */
[----:B------:R-:W-:Y:S02]  /*1ac0*/  LEA.HI R4, R26, R25, RZ, 0x5 ;  /* 0x000000191a047211 */ /* 0x000fe400078f28ff */
[----:B------:R-:W-:Y:S02]  /*1ad0*/  ULDC.64 UR6, c[0x0][0x378] ;  /* 0x0000de0000067ab9 */ /* 0x000fe40000000a00 */
[----:B------:R-:W-:Y:S01]  /*1ae0*/  UIMAD UR6, UR57, UR6, URZ ;  /* 0x00000006390672a4 */ /* 0x000fe2000f8e023f */
[----:B------:R-:W-:Y:S02]  /*1af0*/  LOP3.LUT R6, R4, 0xffffffe0, RZ, 0xc0, !PT ;  /* 0xffffffe004067812 */ /* 0x000fe400078ec0ff */
[----:B------:R-:W-:Y:S01]  /*1b00*/  SHF.R.S32.HI R4, RZ, 0x5, R4 ;  /* 0x00000005ff047819 */ /* 0x000fe20000011404 */
[----:B------:R-:W-:Y:S02]  /*1b10*/  UIMAD UR12, UR35, UR7, UR6 ;  /* 0x00000007230c72a4 */ /* 0x000fe4000f8e0206 */
[----:B------:R-:W-:Y:S01]  /*1b20*/  UIADD3 UR6, UR26, UR8, URZ ;  /* 0x000000081a067290 */ /* 0x000fe2000fffe03f */
[----:B------:R-:W-:-:S02]  /*1b30*/  IMAD.IADD R6, R25, 0x1, -R6 ;  /* 0x0000000119067824 */ /* 0x000fc400078e0a06 */
[----:B------:R-:W-:Y:S02]  /*1b40*/  ULDC.64 UR8, c[0x0][0x200] ;  /* 0x0000800000087ab9 */ /* 0x000fe40000000a00 */
[----:B------:R-:W-:Y:S01]  /*1b50*/  UIMAD.WIDE UR6, UR6, UR60, UR10 ;  /* 0x0000003c060672a5 */ /* 0x000fe2000f8e020a */
[----:B------:R-:W-:Y:S01]  /*1b60*/  IMAD R6, R4, UR46, R6 ;  /* 0x0000002e04067c24 */ /* 0x000fe2000f8e0206 */
[----:B------:R-:W-:-:S04]  /*1b70*/  IADD3 R4, P2, R236, UR14, RZ ;  /* 0x0000000eec047c10 */ /* 0x000fc8000ff5e0ff */
[----:B------:R-:W-:Y:S01]  /*1b80*/  IADD3.X R5, R237, UR19, RZ, P2, !PT ;  /* 0x00000013ed057c10 */ /* 0x000fe200097fe4ff */
[----:B------:R-:W-:Y:S01]  /*1b90*/  UMOV UR11, UR6 ;  /* 0x00000006000b7c82 */ /* 0x000fe20008000000 */
[C---:B------:R-:W-:Y:S01]  /*1ba0*/  IADD3 R10, P0, R6.reuse, UR31, RZ ;  /* 0x0000001f060a7c10 */ /* 0x040fe2000ff1e0ff */
[----:B------:R-:W-:Y:S02]  /*1bb0*/  UIADD3 UR6, UR26, UR15, URZ ;  /* 0x0000000f1a067290 */ /* 0x000fe4000fffe03f */
[----:B------:R-:W-:Y:S01]  /*1bc0*/  UMOV UR10, UR7 ;  /* 0x00000007000a7c82 */ /* 0x000fe20008000000 */
[----:B------:R-:W-:Y:S01]  /*1bd0*/  IMAD.WIDE.U32 R4, R7, c[0x0][0x370], R4 ;  /* 0x0000dc0007047a25 */ /* 0x000fe200078e0004 */
[----:B------:R-:W-:Y:S01]  /*1be0*/  UIMAD.WIDE UR6, UR6, UR60, UR8 ;  /* 0x0000003c060672a5 */ /* 0x000fe2000f8e0208 */
[----:B------:R-:W-:Y:S01]  /*1bf0*/  LEA.HI.X.SX32 R17, R6, UR30, 0x1, P0 ;  /* 0x0000001e06117c11 */ /* 0x000fe200080f0eff */
[----:B------:R-:W-:Y:S01]  /*1c00*/  ULDC UR15, c[0x0][0x2e8] ;  /* 0x0000ba00000f7ab9 */ /* 0x000fe20000000800 */
[----:B------:R-:W-:Y:S01]  /*1c10*/  IMAD.WIDE.U32 R6, R14, c[0x0][0x190], R236 ;  /* 0x000064000e067a25 */ /* 0x000fe200078e00ec */
[----:B------:R-:W-:-:S02]  /*1c20*/  IADD3 R5, R5, UR18, RZ ;  /* 0x0000001205057c10 */ /* 0x000fc4000fffe0ff */
[----:B------:R-:W-:Y:S01]  /*1c30*/  LEA R228, P2, R10, c[0x0][0x350], 0x2 ;  /* 0x0000d4000ae47a11 */ /* 0x000fe200078410ff */
[----:B------:R-:W-:Y:S01]  /*1c40*/  UMOV UR9, UR6 ;  /* 0x0000000600097c82 */ /* 0x000fe20008000000 */
[----:B------:R-:W-:Y:S01]  /*1c50*/  IADD3 R8, P0, R6, UR32, RZ ;  /* 0x0000002006087c10 */ /* 0x000fe2000ff1e0ff */
[----:B------:R-:W-:Y:S01]  /*1c60*/  UIADD3 UR6, -UR16, UR17, UR24 ;  /* 0x0000001110067290 */ /* 0x000fe2000fffe118 */
[----:B------:R-:W-:Y:S01]  /*1c70*/  IMAD.WIDE.U32 R4, R9, c[0x0][0x378], R4 ;  /* 0x0000de0009047a25 */ /* 0x000fe200078e0004 */
[----:B------:R-:W-:Y:S01]  /*1c80*/  UMOV UR8, UR7 ;  /* 0x0000000700087c82 */ /* 0x000fe20008000000 */
[----:B------:R-:W-:Y:S01]  /*1c90*/  IADD3.X R9, R7, UR29, R18, P0, !PT ;  /* 0x0000001d07097c10 */ /* 0x000fe200087fe412 */
[----:B------:R-:W-:Y:S01]  /*1ca0*/  UIADD3 UR6, UR6, -UR15, URZ ;  /* 0x8000000f06067290 */ /* 0x000fe2000fffe03f */
[----:B------:R-:W-:Y:S01]  /*1cb0*/  IMAD.MOV.U32 R6, RZ, RZ, R4 ;  /* 0x000000ffff067224 */ /* 0x000fe200078e0004 */
[----:B------:R-:W-:Y:S01]  /*1cc0*/  IADD3 R7, R5, UR12, RZ ;  /* 0x0000000c05077c10 */ /* 0x000fe2000fffe0ff */
[----:B------:R-:W-:Y:S01]  /*1cd0*/  IMAD R5, R24, c[0x0][0x370], RZ ;  /* 0x0000dc0018057a24 */ /* 0x000fe200078e02ff */
[----:B------:R-:W-:Y:S01]  /*1ce0*/  USHF.R.S32.HI UR15, URZ, 0x1f, UR6 ;  /* 0x0000001f3f0f7899 */ /* 0x000fe20008011406 */
[----:B------:R-:W-:Y:S01]  /*1cf0*/  IMAD.WIDE.U32 R12, R12, c[0x0][0x1a8], R8 ;  /* 0x00006a000c0c7a25 */ /* 0x000fe200078e0008 */
[----:B------:R-:W-:Y:S01]  /*1d00*/  UIADD3 UR7, UR36, -0x1, URZ ;  /* 0xffffffff24077890 */ /* 0x000fe2000fffe03f */
[----:B------:R-:W-:Y:S01]  /*1d10*/  LEA.HI.X R229, R10, c[0x0][0x354], R17, 0x2, P2 ;  /* 0x0000d5000ae57a11 */ /* 0x000fe200010f1411 */
[----:B------:R-:W-:Y:S01]  /*1d20*/  ULEA.HI UR15, UR15, UR6, URZ, 0x6 ;  /* 0x000000060f0f7291 */ /* 0x000fe2000f8f303f */
[----:B------:R-:W-:Y:S01]  /*1d30*/  IMAD.WIDE.U32 R6, R27, c[0x0][0x370], R6 ;  /* 0x0000dc001b067a25 */ /* 0x000fe200078e0006 */
[----:B------:R-:W-:-:S02]  /*1d40*/  LEA R231, P4, R12, c[0x0][0x160], 0x1 ;  /* 0x000058000ce77a11 */ /* 0x000fc400078808ff */
[----:B------:R-:W-:Y:S01]  /*1d50*/  USHF.R.S32.HI UR15, URZ, 0x6, UR15 ;  /* 0x000000063f0f7899 */ /* 0x000fe2000801140f */
[----:B------:R-:W-:Y:S01]  /*1d60*/  IMAD R4, R27, c[0x0][0x374], R5 ;  /* 0x0000dd001b047a24 */ /* 0x000fe200078e0205 */
[----:B------:R-:W-:Y:S02]  /*1d70*/  LEA R232, P3, R6, c[0x0][0x330], 0x1 ;  /* 0x0000cc0006e87a11 */ /* 0x000fe400078608ff */
[----:B------:R-:W-:Y:S01]  /*1d80*/  UISETP.LT.AND UP1, UPT, URZ, UR15, UPT ;  /* 0x0000000f3f00728c */ /* 0x000fe2000bf21270 */
[----:B------:R-:W-:Y:S01]  /*1d90*/  IMAD.IADD R11, R7, 0x1, R4 ;  /* 0x00000001070b7824 */ /* 0x000fe200078e0204 */
[----:B------:R-:W-:Y:S02]  /*1da0*/  IADD3 R19, R13, UR13, RZ ;  /* 0x0000000d0d137c10 */ /* 0x000fe4000fffe0ff */
[----:B------:R-:W-:Y:S02]  /*1db0*/  USEL UR15, URZ, UR15, !UP1 ;  /* 0x0000000f3f0f7287 */ /* 0x000fe4000c800000 */
[----:B------:R-:W-:-:S02]  /*1dc0*/  LEA.HI.X R233, R12, c[0x0][0x164], R19, 0x1, P4 ;  /* 0x000059000ce97a11 */ /* 0x000fc400020f0c13 */
[----:B------:R-:W-:Y:S01]  /*1dd0*/  UISETP.GT.AND UP1, UPT, UR36, UR15, UPT ;  /* 0x0000000f2400728c */ /* 0x000fe2000bf24270 */
[----:B------:R-:W-:-:S05]  /*1de0*/  LEA.HI.X R234, R6, c[0x0][0x334], R11, 0x1, P3 ;  /* 0x0000cd0006ea7a11 */ /* 0x000fca00018f0c0b */
[----:B------:R-:W-:-:S13]  /*1df0*/  PLOP3.LUT P0, PT, PT, PT, UP1, 0x80, 0x0 ;  /* 0x000000000000781c */ /* 0x000fda0003f0f018 */
[----:B------:R-:W-:Y:S05]  /*1e00*/  @P0 BRA `(.L_x_281) ;  /* 0x0000092000000947 */ /* 0x000fea0003800000 */
        /* <DEDUP_REMOVED lines=18> */
.L_x_282:
        /* <DEDUP_REMOVED lines=18> */
.L_x_283:
[----:B------:R-:W-:Y:S01]  /*2050*/  USHF.R.S32.HI UR10, URZ, 0x1f, UR24 ;  /* 0x0000001f3f0a7899 */ /* 0x000fe20008011418 */
[----:B------:R-:W-:Y:S01]  /*2060*/  IMAD.U32 R11, RZ, RZ, UR24 ;  /* 0x00000018ff0b7e24 */ /* 0x000fe2000f8e00ff */
[----:B------:R-:W-:Y:S01]  /*2070*/  ULDC.64 UR6, c[0x0][0x3a0] ;  /* 0x0000e80000067ab9 */ /* 0x000fe20000000a00 */
[----:B------:R-:W-:Y:S01]  /*2080*/  BSSY B0, `(.L_x_284) ;  /* 0x0000020000007945 */ /* 0x000fe20003800000 */
[----:B------:R-:W-:Y:S01]  /*2090*/  UIMAD UR6, UR10, UR6, URZ ;  /* 0x000000060a0672a4 */ /* 0x000fe2000f8e023f */
[----:B------:R-:W-:Y:S01]  /*20a0*/  IMAD.WIDE.U32 R4, R11, c[0x0][0x3a0], R236 ;  /* 0x0000e8000b047a25 */ /* 0x000fe200078e00ec */
[----:B------:R-:W-:Y:S02]  /*20b0*/  ULDC.64 UR8, c[0x0][0x3b8] ;  /* 0x0000ee0000087ab9 */ /* 0x000fe40000000a00 */
[----:B------:R-:W-:-:S02]  /*20c0*/  UIMAD UR7, UR24, UR7, UR6 ;  /* 0x00000007180772a4 */ /* 0x000fc4000f8e0206 */
[----:B------:R-:W-:Y:S01]  /*20d0*/  UIADD3 UR6, -UR24, UR16, URZ ;  /* 0x0000001018067290 */ /* 0x000fe2000fffe13f */
[----:B------:R-:W-:-:S03]  /*20e0*/  IADD3 R6, P0, R4, UR13, RZ ;  /* 0x0000000d04067c10 */ /* 0x000fc6000ff1e0ff */
        /* <DEDUP_REMOVED lines=9> */
[----:B------:R-:W-:Y:S01]  /*2180*/  IMAD.MOV.U32 R4, RZ, RZ, R6 ;  /* 0x000000ffff047224 */ /* 0x000fe200078e0006 */
[----:B------:R-:W-:Y:S01]  /*2190*/  ISETP.GE.AND P4, PT, R236, c[0x0][0x220], PT ;  /* 0x00008800ec007a0c */ /* 0x000fe20003f86270 */
[----:B------:R-:W-:Y:S01]  /*21a0*/  IMAD.MOV.U32 R5, RZ, RZ, R10 ;  /* 0x000000ffff057224 */ /* 0x000fe200078e000a */
[----:B------:R-:W-:Y:S01]  /*21b0*/  ISETP.GE.AND P3, PT, R244, c[0x0][0x220], PT ;  /* 0x00008800f4007a0c */ /* 0x000fe20003f66270 */
[----:B------:R-:W-:Y:S01]  /*21c0*/  IMAD R12, R24, c[0x0][0x3a0], RZ ;  /* 0x0000e800180c7a24 */ /* 0x000fe200078e02ff */
[----:B------:R-:W-:Y:S01]  /*21d0*/  ISETP.GE.AND P2, PT, R243, c[0x0][0x220], PT ;  /* 0x00008800f3007a0c */ /* 0x000fe20003f46270 */
[----:B------:R-:W-:Y:S01]  /*21e0*/  IMAD.WIDE.U32 R8, R27, c[0x0][0x3a0], R4 ;  /* 0x0000e8001b087a25 */ /* 0x000fe200078e0004 */
[----:B------:R-:W-:-:S03]  /*21f0*/  ISETP.GE.AND P1, PT, R245, c[0x0][0x220], PT ;  /* 0x00008800f5007a0c */ /* 0x000fc60003f26270 */
[----:B------:R-:W-:-:S04]  /*2200*/  IMAD R4, R27, c[0x0][0x3a4], R12 ;  /* 0x0000e9001b047a24 */ /* 0x000fc800078e020c */
[----:B------:R-:W-:Y:S01]  /*2210*/  IMAD.IADD R5, R9, 0x1, R4 ;  /* 0x0000000109057824 */ /* 0x000fe200078e0204 */
[----:B------:R-:W-:-:S04]  /*2220*/  LEA R4, P0, R8, c[0x0][0x340], 0x1 ;  /* 0x0000d00008047a11 */ /* 0x000fc800078008ff */
[----:B------:R-:W-:-:S05]  /*2230*/  LEA.HI.X R5, R8, c[0x0][0x344], R5, 0x1, P0 ;  /* 0x0000d10008057a11 */ /* 0x000fca00000f0c05 */
[----:B------:R1:W-:Y:S04]  /*2240*/  @!P4 STG.E.128 [R4.64], RZ ;  /* 0x000000ff0400c986 */ /* 0x0003e8000c101d04 */
[----:B------:R1:W-:Y:S04]  /*2250*/  @!P3 STG.E.128 [R4.64+0x80], RZ ;  /* 0x000080ff0400b986 */ /* 0x0003e8000c101d04 */
[----:B------:R1:W-:Y:S04]  /*2260*/  @!P2 STG.E.128 [R4.64+0x100], RZ ;  /* 0x000100ff0400a986 */ /* 0x0003e8000c101d04 */
[----:B------:R1:W-:Y:S02]  /*2270*/  @!P1 STG.E.128 [R4.64+0x180], RZ ;  /* 0x000180ff04009986 */ /* 0x0003e4000c101d04 */
.L_x_285:
[----:B------:R-:W-:Y:S05]  /*2280*/  BSYNC B0 ;  /* 0x0000000000007941 */ /* 0x000fea0003800000 */
.L_x_284:
        /* <DEDUP_REMOVED lines=21> */
.L_x_287:
[----:B------:R-:W-:Y:S05]  /*23e0*/  BSYNC B0 ;  /* 0x0000000000007941 */ /* 0x000fea0003800000 */
.L_x_286:
        /* <DEDUP_REMOVED lines=31> */
.L_x_289:
[----:B------:R-:W-:Y:S05]  /*25e0*/  BSYNC B0 ;  /* 0x0000000000007941 */ /* 0x000fea0003800000 */
.L_x_288:
[----:B------:R-:W-:Y:S05]  /*25f0*/  @P4 BRA `(.L_x_290) ;  /* 0x00007d2000004947 */ /* 0x000fea0003800000 */
[----:B-1----:R-:W-:Y:S01]  /*2600*/  IADD3 R4, P0, R27, 0x20, RZ ;  /* 0x000000201b047810 */ /* 0x002fe20007f1e0ff */
[----:B------:R-:W-:Y:S01]  /*2610*/  IMAD.MOV.U32 R7, RZ, RZ, R10 ;  /* 0x000000ffff077224 */ /* 0x000fe200078e000a */
[----:B------:R-:W-:-:S02]  /*2620*/  ISETP.GE.AND P2, PT, R236, c[0x0][0x220], PT ;  /* 0x00008800ec007a0c */ /* 0x000fc40003f46270 */
[----:B------:R-:W-:Y:S01]  /*2630*/  ISETP.GE.AND P1, PT, R244, c[0x0][0x220], PT ;  /* 0x00008800f4007a0c */ /* 0x000fe20003f26270 */
[----:B------:R-:W-:Y:S01]  /*2640*/  IMAD.X R5, RZ, RZ, R24, P0 ;  /* 0x000000ffff057224 */ /* 0x000fe200000e0618 */
[----:B------:R-:W-:Y:S01]  /*2650*/  ISETP.GE.AND P0, PT, R243, c[0x0][0x220], PT ;  /* 0x00008800f3007a0c */ /* 0x000fe20003f06270 */
[----:B------:R-:W-:-:S04]  /*2660*/  IMAD.WIDE.U32 R6, R4, c[0x0][0x3a8], R6 ;  /* 0x0000ea0004067a25 */ /* 0x000fc800078e0006 */
[----:B------:R-:W-:-:S04]  /*2670*/  IMAD R5, R5, c[0x0][0x3a8], RZ ;  /* 0x0000ea0005057a24 */ /* 0x000fc800078e02ff */
[----:B------:R-:W-:Y:S01]  /*2680*/  IMAD R5, R4, c[0x0][0x3ac], R5 ;  /* 0x0000eb0004057a24 */ /* 0x000fe200078e0205 */
[----:B------:R-:W-:-:S03]  /*2690*/  LEA R4, P3, R6, c[0x0][0x348], 0x1 ;  /* 0x0000d20006047a11 */ /* 0x000fc600078608ff */
[----:B------:R-:W-:-:S05]  /*26a0*/  IMAD.IADD R5, R7, 0x1, R5 ;  /* 0x0000000107057824 */ /* 0x000fca00078e0205 */
        /* <DEDUP_REMOVED lines=8> */
.L_x_281:
        /* <DEDUP_REMOVED lines=10> */
[----:B------:R-:W-:Y:S01]  /*27d0*/  MOV R5, UR19 ;  /* 0x0000001300057c02 */ /* 0x000fe20008000f00 */
[----:B------:R-:W-:Y:S01]  /*27e0*/  IMAD R8, R16, c[0x0][0x370], RZ ;  /* 0x0000dc0010087a24 */ /* 0x000fe200078e02ff */
[----:B------:R-:W-:Y:S01]  /*27f0*/  ISETP.GE.AND P4, PT, R236, c[0x0][0x220], PT ;  /* 0x00008800ec007a0c */ /* 0x000fe20003f86270 */
[----:B------:R-:W-:Y:S01]  /*2800*/  IMAD.U32 R4, RZ, RZ, UR14 ;  /* 0x0000000eff047e24 */ /* 0x000fe2000f8e00ff */
[----:B------:R-:W-:Y:S01]  /*2810*/  ISETP.GE.AND P3, PT, R244, c[0x0][0x220], PT ;  /* 0x00008800f4007a0c */ /* 0x000fe20003f66270 */
[C---:B------:R-:W-:Y:S01]  /*2820*/  IMAD R8, R14.reuse, c[0x0][0x374], R8 ;  /* 0x0000dd000e087a24 */ /* 0x040fe200078e0208 */
[----:B------:R-:W-:Y:S01]  /*2830*/  ISETP.GE.AND P2, PT, R243, c[0x0][0x220], PT ;  /* 0x00008800f3007a0c */ /* 0x000fe20003f46270 */
[----:B------:R-:W-:Y:S01]  /*2840*/  IMAD.WIDE.U32 R4, R14, c[0x0][0x370], R4 ;  /* 0x0000dc000e047a25 */ /* 0x000fe200078e0004 */
[----:B------:R-:W-:-:S03]  /*2850*/  ISETP.GE.AND P1, PT, R245, c[0x0][0x220], PT ;  /* 0x00008800f5007a0c */ /* 0x000fc60003f26270 */
[----:B------:R-:W-:Y:S01]  /*2860*/  IMAD.IADD R5, R5, 0x1, R8 ;  /* 0x0000000105057824 */ /* 0x000fe200078e0208 */
[----:B------:R-:W-:Y:S01]  /*2870*/  MOV R8, UR35 ;  /* 0x0000002300087c02 */ /* 0x000fe20008000f00 */
[----:B------:R-:W-:Y:S02]  /*2880*/  IMAD.MOV.U32 R10, RZ, RZ, 0x2 ;  /* 0x00000002ff0a7424 */ /* 0x000fe400078e00ff */
[----:B------:R2:W-:Y:S02]  /*2890*/  @P4 STS.128 [R230+0x8000], RZ ;  /* 0x008000ffe6004388 */ /* 0x0005e40000000c00 */
[----:B------:R-:W-:-:S04]  /*28a0*/  IMAD.WIDE.U32 R8, R8, c[0x0][0x378], R4 ;  /* 0x0000de0008087a25 */ /* 0x000fc800078e0004 */
[----:B------:R-:W-:Y:S01]  /*28b0*/  IMAD.WIDE R4, R236, R10, c[0x0][0x330] ;  /* 0x0000cc00ec047625 */ /* 0x000fe200078e020a */
[----:B------:R-:W-:-:S04]  /*28c0*/  IADD3 R9, R9, UR12, RZ ;  /* 0x0000000c09097c10 */ /* 0x000fc8000fffe0ff */
[----:B------:R-:W-:-:S04]  /*28d0*/  LEA R4, P0, R8, R4, 0x1 ;  /* 0x0000000408047211 */ /* 0x000fc800078008ff */
[----:B------:R-:W-:Y:S01]  /*28e0*/  LEA.HI.X R5, R8, R5, R9, 0x1, P0 ;  /* 0x0000000508057211 */ /* 0x000fe200000f0c09 */
[----:B------:R-:W-:Y:S01]  /*28f0*/  @!P4 IMAD.MOV.U32 R9, RZ, RZ, R234 ;  /* 0x000000ffff09c224 */ /* 0x000fe200078e00ea */
        /* <DEDUP_REMOVED lines=21> */
.L_x_292:
[----:B------:R-:W-:Y:S05]  /*2a50*/  BSYNC B0 ;  /* 0x0000000000007941 */ /* 0x000fea0003800000 */
.L_x_291:
[----:B------:R-:W-:Y:S01]  /*2a60*/  IADD3 R23, R27, 0x20, RZ ;  /* 0x000000201b177810 */ /* 0x000fe20007ffe0ff */
        /* <DEDUP_REMOVED lines=9> */
[----:B--23--:R-:W-:Y:S01]  /*2b00*/  IMAD.WIDE.U32 R4, R16, c[0x0][0x370], RZ ;  /* 0x0000dc0010047a25 */ /* 0x00cfe200078e00ff */
[----:B------:R-:W-:-:S02]  /*2b10*/  ISETP.GE.AND P3, PT, R244, c[0x0][0x220], PT ;  /* 0x00008800f4007a0c */ /* 0x000fc40003f66270 */
[----:B------:R-:W-:Y:S01]  /*2b20*/  ISETP.GE.AND P2, PT, R243, c[0x0][0x220], PT ;  /* 0x00008800f3007a0c */ /* 0x000fe20003f46270 */
[----:B------:R-:W-:Y:S01]  /*2b30*/  IMAD R8, R16, c[0x0][0x374], RZ ;  /* 0x0000dd0010087a24 */ /* 0x000fe200078e02ff */
[----:B------:R-:W-:-:S04]  /*2b40*/  IADD3 R4, P1, R6, R4, RZ ;  /* 0x0000000406047210 */ /* 0x000fc80007f3e0ff */
[----:B------:R-:W-:-:S03]  /*2b50*/  IADD3.X R5, R11, R5, R8, P1, !PT ;  /* 0x000000050b057210 */ /* 0x000fc60000ffe408 */
[----:B------:R-:W-:Y:S01]  /*2b60*/  @!P4 IMAD.MOV.U32 R7, RZ, RZ, c[0x0][0x370] ;  /* 0x0000dc00ff07c624 */ /* 0x000fe200078e00ff */
[----:B------:R2:W-:Y:S01]  /*2b70*/  @P4 STS.128 [R230+0x9000], RZ ;  /* 0x009000ffe6004388 */ /* 0x0005e20000000c00 */
[----:B------:R-:W-:-:S03]  /*2b80*/  @!P4 IMAD.MOV.U32 R6, RZ, RZ, c[0x0][0x374] ;  /* 0x0000dd00ff06c624 */ /* 0x000fc600078e00ff */
[----:B------:R-:W-:-:S04]  /*2b90*/  @!P4 LEA R10, P0, R7, R232, 0x6 ;  /* 0x000000e8070ac211 */ /* 0x000fc800078030ff */
[----:B------:R-:W-:Y:S02]  /*2ba0*/  @!P4 LEA.HI.X R11, R7, R234, R6, 0x6, P0 ;  /* 0x000000ea070bc211 */ /* 0x000fe400000f3406 */
[C---:B------:R-:W-:Y:S02]  /*2bb0*/  @!P3 LEA R8, P0, R4.reuse, c[0x0][0x330], 0x1 ;  /* 0x0000cc000408ba11 */ /* 0x040fe400078008ff */
[C---:B------:R-:W-:Y:S01]  /*2bc0*/  @!P2 LEA R6, P1, R4.reuse, c[0x0][0x330], 0x1 ;  /* 0x0000cc000406aa11 */ /* 0x040fe200078208ff */
[----:B------:R-:W-:Y:S01]  /*2bd0*/  @!PT LDS RZ, [RZ] ;  /* 0x00000000fffff984 */ /* 0x000fe20000000800 */
[----:B------:R-:W-:Y:S01]  /*2be0*/  @!PT LDS RZ, [RZ] ;  /* 0x00000000fffff984 */ /* 0x000fe20000000800 */
[----:B------:R-:W-:Y:S01]  /*2bf0*/  @!PT LDS RZ, [RZ] ;  /* 0x00000000fffff984 */ /* 0x000fe20000000800 */
[----:B------:R2:W-:Y:S01]  /*2c00*/  @!P4 LDGSTS.E.BYPASS.LTC128B.128 [R230+0x9000], [R10.64] ;  /* 0x090000000ae6cfae */ /* 0x0005e2000b901d44 */
[C-C-:B------:R-:W-:Y:S02]  /*2c10*/  @!P3 LEA.HI.X R9, R4.reuse, c[0x0][0x334], R5.reuse, 0x1, P0 ;  /* 0x0000cd000409ba11 */ /* 0x140fe400000f0c05 */
[----:B------:R-:W-:Y:S01]  /*2c20*/  ISETP.GE.AND P0, PT, R245, c[0x0][0x220], PT ;  /* 0x00008800f5007a0c */ /* 0x000fe20003f06270 */
[----:B------:R2:W-:Y:S01]  /*2c30*/  @P3 STS.128 [R230+0xb000], RZ ;  /* 0x00b000ffe6003388 */ /* 0x0005e20000000c00 */
[----:B------:R-:W-:-:S03]  /*2c40*/  @!P2 LEA.HI.X R7, R4, c[0x0][0x334], R5, 0x1, P1 ;  /* 0x0000cd000407aa11 */ /* 0x000fc600008f0c05 */
        /* <DEDUP_REMOVED lines=11> */
[----:B--2---:R-:W-:-:S04]  /*2d00*/  LEA R6, P0, R4, c[0x0][0x330], 0x1 ;  /* 0x0000cc0004067a11 */ /* 0x004fc800078008ff */
[----:B------:R-:W-:-:S05]  /*2d10*/  LEA.HI.X R7, R4, c[0x0][0x334], R5, 0x1, P0 ;  /* 0x0000cd0004077a11 */ /* 0x000fca00000f0c05 */
[----:B------:R-:W-:Y:S01]  /*2d20*/  @!PT LDS RZ, [RZ] ;  /* 0x00000000fffff984 */ /* 0x000fe20000000800 */
[----:B------:R-:W-:Y:S01]  /*2d30*/  @!PT LDS RZ, [RZ] ;  /* 0x00000000fffff984 */ /* 0x000fe20000000800 */
[----:B------:R-:W-:Y:S01]  /*2d40*/  @!PT LDS RZ, [RZ] ;  /* 0x00000000fffff984 */ /* 0x000fe20000000800 */
[----:B------:R2:W-:Y:S04]  /*2d50*/  LDGSTS.E.BYPASS.LTC128B.128 [R230+0xf000], [R6.64+0x180] ;  /* 0x0f00018006e67fae */ /* 0x0005e8000b901d44 */
.L_x_294:
[----:B------:R-:W-:Y:S05]  /*2d60*/  BSYNC B0 ;  /* 0x0000000000007941 */ /* 0x000fea0003800000 */
.L_x_293:
[----:B------:R1:W-:Y:S01]  /*2d70*/  @P6 STS.128 [R230], RZ ;  /* 0x000000ffe6006388 */ /* 0x0003e20000000c00 */
[----:B------:R-:W-:Y:S03]  /*2d80*/  BSSY B0, `(.L_x_295) ;  /* 0x000002b000007945 */ /* 0x000fe60003800000 */
[----:B------:R1:W-:Y:S04]  /*2d90*/  @P6 STS.128 [R230+0x2000], RZ ;  /* 0x002000ffe6006388 */ /* 0x0003e80000000c00 */
[----:B------:R1:W-:Y:S04]  /*2da0*/  @P6 STS.128 [R230+0x4000], RZ ;  /* 0x004000ffe6006388 */ /* 0x0003e80000000c00 */
[----:B------:R1:W-:Y:S01]  /*2db0*/  @P6 STS.128 [R230+0x6000], RZ ;  /* 0x006000ffe6006388 */ /* 0x0003e20000000c00 */
[----:B------:R-:W-:Y:S05]  /*2dc0*/  @P6 BRA `(.L_x_296) ;  /* 0x0000026000006947 */ /* 0x000fea0003800000 */
[----:B--23--:R-:W-:Y:S01]  /*2dd0*/  IMAD.U32 R4, RZ, RZ, UR32 ;  /* 0x00000020ff047e24 */ /* 0x00cfe2000f8e00ff */
[----:B------:R-:W-:Y:S01]  /*2de0*/  MOV R8, 0x2 ;  /* 0x0000000200087802 */ /* 0x000fe20000000f00 */
[----:B------:R-:W-:Y:S01]  /*2df0*/  IMAD.U32 R5, RZ, RZ, UR29 ;  /* 0x0000001dff057e24 */ /* 0x000fe2000f8e00ff */
[----:B------:R-:W-:Y:S01]  /*2e00*/  ISETP.GE.AND P3, PT, R236, c[0x0][0x220], PT ;  /* 0x00008800ec007a0c */ /* 0x000fe20003f66270 */
[----:B------:R-:W-:Y:S01]  /*2e10*/  IMAD.U32 R6, RZ, RZ, UR35 ;  /* 0x00000023ff067e24 */ /* 0x000fe2000f8e00ff */
[----:B------:R-:W-:Y:S01]  /*2e20*/  ISETP.GE.AND P2, PT, R244, c[0x0][0x220], PT ;  /* 0x00008800f4007a0c */ /* 0x000fe20003f46270 */
[----:B------:R-:W-:Y:S01]  /*2e30*/  IMAD.WIDE.U32 R4, R14, c[0x0][0x190], R4 ;  /* 0x000064000e047a25 */ /* 0x000fe200078e0004 */
[----:B------:R-:W-:-:S02]  /*2e40*/  ISETP.GE.AND P1, PT, R243, c[0x0][0x220], PT ;  /* 0x00008800f3007a0c */ /* 0x000fc40003f26270 */
[----:B------:R-:W-:Y:S02]  /*2e50*/  ISETP.GE.AND P0, PT, R245, c[0x0][0x220], PT ;  /* 0x00008800f5007a0c */ /* 0x000fe40003f06270 */
[----:B------:R-:W-:-:S05]  /*2e60*/  IADD3 R5, R18, R5, RZ ;  /* 0x0000000512057210 */ /* 0x000fca0007ffe0ff */
[----:B------:R-:W-:Y:S01]  /*2e70*/  IMAD.WIDE.U32 R6, R6, c[0x0][0x1a8], R4 ;  /* 0x00006a0006067a25 */ /* 0x000fe200078e0004 */
[----:B------:R2:W-:Y:S03]  /*2e80*/  @P3 STS.128 [R230], RZ ;  /* 0x000000ffe6003388 */ /* 0x0005e60000000c00 */
        /* <DEDUP_REMOVED lines=26> */
.L_x_296:
[----:B------:R-:W-:Y:S05]  /*3030*/  BSYNC B0 ;  /* 0x0000000000007941 */ /* 0x000fea0003800000 */
.L_x_295:
[----:B------:R1:W-:Y:S01]  /*3040*/  @P5 STS.128 [R230+0x1000], RZ ;  /* 0x001000ffe6005388 */ /* 0x0003e20000000c00 */
[----:B------:R-:W-:Y:S03]  /*3050*/  BSSY B0, `(.L_x_297) ;  /* 0x000002c000007945 */ /* 0x000fe60003800000 */
        /* <DEDUP_REMOVED lines=13> */
[----:B------:R-:W-:Y:S01]  /*3130*/  @!P4 IMAD.MOV.U32 R7, RZ, RZ, c[0x0][0x194] ;  /* 0x00006500ff07c624 */ /* 0x000fe200078e00ff */
[----:B------:R-:W-:Y:S02]  /*3140*/  @!P3 LEA R8, P5, R4, c[0x0][0x160], 0x1 ;  /* 0x000058000408ba11 */ /* 0x000fe400078a08ff */
[----:B------:R-:W-:Y:S02]  /*3150*/  @!P4 LEA R10, P0, R6, R231, 0x6 ;  /* 0x000000e7060ac211 */ /* 0x000fe400078030ff */
[----:B------:R-:W-:Y:S02]  /*3160*/  @!P3 LEA.HI.X R9, R4, c[0x0][0x164], R5, 0x1, P5 ;  /* 0x000059000409ba11 */ /* 0x000fe400028f0c05 */
[----:B------:R-:W-:Y:S02]  /*3170*/  @!P4 LEA.HI.X R11, R6, R233, R7, 0x6, P0 ;  /* 0x000000e9060bc211 */ /* 0x000fe400000f3407 */
[----:B------:R-:W-:-:S02]  /*3180*/  ISETP.GE.AND P0, PT, R245, c[0x0][0x220], PT ;  /* 0x00008800f5007a0c */ /* 0x000fc40003f06270 */
        /* <DEDUP_REMOVED lines=24> */
.L_x_298:
[----:B------:R-:W-:Y:S05]  /*3310*/  BSYNC B0 ;  /* 0x0000000000007941 */ /* 0x000fea0003800000 */
.L_x_297:
[----:B--2---:R-:W2:Y:S01]  /*3320*/  LDL R18, [R1+0x38] ;  /* 0x0000380001127983 */ /* 0x004ea20000100800 */
[----:B------:R-:W-:Y:S01]  /*3330*/  UIADD3 UR12, -UR24, UR16, URZ ;  /* 0x00000010180c7290 */ /* 0x000fe2000fffe13f */
[----:B------:R-:W-:Y:S01]  /*3340*/  IMAD.MOV.U32 R241, RZ, RZ, 0x7f800000 ;  /* 0x7f800000fff17424 */ /* 0x000fe200078e00ff */
[----:B------:R-:W-:Y:S01]  /*3350*/  ULDC.64 UR18, c[0x0][0x198] ;  /* 0x0000660000127ab9 */ /* 0x000fe20000000a00 */
[----:B------:R-:W-:-:S03]  /*3360*/  IMAD.MOV.U32 R242, RZ, RZ, 0x7f800000 ;  /* 0x7f800000fff27424 */ /* 0x000fc600078e00ff */
[----:B------:R-:W-:Y:S01]  /*3370*/  ISETP.GE.AND P5, PT, R27, UR12, PT ;  /* 0x0000000c1b007c0c */ /* 0x000fe2000bfa6270 */
[----:B------:R-:W-:-:S12]  /*3380*/  IMAD.U32 R17, RZ, RZ, UR24 ;  /* 0x00000018ff117e24 */ /* 0x000fd8000f8e00ff */
[----:B------:R-:W-:Y:S04]  /*3390*/  @P5 STS.128 [R230+0x10000], RZ ;  /* 0x010000ffe6005388 */ /* 0x000fe80000000c00 */
[----:B------:R-:W-:Y:S04]  /*33a0*/  @P5 STS.128 [R230+0x12000], RZ ;  /* 0x012000ffe6005388 */ /* 0x000fe80000000c00 */
[----:B------:R-:W-:Y:S04]  /*33b0*/  @P5 STS.128 [R230+0x14000], RZ ;  /* 0x014000ffe6005388 */ /* 0x000fe80000000c00 */
[----:B------:R-:W-:Y:S01]  /*33c0*/  @P5 STS.128 [R230+0x16000], RZ ;  /* 0x016000ffe6005388 */ /* 0x000fe20000000c00 */
[----:B------:R-:W-:Y:S01]  /*33d0*/  BSSY B0, `(.L_x_299) ;  /* 0x0000046000007945 */ /* 0x000fe20003800000 */
[C---:B--23--:R-:W-:Y:S01]  /*33e0*/  IADD3 R5, R18.reuse, 0x8, RZ ;  /* 0x0000000812057810 */ /* 0x04cfe20007ffe0ff */
[----:B------:R-:W-:Y:S01]  /*33f0*/  IMAD.SHL.U32 R7, R18, 0x4, RZ ;  /* 0x0000000412077824 */ /* 0x000fe200078e00ff */
[----:B------:R-:W-:-:S02]  /*3400*/  SHF.R.S32.HI R4, RZ, 0x1f, R18 ;  /* 0x0000001fff047819 */ /* 0x000fc40000011412 */
[C---:B------:R-:W-:Y:S02]  /*3410*/  ISETP.GE.AND P2, PT, R18.reuse, UR6, PT ;  /* 0x0000000612007c0c */ /* 0x040fe4000bf46270 */
[----:B------:R-:W-:Y:S01]  /*3420*/  ISETP.GE.AND P1, PT, R5, UR6, PT ;  /* 0x0000000605007c0c */ /* 0x000fe2000bf26270 */
[----:B------:R-:W-:Y:S01]  /*3430*/  USHF.R.S32.HI UR6, URZ, 0x1f, UR24 ;  /* 0x0000001f3f067899 */ /* 0x000fe20008011418 */
[----:B------:R-:W-:Y:S01]  /*3440*/  SHF.L.U64.HI R6, R18, 0x2, R4 ;  /* 0x0000000212067819 */ /* 0x000fe20000010204 */
[----:B------:R-:W-:Y:S01]  /*3450*/  STL [R1+0x28], R7 ;  /* 0x0000280701007387 */ /* 0x000fe20000100800 */
[----:B------:R-:W-:Y:S01]  /*3460*/  IADD3 R4, P0, R7, UR9, RZ ;  /* 0x0000000907047c10 */ /* 0x000fe2000ff1e0ff */
[----:B------:R-:W-:Y:S02]  /*3470*/  UIMAD UR13, UR6, UR18, URZ ;  /* 0x00000012060d72a4 */ /* 0x000fe4000f8e023f */
[----:B------:R2:W-:Y:S01]  /*3480*/  STL [R1+0x24], R6 ;  /* 0x0000240601007387 */ /* 0x0005e20000100800 */
[----:B------:R-:W-:Y:S01]  /*3490*/  IADD3.X R5, R6, UR8, RZ, P0, !PT ;  /* 0x0000000806057c10 */ /* 0x000fe200087fe4ff */
[----:B------:R-:W-:-:S04]  /*34a0*/  UIMAD UR13, UR24, UR19, UR13 ;  /* 0x00000013180d72a4 */ /* 0x000fc8000f8e020d */
[----:B------:R3:W5:Y:S04]  /*34b0*/  @!P2 LDG.E R241, [R4.64] ;  /* 0x0000000404f1a981 */ /* 0x000768000c1e1900 */
[----:B------:R3:W5:Y:S01]  /*34c0*/  @!P1 LDG.E R242, [R4.64+0x20] ;  /* 0x0000200404f29981 */ /* 0x000762000c1e1900 */
[----:B--2---:R-:W-:Y:S02]  /*34d0*/  IMAD.U32 R6, RZ, RZ, UR13 ;  /* 0x0000000dff067e24 */ /* 0x004fe4000f8e00ff */
[----:B---3--:R-:W-:-:S05]  /*34e0*/  IMAD.WIDE.U32 R4, R17, c[0x0][0x198], R236 ;  /* 0x0000660011047a25 */ /* 0x008fca00078e00ec */
[----:B------:R-:W-:-:S04]  /*34f0*/  IADD3 R4, P0, R4, UR25, RZ ;  /* 0x0000001904047c10 */ /* 0x000fc8000ff1e0ff */
[----:B------:R-:W-:Y:S01]  /*3500*/  IADD3.X R5, R5, UR27, R6, P0, !PT ;  /* 0x0000001b05057c10 */ /* 0x000fe200087fe406 */
[----:B------:R-:W-:-:S04]  /*3510*/  IMAD R6, R22, c[0x0][0x1b0], RZ ;  /* 0x00006c0016067a24 */ /* 0x000fc800078e02ff */
[C---:B------:R-:W-:Y:S02]  /*3520*/  IMAD R14, R15.reuse, c[0x0][0x1b4], R6 ;  /* 0x00006d000f0e7a24 */ /* 0x040fe400078e0206 */
[----:B------:R-:W-:-:S04]  /*3530*/  IMAD.WIDE.U32 R10, R15, c[0x0][0x1b0], R4 ;  /* 0x00006c000f0a7a25 */ /* 0x000fc800078e0004 */
[----:B------:R-:W-:Y:S01]  /*3540*/  IMAD.IADD R16, R11, 0x1, R14 ;  /* 0x000000010b107824 */ /* 0x000fe200078e020e */
        /* <DEDUP_REMOVED lines=10> */
[----:B------:R-:W-:Y:S01]  /*35f0*/  @!P3 IMAD R12, R24, c[0x0][0x198], RZ ;  /* 0x00006600180cba24 */ /* 0x000fe200078e02ff */
[----:B------:R2:W-:Y:S01]  /*3600*/  @P3 STS.128 [R230+0x10000], RZ ;  /* 0x010000ffe6003388 */ /* 0x0005e20000000c00 */
[----:B------:R-:W-:Y:S01]  /*3610*/  @!P3 IMAD.MOV.U32 R7, RZ, RZ, R16 ;  /* 0x000000ffff07b224 */ /* 0x000fe200078e0010 */
[----:B------:R-:W-:Y:S01]  /*3620*/  IADD3 R5, R5, R6, RZ ;  /* 0x0000000605057210 */ /* 0x000fe20007ffe0ff */
[----:B------:R-:W-:Y:S01]  /*3630*/  IMAD.MOV.U32 R13, RZ, RZ, 0x2 ;  /* 0x00000002ff0d7424 */ /* 0x000fe200078e00ff */
[----:B------:R-:W-:Y:S01]  /*3640*/  @!P3 MOV R6, R10 ;  /* 0x0000000a0006b202 */ /* 0x000fe20000000f00 */
[----:B------:R-:W-:-:S04]  /*3650*/  @!P3 IMAD R12, R27, c[0x0][0x19c], R12 ;  /* 0x000067001b0cba24 */ /* 0x000fc800078e020c */
[----:B------:R-:W-:-:S04]  /*3660*/  @!P3 IMAD.WIDE.U32 R8, R27, c[0x0][0x198], R6 ;  /* 0x000066001b08ba25 */ /* 0x000fc800078e0006 */
[----:B------:R-:W-:Y:S01]  /*3670*/  IMAD.WIDE.U32 R6, R15, c[0x0][0x1b0], R4 ;  /* 0x00006c000f067a25 */ /* 0x000fe200078e0004 */
[----:B------:R-:W-:Y:S02]  /*3680*/  @!P3 IADD3 R9, R9, R12, RZ ;  /* 0x0000000c0909b210 */ /* 0x000fe40007ffe0ff */
[----:B------:R-:W-:Y:S01]  /*3690*/  @!P3 LEA R12, P6, R8, c[0x0][0x168], 0x1 ;  /* 0x00005a00080cba11 */ /* 0x000fe200078c08ff */
        /* <DEDUP_REMOVED lines=25> */
.L_x_300:
[----:B------:R-:W-:Y:S05]  /*3830*/  BSYNC B0 ;  /* 0x0000000000007941 */ /* 0x000fea0003800000 */
.L_x_299:
        /* <DEDUP_REMOVED lines=8> */
[----:B--23--:R-:W-:Y:S01]  /*38c0*/  IMAD.U32 R4, RZ, RZ, UR25 ;  /* 0x00000019ff047e24 */ /* 0x00cfe2000f8e00ff */
[----:B------:R-:W-:Y:S01]  /*38d0*/  ISETP.GE.AND P3, PT, R236, c[0x0][0x220], PT ;  /* 0x00008800ec007a0c */ /* 0x000fe20003f66270 */
[----:B------:R-:W-:Y:S01]  /*38e0*/  IMAD.U32 R5, RZ, RZ, UR27 ;  /* 0x0000001bff057e24 */ /* 0x000fe2000f8e00ff */
[----:B------:R-:W-:Y:S01]  /*38f0*/  IADD3.X R8, RZ, R21, RZ, P0, !PT ;  /* 0x00000015ff087210 */ /* 0x000fe200007fe4ff */
[----:B------:R-:W-:Y:S01]  /*3900*/  IMAD.MOV.U32 R12, RZ, RZ, 0x2 ;  /* 0x00000002ff0c7424 */ /* 0x000fe200078e00ff */
[----:B------:R-:W-:Y:S01]  /*3910*/  IADD3 R7, P0, R27, 0x20, RZ ;  /* 0x000000201b077810 */ /* 0x000fe20007f1e0ff */
[----:B------:R-:W-:Y:S01]  /*3920*/  IMAD.WIDE.U32 R4, R6, c[0x0][0x198], R4 ;  /* 0x0000660006047a25 */ /* 0x000fe200078e0004 */
[----:B------:R-:W-:-:S02]  /*3930*/  MOV R11, R16 ;  /* 0x00000010000b7202 */ /* 0x000fc40000000f00 */
[----:B------:R-:W-:Y:S01]  /*3940*/  ISETP.GE.AND P2, PT, R244, c[0x0][0x220], PT ;  /* 0x00008800f4007a0c */ /* 0x000fe20003f46270 */
[----:B------:R-:W-:Y:S01]  /*3950*/  IMAD R9, R8, c[0x0][0x198], RZ ;  /* 0x0000660008097a24 */ /* 0x000fe200078e02ff */
[----:B------:R-:W-:Y:S01]  /*3960*/  IADD3.X R8, RZ, R24, RZ, P0, !PT ;  /* 0x00000018ff087210 */ /* 0x000fe200007fe4ff */
[----:B------:R-:W-:Y:S01]  /*3970*/  IMAD.WIDE.U32 R10, R7, c[0x0][0x198], R10 ;  /* 0x00006600070a7a25 */ /* 0x000fe200078e000a */
[----:B------:R-:W-:Y:S01]  /*3980*/  ISETP.GE.AND P1, PT, R243, c[0x0][0x220], PT ;  /* 0x00008800f3007a0c */ /* 0x000fe20003f26270 */
[----:B------:R2:W-:Y:S02]  /*3990*/  @P3 STS.128 [R230+0x11000], RZ ;  /* 0x011000ffe6003388 */ /* 0x0005e40000000c00 */
[----:B------:R-:W-:Y:S02]  /*39a0*/  IMAD R8, R8, c[0x0][0x198], RZ ;  /* 0x0000660008087a24 */ /* 0x000fe400078e02ff */
[----:B------:R-:W-:Y:S02]  /*39b0*/  IMAD R6, R6, c[0x0][0x19c], R9 ;  /* 0x0000670006067a24 */ /* 0x000fe400078e0209 */
[----:B------:R-:W-:Y:S01]  /*39c0*/  IMAD R7, R7, c[0x0][0x19c], R8 ;  /* 0x0000670007077a24 */ /* 0x000fe200078e0208 */
[----:B------:R-:W-:Y:S01]  /*39d0*/  @!P3 LEA R8, P0, R10, c[0x0][0x168], 0x1 ;  /* 0x00005a000a08ba11 */ /* 0x000fe200078008ff */
[----:B------:R-:W-:-:S03]  /*39e0*/  IMAD.IADD R5, R5, 0x1, R6 ;  /* 0x0000000105057824 */ /* 0x000fc600078e0206 */
[----:B------:R-:W-:Y:S01]  /*39f0*/  IADD3 R9, R11, R7, RZ ;  /* 0x000000070b097210 */ /* 0x000fe20007ffe0ff */
[----:B------:R-:W-:-:S03]  /*3a00*/  IMAD.WIDE.U32 R6, R15, c[0x0][0x1b0], R4 ;  /* 0x00006c000f067a25 */ /* 0x000fc600078e0004 */
[----:B------:R-:W-:Y:S01]  /*3a10*/  @!P3 LEA.HI.X R9, R10, c[0x0][0x16c], R9, 0x1, P0 ;  /* 0x00005b000a09ba11 */ /* 0x000fe200000f0c09 */
[----:B------:R-:W-:Y:S01]  /*3a20*/  IMAD.WIDE R4, R236, R12, c[0x0][0x168] ;  /* 0x00005a00ec047625 */ /* 0x000fe200078e020c */
        /* <DEDUP_REMOVED lines=24> */
.L_x_302:
[----:B------:R-:W-:Y:S05]  /*3bb0*/  BSYNC B0 ;  /* 0x0000000000007941 */ /* 0x000fea0003800000 */
.L_x_301:
[----:B------:R-:W-:Y:S01]  /*3bc0*/  ULDC.64 UR12, c[0x0][0x1a0] ;  /* 0x00006800000c7ab9 */ /* 0x000fe20000000a00 */
[----:B------:R1:W-:Y:S01]  /*3bd0*/  @P5 STS.128 [R230+0x18000], RZ ;  /* 0x018000ffe6005388 */ /* 0x0003e20000000c00 */
[----:B------:R-:W-:Y:S01]  /*3be0*/  UIMAD UR6, UR6, UR12, URZ ;  /* 0x0000000c060672a4 */ /* 0x000fe2000f8e023f */
[----:B--23--:R-:W-:Y:S01]  /*3bf0*/  IMAD.WIDE.U32 R4, R17, c[0x0][0x1a0], R236 ;  /* 0x0000680011047a25 */ /* 0x00cfe200078e00ec */
        /* <DEDUP_REMOVED lines=58> */
.L_x_304:
[----:B------:R-:W-:Y:S05]  /*3fa0*/  BSYNC B0 ;  /* 0x0000000000007941 */ /* 0x000fea0003800000 */
.L_x_303:
[----:B------:R1:W-:Y:S01]  /*3fb0*/  @P4 STS.128 [R230+0x19000], RZ ;  /* 0x019000ffe6004388 */ /* 0x0003e20000000c00 */
[----:B------:R-:W-:Y:S03]  /*3fc0*/  BSSY B0, `(.L_x_305) ;  /* 0x0000035000007945 */ /* 0x000fe60003800000 */
[----:B------:R1:W-:Y:S04]  /*3fd0*/  @P4 STS.128 [R230+0x1b000], RZ ;  /* 0x01b000ffe6004388 */ /* 0x0003e80000000c00 */
[----:B------:R1:W-:Y:S04]  /*3fe0*/  @P4 STS.128 [R230+0x1d000], RZ ;  /* 0x01d000ffe6004388 */ /* 0x0003e80000000c00 */
[----:B------:R1:W-:Y:S01]  /*3ff0*/  @P4 STS.128 [R230+0x1f000], RZ ;  /* 0x01f000ffe6004388 */ /* 0x0003e20000000c00 */
[----:B------:R-:W-:Y:S05]  /*4000*/  @P4 BRA `(.L_x_306) ;  /* 0x0000030000004947 */ /* 0x000fea0003800000 */
[----:B------:R-:W-:Y:S01]  /*4010*/  IADD3 R6, P0, R20, 0x20, RZ ;  /* 0x0000002014067810 */ /* 0x000fe20007f1e0ff */
[----:B--23--:R-:W-:Y:S01]  /*4020*/  IMAD.U32 R5, RZ, RZ, UR21 ;  /* 0x00000015ff057e24 */ /* 0x00cfe2000f8e00ff */
[----:B------:R-:W-:-:S02]  /*4030*/  IADD3 R7, P1, R27, 0x20, RZ ;  /* 0x000000201b077810 */ /* 0x000fc40007f3e0ff */
[----:B------:R-:W-:Y:S01]  /*4040*/  MOV R4, UR20 ;  /* 0x0000001400047c02 */ /* 0x000fe20008000f00 */
[----:B------:R-:W-:Y:S01]  /*4050*/  IMAD.X R8, RZ, RZ, R21, P0 ;  /* 0x000000ffff087224 */ /* 0x000fe200000e0615 */
[----:B------:R-:W-:Y:S02]  /*4060*/  ISETP.GE.AND P3, PT, R236, c[0x0][0x220], PT ;  /* 0x00008800ec007a0c */ /* 0x000fe40003f66270 */
[----:B------:R-:W-:Y:S01]  /*4070*/  MOV R11, R16 ;  /* 0x00000010000b7202 */ /* 0x000fe20000000f00 */
[----:B------:R-:W-:Y:S01]  /*4080*/  IMAD R9, R8, c[0x0][0x1a0], RZ ;  /* 0x0000680008097a24 */ /* 0x000fe200078e02ff */
[----:B------:R-:W-:Y:S01]  /*4090*/  IADD3.X R8, RZ, R24, RZ, P1, !PT ;  /* 0x00000018ff087210 */ /* 0x000fe20000ffe4ff */
[----:B------:R-:W-:Y:S01]  /*40a0*/  IMAD.WIDE.U32 R4, R6, c[0x0][0x1a0], R4 ;  /* 0x0000680006047a25 */ /* 0x000fe200078e0004 */
[----:B------:R-:W-:Y:S02]  /*40b0*/  ISETP.GE.AND P2, PT, R244, c[0x0][0x220], PT ;  /* 0x00008800f4007a0c */ /* 0x000fe40003f46270 */
[----:B------:R-:W-:Y:S01]  /*40c0*/  ISETP.GE.AND P1, PT, R243, c[0x0][0x220], PT ;  /* 0x00008800f3007a0c */ /* 0x000fe20003f26270 */
[----:B------:R-:W-:Y:S01]  /*40d0*/  IMAD R6, R6, c[0x0][0x1a4], R9 ;  /* 0x0000690006067a24 */ /* 0x000fe200078e0209 */
[----:B------:R-:W-:Y:S01]  /*40e0*/  ISETP.GE.AND P0, PT, R245, c[0x0][0x220], PT ;  /* 0x00008800f5007a0c */ /* 0x000fe20003f06270 */
[----:B------:R-:W-:-:S02]  /*40f0*/  IMAD R8, R8, c[0x0][0x1a0], RZ ;  /* 0x0000680008087a24 */ /* 0x000fc400078e02ff */
[----:B------:R-:W-:Y:S01]  /*4100*/  IMAD.IADD R5, R5, 0x1, R6 ;  /* 0x0000000105057824 */ /* 0x000fe200078e0206 */
[----:B------:R2:W-:Y:S01]  /*4110*/  @P3 STS.128 [R230+0x19000], RZ ;  /* 0x019000ffe6003388 */ /* 0x0005e20000000c00 */
[C---:B------:R-:W-:Y:S02]  /*4120*/  IMAD R9, R7.reuse, c[0x0][0x1a4], R8 ;  /* 0x0000690007097a24 */ /* 0x040fe400078e0208 */
[----:B------:R-:W-:Y:S02]  /*4130*/  IMAD.MOV.U32 R8, RZ, RZ, 0x2 ;  /* 0x00000002ff087424 */ /* 0x000fe400078e00ff */
[----:B------:R-:W-:-:S04]  /*4140*/  IMAD.WIDE.U32 R10, R7, c[0x0][0x1a0], R10 ;  /* 0x00006800070a7a25 */ /* 0x000fc800078e000a */
[----:B------:R-:W-:Y:S01]  /*4150*/  IMAD.WIDE.U32 R6, R15, c[0x0][0x1b8], R4 ;  /* 0x00006e000f067a25 */ /* 0x000fe200078e0004 */
[----:B------:R-:W-:-:S03]  /*4160*/  IADD3 R9, R11, R9, RZ ;  /* 0x000000090b097210 */ /* 0x000fc60007ffe0ff */
[----:B------:R-:W-:Y:S01]  /*4170*/  IMAD.WIDE R4, R236, R8, c[0x0][0x170] ;  /* 0x00005c00ec047625 */ /* 0x000fe200078e0208 */
[----:B------:R-:W-:-:S03]  /*4180*/  @!P3 LEA R8, P5, R10, c[0x0][0x170], 0x1 ;  /* 0x00005c000a08ba11 */ /* 0x000fc600078a08ff */
        /* <DEDUP_REMOVED lines=24> */
.L_x_306:
[----:B------:R-:W-:Y:S05]  /*4310*/  BSYNC B0 ;  /* 0x0000000000007941 */ /* 0x000fea0003800000 */
.L_x_305:
[----:B------:R-:W-:Y:S02]  /*4320*/  ULDC.64 UR18, c[0x0][0x318] ;  /* 0x0000c60000127ab9 */ /* 0x000fe40000000a00 */
[----:B------:R-:W-:Y:S01]  /*4330*/  ULDC.64 UR20, c[0x0][0x320] ;  /* 0x0000c80000147ab9 */ /* 0x000fe20000000a00 */
[----:B------:R-:W-:Y:S01]  /*4340*/  IMAD.SHL.U32 R6, R25, 0x2, RZ ;  /* 0x0000000219067824 */ /* 0x000fe200078e00ff */
[----:B------:R-:W-:Y:S01]  /*4350*/  UISETP.NE.U32.AND UP1, UPT, URZ, UR18, UPT ;  /* 0x000000123f00728c */ /* 0x000fe2000bf25070 */
[----:B------:R-:W0:Y:S03]  /*4360*/  LDGDEPBAR ;  /* 0x00000000000079af */ /* 0x000e260000000000 */
[----:B------:R-:W-:-:S06]  /*4370*/  UISETP.NE.AND.EX UP1, UPT, URZ, UR19, UPT, UP1 ;  /* 0x000000133f00728c */ /* 0x000fcc000bf25310 */
[----:B------:R-:W-:-:S05]  /*4380*/  PLOP3.LUT P0, PT, PT, PT, UP1, 0x80, 0x0 ;  /* 0x000000000000781c */ /* 0x000fca0003f0f018 */
[----:B------:R-:W-:Y:S02]  /*4390*/  @UP1 UIMAD UR6, UR37, UR20, URZ ;  /* 0x00000014250612a4 */ /* 0x000fe4000f8e023f */
[----:B------:R-:W-:Y:S02]  /*43a0*/  @UP1 UMOV UR12, UR35 ;  /* 0x00000023000c1c82 */ /* 0x000fe40008000000 */
[----:B------:R-:W-:Y:S02]  /*43b0*/  @UP1 UMOV UR13, UR57 ;  /* 0x00000039000d1c82 */ /* 0x000fe40008000000 */
[----:B------:R-:W-:Y:S02]  /*43c0*/  @UP1 UIMAD.WIDE.U32 UR12, UR34, UR20, UR12 ;  /* 0x00000014220c12a5 */ /* 0x000fe4000f8e000c */
[----:B------:R-:W-:Y:S02]  /*43d0*/  @UP1 UIMAD UR21, UR34, UR21, UR6 ;  /* 0x00000015221512a4 */ /* 0x000fe4000f8e0206 */
[----:B------:R-:W-:-:S02]  /*43e0*/  @UP1 ULEA UR18, UP0, UR12, UR18, 0x2 ;  /* 0x000000120c121291 */ /* 0x000fc4000f80103f */
[----:B------:R-:W-:-:S04]  /*43f0*/  @UP1 UIADD3 UR21, UR13, UR21, URZ ;  /* 0x000000150d151290 */ /* 0x000fc8000fffe03f */
[----:B------:R-:W-:Y:S01]  /*4400*/  @UP1 ULEA.HI.X UR19, UR12, UR19, UR21, 0x2, UP0 ;  /* 0x000000130c131291 */ /* 0x000fe200080f1415 */
[----:B--23--:R-:W-:-:S05]  /*4410*/  IMAD.U32 R4, RZ, RZ, UR18 ;  /* 0x00000012ff047e24 */ /* 0x00cfca000f8e00ff */
[----:B------:R-:W-:-:S06]  /*4420*/  IMAD.U32 R5, RZ, RZ, UR19 ;  /* 0x00000013ff057e24 */ /* 0x000fcc000f8e00ff */
[----:B------:R2:W3:Y:S01]  /*4430*/  @P0 LDG.E R5, [R4.64] ;  /* 0x0000000404050981 */ /* 0x0004e2000c1e1900 */
[----:B------:R-:W3:Y:S01]  /*4440*/  @P0 MUFU.RCP R7, c[0x0][0x238] ;  /* 0x00008e0000070b08 */ /* 0x000ee20000001000 */
        /* <DEDUP_REMOVED lines=23> */
[----:B--2---:R-:W-:Y:S01]  /*45c0*/  LEA.HI R4, R26, R25, RZ, 0x7 ;  /* 0x000000191a047211 */ /* 0x004fe200078f38ff */
[----:B------:R-:W-:Y:S01]  /*45d0*/  CS2R R148, SRZ ;  /* 0x0000000000947805 */ /* 0x000fe2000001ff00 */
[----:B------:R-:W-:Y:S01]  /*45e0*/  CS2R R142, SRZ ;  /* 0x00000000008e7805 */ /* 0x000fe2000001ff00 */
[----:B------:R-:W-:Y:S01]  /*45f0*/  CS2R R140, SRZ ;  /* 0x00000000008c7805 */ /* 0x000fe2000001ff00 */
[----:B------:R-:W-:Y:S01]  /*4600*/  SHF.R.S32.HI R4, RZ, 0x7, R4 ;  /* 0x00000007ff047819 */ /* 0x000fe20000011404 */
[----:B------:R-:W-:Y:S01]  /*4610*/  CS2R R146, SRZ ;  /* 0x0000000000927805 */ /* 0x000fe2000001ff00 */
[----:B------:R-:W-:Y:S01]  /*4620*/  CS2R R144, SRZ ;  /* 0x0000000000907805 */ /* 0x000fe2000001ff00 */
[----:B------:R-:W-:Y:S01]  /*4630*/  CS2R R138, SRZ ;  /* 0x00000000008a7805 */ /* 0x000fe2000001ff00 */
[----:B------:R-:W-:Y:S01]  /*4640*/  CS2R R136, SRZ ;  /* 0x0000000000887805 */ /* 0x000fe2000001ff00 */
[----:B------:R-:W-:Y:S01]  /*4650*/  IMAD.SHL.U32 R4, R4, 0x20, RZ ;  /* 0x0000002004047824 */ /* 0x000fe200078e00ff */
[----:B------:R-:W-:Y:S01]  /*4660*/  CS2R R134, SRZ ;  /* 0x0000000000867805 */ /* 0x000fe2000001ff00 */
[----:B------:R-:W-:Y:S01]  /*4670*/  CS2R R132, SRZ ;  /* 0x0000000000847805 */ /* 0x000fe2000001ff00 */
[----:B------:R-:W-:Y:S01]  /*4680*/  CS2R R78, SRZ ;  /* 0x00000000004e7805 */ /* 0x000fe2000001ff00 */
[----:B------:R-:W-:Y:S01]  /*4690*/  CS2R R76, SRZ ;  /* 0x00000000004c7805 */ /* 0x000fe2000001ff00 */
[----:B------:R-:W-:Y:S01]  /*46a0*/  LOP3.LUT R6, R4, 0x6, R6, 0xf8, !PT ;  /* 0x0000000604067812 */ /* 0x000fe200078ef806 */
[----:B------:R-:W-:Y:S01]  /*46b0*/  IMAD.U32 R4, RZ, RZ, UR23 ;  /* 0x00000017ff047e24 */ /* 0x000fe2000f8e00ff */
[----:B------:R-:W-:Y:S01]  /*46c0*/  CS2R R82, SRZ ;  /* 0x0000000000527805 */ /* 0x000fe2000001ff00 */
[----:B------:R-:W-:Y:S01]  /*46d0*/  CS2R R80, SRZ ;  /* 0x0000000000507805 */ /* 0x000fe2000001ff00 */
[----:B------:R-:W-:Y:S01]  /*46e0*/  CS2R R74, SRZ ;  /* 0x00000000004a7805 */ /* 0x000fe2000001ff00 */
[----:B------:R-:W-:Y:S01]  /*46f0*/  IMAD R246, R4, 0x40, R6 ;  /* 0x0000004004f67824 */ /* 0x000fe200078e0206 */
[----:B------:R-:W-:Y:S01]  /*4700*/  IADD3 R4, R18, 0x1, RZ ;  /* 0x0000000112047810 */ /* 0x000fe20007ffe0ff */
[----:B------:R-:W-:Y:S01]  /*4710*/  CS2R R72, SRZ ;  /* 0x0000000000487805 */ /* 0x000fe2000001ff00 */
[----:B------:R-:W-:Y:S01]  /*4720*/  CS2R R70, SRZ ;  /* 0x0000000000467805 */ /* 0x000fe2000001ff00 */
[----:B------:R-:W-:Y:S01]  /*4730*/  CS2R R68, SRZ ;  /* 0x0000000000447805 */ /* 0x000fe2000001ff00 */
[C---:B------:R-:W-:Y:S01]  /*4740*/  IADD3 R252, R246.reuse, 0x18, RZ ;  /* 0x00000018f6fc7810 */ /* 0x040fe20007ffe0ff */
[----:B------:R2:W-:Y:S01]  /*4750*/  STL [R1+0x34], R4 ;  /* 0x0000340401007387 */ /* 0x0005e20000100800 */
[C---:B------:R-:W-:Y:S01]  /*4760*/  IADD3 R251, R246.reuse, 0x11, RZ ;  /* 0x00000011f6fb7810 */ /* 0x040fe20007ffe0ff */
[----:B------:R-:W-:Y:S01]  /*4770*/  CS2R R62, SRZ ;  /* 0x00000000003e7805 */ /* 0x000fe2000001ff00 */
        /* <DEDUP_REMOVED lines=24> */
[----:B------:R-:W-:Y:S01]  /*4900*/  CS2R R26, SRZ ;  /* 0x00000000001a7805 */ /* 0x000fe2000001ff00 */
[----:B------:R-:W-:Y:S01]  /*4910*/  CS2R R24, SRZ ;  /* 0x0000000000187805 */ /* 0x000fe2000001ff00 */
[----:B------:R-:W-:Y:S01]  /*4920*/  CS2R R22, SRZ ;  /* 0x0000000000167805 */ /* 0x000fe2000001ff00 */
[----:B------:R2:W-:Y:S01]  /*4930*/  STL [R1], R4 ;  /* 0x0000000401007387 */ /* 0x0005e20000100800 */
[----:B------:R-:W-:Y:S01]  /*4940*/  CS2R R20, SRZ ;  /* 0x0000000000147805 */ /* 0x000fe2000001ff00 */
[----:B------:R-:W-:Y:S01]  /*4950*/  UMOV UR6, URZ ;  /* 0x0000003f00067c82 */ /* 0x000fe20008000000 */
[----:B--2---:R-:W-:Y:S01]  /*4960*/  I2F R4, R4 ;  /* 0x0000000400047306 */ /* 0x004fe20000201400 */
[----:B---3--:R-:W-:-:S04]  /*4970*/  @P0 FMUL.FTZ R5, R5, R7 ;  /* 0x0000000705050220 */ /* 0x008fc80000410000 */
[----:B------:R2:W3:Y:S03]  /*4980*/  @P0 R2UR UR12, R5 ;  /* 0x00000000050c03c2 */ /* 0x0004e600000e0000 */
[----:B--2---:R-:W2:Y:S01]  /*4990*/  I2F R5, R246 ;  /* 0x000000f600057306 */ /* 0x004ea20000201400 */
[----:B---3--:R-:W-:Y:S01]  /*49a0*/  @UP1 UMOV UR6, UR12 ;  /* 0x0000000c00061c82 */ /* 0x008fe20008000000 */
[----:B--2---:R2:W-:Y:S04]  /*49b0*/  STL [R1+0x4], R5 ;  /* 0x0000040501007387 */ /* 0x0045e80000100800 */
[----:B------:R3:W-:Y:S02]  /*49c0*/  STL [R1+0x20], R4 ;  /* 0x0000200401007387 */ /* 0x0007e40000100800 */
[----:B--2---:R-:W2:Y:S08]  /*49d0*/  I2F R5, R252 ;  /* 0x000000fc00057306 */ /* 0x004eb00000201400 */
[----:B---3--:R-:W3:Y:S01]  /*49e0*/  I2F R4, R251 ;  /* 0x000000fb00047306 */ /* 0x008ee20000201400 */
[----:B--2---:R2:W-:Y:S04]  /*49f0*/  STL [R1+0x1c], R5 ;  /* 0x00001c0501007387 */ /* 0x0045e80000100800 */
[----:B---3--:R3:W-:Y:S03]  /*4a00*/  STL [R1+0x18], R4 ;  /* 0x0000180401007387 */ /* 0x0087e60000100800 */
[----:B--2---:R-:W2:Y:S08]  /*4a10*/  I2F R5, R250 ;  /* 0x000000fa00057306 */ /* 0x004eb00000201400 */
[----:B---3--:R-:W3:Y:S01]  /*4a20*/  I2F R4, R249 ;  /* 0x000000f900047306 */ /* 0x008ee20000201400 */
[----:B--2---:R2:W-:Y:S04]  /*4a30*/  STL [R1+0x14], R5 ;  /* 0x0000140501007387 */ /* 0x0045e80000100800 */
[----:B---3--:R3:W-:Y:S03]  /*4a40*/  STL [R1+0x10], R4 ;  /* 0x0000100401007387 */ /* 0x0087e60000100800 */
[----:B--2---:R-:W2:Y:S08]  /*4a50*/  I2F R5, R248 ;  /* 0x000000f800057306 */ /* 0x004eb00000201400 */
[----:B---3--:R-:W3:Y:S01]  /*4a60*/  I2F R4, R247 ;  /* 0x000000f700047306 */ /* 0x008ee20000201400 */
[----:B--2---:R2:W-:Y:S04]  /*4a70*/  STL [R1+0xc], R5 ;  /* 0x00000c0501007387 */ /* 0x0045e80000100800 */
[----:B---3--:R2:W-:Y:S02]  /*4a80*/  STL [R1+0x8], R4 ;  /* 0x0000080401007387 */ /* 0x0085e40000100800 */
.L_x_309:
[----:B------:R-:W0:Y:S01]  /*4a90*/  LDGDEPBAR ;  /* 0x00000000000079af */ /* 0x000e220000000000 */
[----:B------:R-:W-:Y:S01]  /*4aa0*/  USHF.L.U32 UR12, UR23, 0x6, URZ ;  /* 0x00000006170c7899 */ /* 0x000fe2000800063f */
[C---:B-----5:R-:W-:Y:S01]  /*4ab0*/  FSETP.NEU.FTZ.AND P1, PT, R241.reuse, -INF , PT ;  /* 0xff800000f100780b */ /* 0x060fe20003f3d000 */
[----:B------:R-:W-:Y:S02]  /*4ac0*/  USHF.L.U32 UR13, UR7, 0x6, URZ ;  /* 0x00000006070d7899 */ /* 0x000fe4000800063f */
[----:B------:R-:W3:Y:S01]  /*4ad0*/  LDL R118, [R1+0x34] ;  /* 0x0000340001767983 */ /* 0x000ee20000100800 */
[----:B------:R-:W-:Y:S02]  /*4ae0*/  UIADD3 UR14, UR17, 0x40, UR12 ;  /* 0x00000040110e7890 */ /* 0x000fe4000fffe00c */
[----:B------:R-:W-:Y:S02]  /*4af0*/  UIADD3 UR12, UR12, 0x40, URZ ;  /* 0x000000400c0c7890 */ /* 0x000fe4000fffe03f */
[----:B--2---:R-:W2:Y:S01]  /*4b00*/  LDL R117, [R1+0x4] ;  /* 0x0000040001757983 */ /* 0x004ea20000100800 */
[----:B------:R-:W-:Y:S04]  /*4b10*/  UIADD3 UR14, UR14, -UR16, URZ ;  /* 0x800000100e0e7290 */ /* 0x000fe8000fffe03f */
[----:B----4-:R-:W2:Y:S01]  /*4b20*/  LDL R116, [R1+0x8] ;  /* 0x0000080001747983 */ /* 0x010ea20000100800 */
[----:B------:R-:W-:Y:S04]  /*4b30*/  UISETP.GE.AND UP0, UPT, UR13, UR14, UPT ;  /* 0x0000000e0d00728c */ /* 0x000fe8000bf06270 */
[----:B------:R-:W-:Y:S01]  /*4b40*/  UISETP.LT.AND UP0, UPT, UR12, UR16, UP0 ;  /* 0x000000100c00728c */ /* 0x000fe20008701270 */
[----:B------:R-:W2:Y:S05]  /*4b50*/  LDL R197, [R1+0x28] ;  /* 0x0000280001c57983 */ /* 0x000eaa0000100800 */
[----:B------:R-:W-:Y:S01]  /*4b60*/  PLOP3.LUT P0, PT, PT, PT, UP0, 0x80, 0x0 ;  /* 0x000000000000781c */ /* 0x000fe20003f0f008 */
[----:B------:R-:W2:Y:S01]  /*4b70*/  LDL R196, [R1+0x24] ;  /* 0x0000240001c47983 */ /* 0x000ea20000100800 */
[----:B------:R-:W-:Y:S01]  /*4b80*/  UISETP.GT.AND UP0, UPT, UR7, UR15, UPT ;  /* 0x0000000f0700728c */ /* 0x000fe2000bf04270 */
[----:B------:R-:W-:Y:S04]  /*4b90*/  DEPBAR.LE SB0, 0x0 ;  /* 0x000080000000791a */ /* 0x000fe80000000000 */
[----:B------:R-:W-:Y:S06]  /*4ba0*/  BAR.SYNC.DEFER_BLOCKING 0x0 ;  /* 0x0000000000007b1d */ /* 0x000fec0000010000 */
[----:B------:R-:W-:Y:S05]  /*4bb0*/  LDSM.16.M88.4 R16, [R218] ;  /* 0x00000000da10783b */ /* 0x000fea0000000200 */
[----:B-1----:R-:W1:Y:S05]  /*4bc0*/  LDSM.16.M88.4 R8, [R2+0x10000] ;  /* 0x010000000208783b */ /* 0x002e6a0000000200 */
[----:B------:R-:W1:Y:S05]  /*4bd0*/  LDSM.16.M88.4 R84, [R2+0x10800] ;  /* 0x010800000254783b */ /* 0x000e6a0000000200 */
[----:B------:R-:W-:Y:S05]  /*4be0*/  LDSM.16.M88.4 R88, [R219] ;  /* 0x00000000db58783b */ /* 0x000fea0000000200 */
[----:B------:R-:W1:Y:S05]  /*4bf0*/  LDSM.16.M88.4 R92, [R3+0x10000] ;  /* 0x01000000035c783b */ /* 0x000e6a0000000200 */
[----:B------:R-:W1:Y:S05]  /*4c00*/  LDSM.16.M88.4 R96, [R3+0x10800] ;  /* 0x010800000360783b */ /* 0x000e6a0000000200 */
[----:B------:R-:W-:Y:S05]  /*4c10*/  LDSM.16.M88.4 R100, [R223] ;  /* 0x00000000df64783b */ /* 0x000fea0000000200 */
[----:B------:R-:W1:Y:S05]  /*4c20*/  LDSM.16.M88.4 R104, [R217+0x10000] ;  /* 0x01000000d968783b */ /* 0x000e6a0000000200 */
[----:B------:R-:W1:Y:S02]  /*4c30*/  LDSM.16.M88.4 R108, [R217+0x10800] ;  /* 0x01080000d96c783b */ /* 0x000e640000000200 */
[C---:B-1----:R-:W-:Y:S03]  /*4c40*/  HMMA.16816.F32.BF16 R4, R16.reuse, R8, RZ ;  /* 0x000000081004723c */ /* 0x042fe600000418ff */
[----:B------:R-:W-:Y:S05]  /*4c50*/  LDSM.16.M88.4 R112, [R216+0x10800] ;  /* 0x01080000d870783b */ /* 0x000fea0000000200 */
[C---:B------:R-:W-:Y:S08]  /*4c60*/  HMMA.16816.F32.BF16 R8, R16.reuse, R10, RZ ;  /* 0x0000000a1008723c */ /* 0x040ff000000418ff */
[C---:B------:R-:W-:Y:S08]  /*4c70*/  HMMA.16816.F32.BF16 R12, R16.reuse, R84, RZ ;  /* 0x00000054100c723c */ /* 0x040ff000000418ff */
[----:B------:R-:W-:Y:S01]  /*4c80*/  HMMA.16816.F32.BF16 R16, R16, R86, RZ ;  /* 0x000000561010723c */ /* 0x000fe200000418ff */
[----:B------:R-:W-:Y:S07]  /*4c90*/  LDSM.16.M88.4 R84, [R222] ;  /* 0x00000000de54783b */ /* 0x000fee0000000200 */
[C---:B------:R-:W-:Y:S08]  /*4ca0*/  HMMA.16816.F32.BF16 R4, R88.reuse, R92, R4 ;  /* 0x0000005c5804723c */ /* 0x040ff00000041804 */
[C---:B------:R-:W-:Y:S01]  /*4cb0*/  HMMA.16816.F32.BF16 R8, R88.reuse, R94, R8 ;  /* 0x0000005e5808723c */ /* 0x040fe20000041808 */
[----:B------:R-:W1:Y:S07]  /*4cc0*/  LDSM.16.M88.4 R92, [R216+0x10000] ;  /* 0x01000000d85c783b */ /* 0x000e6e0000000200 */
[C---:B------:R-:W-:Y:S08]  /*4cd0*/  HMMA.16816.F32.BF16 R12, R88.reuse, R96, R12 ;  /* 0x00000060580c723c */ /* 0x040ff0000004180c */
[----:B------:R-:W-:Y:S01]  /*4ce0*/  HMMA.16816.F32.BF16 R16, R88, R98, R16 ;  /* 0x000000625810723c */ /* 0x000fe20000041810 */
[----:B------:R-:W-:Y:S05]  /*4cf0*/  LDSM.16.M88.4 R88, [R218+0x2000] ;  /* 0x00200000da58783b */ /* 0x000fea0000000200 */
[----:B------:R-:W1:Y:S02]  /*4d00*/  LDSM.16.M88.4 R96, [R2+0x12000] ;  /* 0x012000000260783b */ /* 0x000e640000000200 */
[C---:B------:R-:W-:Y:S08]  /*4d10*/  HMMA.16816.F32.BF16 R4, R100.reuse, R104, R4 ;  /* 0x000000686404723c */ /* 0x040ff00000041804 */
[C---:B------:R-:W-:Y:S01]  /*4d20*/  HMMA.16816.F32.BF16 R8, R100.reuse, R106, R8 ;  /* 0x0000006a6408723c */ /* 0x040fe20000041808 */
[----:B------:R-:W1:Y:S07]  /*4d30*/  LDSM.16.M88.4 R104, [R2+0x12800] ;  /* 0x012800000268783b */ /* 0x000e6e0000000200 */
        /* <DEDUP_REMOVED lines=72> */
[----:B------:R-:W2:Y:S07]  /*51c0*/  LDSM.16.M88.4 R84, [R217+0x16800] ;  /* 0x01680000d954783b */ /* 0x000eae0000000200 */
[C---:B-1----:R-:W-:Y:S08]  /*51d0*/  HMMA.16816.F32.BF16 R4, R88.reuse, R100, R4 ;  /* 0x000000645804723c */ /* 0x042ff00000041804 */
[C---:B------:R-:W-:Y:S01]  /*51e0*/  HMMA.16816.F32.BF16 R8, R88.reuse, R102, R8 ;  /* 0x000000665808723c */ /* 0x040fe20000041808 */
[----:B------:R-:W1:Y:S07]  /*51f0*/  LDSM.16.M88.4 R100, [R222+0x6000] ;  /* 0x00600000de64783b */ /* 0x000e6e0000000200 */
[C---:B------:R-:W-:Y:S08]  /*5200*/  HMMA.16816.F32.BF16 R12, R88.reuse, R104, R12 ;  /* 0x00000068580c723c */ /* 0x040ff0000004180c */
[----:B------:R-:W-:Y:S01]  /*5210*/  HMMA.16816.F32.BF16 R16, R88, R106, R16 ;  /* 0x0000006a5810723c */ /* 0x000fe20000041810 */
[----:B------:R-:W4:Y:S06]  /*5220*/  LDL R91, [R1+0x18] ;  /* 0x00001800015b7983 */ /* 0x000f2c0000100800 */
[----:B------:R-:W-:Y:S01]  /*5230*/  FMUL.FTZ R89, R241, 1.4426950216293334961 ;  /* 0x3fb8aa3bf1597820 */ /* 0x000fe20000410000 */
[C---:B---3--:R-:W-:Y:S05]  /*5240*/  HMMA.16816.F32.BF16 R4, R92.reuse, R96, R4 ;  /* 0x000000605c04723c */ /* 0x048fea0000041804 */
[----:B------:R-:W-:Y:S03]  /*5250*/  FSEL R89, R89, RZ, P1 ;  /* 0x000000ff59597208 */ /* 0x000fe60000800000 */
[C---:B------:R-:W-:Y:S08]  /*5260*/  HMMA.16816.F32.BF16 R8, R92.reuse, R98, R8 ;  /* 0x000000625c08723c */ /* 0x040ff00000041808 */
[C---:B--2---:R-:W-:Y:S07]  /*5270*/  HMMA.16816.F32.BF16 R12, R92.reuse, R84, R12 ;  /* 0x000000545c0c723c */ /* 0x044fee000004180c */
[----:B------:R-:W-:Y:S01]  /*5280*/  MOV R84, UR16 ;  /* 0x0000001000547c02 */ /* 0x000fe20008000f00 */
[----:B------:R-:W-:Y:S01]  /*5290*/  HMMA.16816.F32.BF16 R16, R92, R86, R16 ;  /* 0x000000565c10723c */ /* 0x000fe20000041810 */
[----:B------:R-:W2:Y:S03]  /*52a0*/  LDL R94, [R1+0xc] ;  /* 0x00000c00015e7983 */ /* 0x000ea60000100800 */
[----:B------:R-:W-:Y:S02]  /*52b0*/  IADD3 R84, R84, -UR17, R118 ;  /* 0x8000001154547c10 */ /* 0x000fe4000fffe076 */
[----:B------:R-:W3:Y:S02]  /*52c0*/  LDL R93, [R1+0x10] ;  /* 0x00001000015d7983 */ /* 0x000ee40000100800 */
[C---:B-1----:R-:W-:Y:S03]  /*52d0*/  HMMA.16816.F32.BF16 R4, R100.reuse, R108, R4 ;  /* 0x0000006c6404723c */ /* 0x042fe60000041804 */
[----:B------:R-:W3:Y:S02]  /*52e0*/  LDL R92, [R1+0x14] ;  /* 0x00001400015c7983 */ /* 0x000ee40000100800 */
[----:B------:R-:W-:Y:S03]  /*52f0*/  @!P0 IADD3 R88, R84, UR13, RZ ;  /* 0x0000000d54588c10 */ /* 0x000fe6000fffe0ff */
[C---:B------:R-:W-:Y:S01]  /*5300*/  HMMA.16816.F32.BF16 R8, R100.reuse, R110, R8 ;  /* 0x0000006e6408723c */ /* 0x040fe20000041808 */
[----:B------:R-:W1:Y:S03]  /*5310*/  LDSM.16.M88.4 R84, [R216+0x16800] ;  /* 0x01680000d854783b */ /* 0x000e660000000200 */
[C---:B------:R-:W-:Y:S02]  /*5320*/  @!P0 IMNMX R90, R88.reuse, UR16, PT ;  /* 0x00000010585a8c17 */ /* 0x040fe4000b800200 */
[----:B------:R-:W-:Y:S02]  /*5330*/  @!P0 IADD3 R88, R88, 0x8, RZ ;  /* 0x0000000858588810 */ /* 0x000fe40007ffe0ff */
[-C--:B------:R-:W-:Y:S02]  /*5340*/  @!P0 ISETP.GE.AND P2, PT, R246, R90.reuse, PT ;  /* 0x0000005af600820c */ /* 0x080fe40003f46270 */
[----:B------:R-:W-:Y:S02]  /*5350*/  @!P0 ISETP.GE.AND P1, PT, R247, R90, PT ;  /* 0x0000005af700820c */ /* 0x000fe40003f26270 */
[----:B------:R-:W-:Y:S04]  /*5360*/  @!P0 IMNMX R88, R88, UR16, PT ;  /* 0x0000001058588c17 */ /* 0x000fe8000b800200 */
[C---:B------:R-:W-:Y:S02]  /*5370*/  FFMA.FTZ R4, R117.reuse, UR6, R4 ;  /* 0x0000000675047c23 */ /* 0x040fe40008010004 */
[----:B------:R-:W-:Y:S02]  /*5380*/  FFMA.FTZ R5, R116, UR6, R5 ;  /* 0x0000000674057c23 */ /* 0x000fe40008010005 */
[----:B------:R-:W-:Y:S01]  /*5390*/  FFMA.FTZ R6, R117, UR6, R6 ;  /* 0x0000000675067c23 */ /* 0x000fe20008010006 */
[----:B------:R-:W-:Y:S01]  /*53a0*/  @!P0 FSEL R4, R4, -INF , !P2 ;  /* 0xff80000004048808 */ /* 0x000fe20005000000 */
[----:B------:R-:W-:Y:S01]  /*53b0*/  FFMA.FTZ R7, R116, UR6, R7 ;  /* 0x0000000674077c23 */ /* 0x000fe20008010007 */
[----:B------:R-:W-:Y:S02]  /*53c0*/  @!P0 ISETP.GE.AND P2, PT, R246, R88, PT ;  /* 0x00000058f600820c */ /* 0x000fe40003f46270 */
[----:B------:R-:W-:Y:S01]  /*53d0*/  @!P0 FSEL R5, R5, -INF , !P1 ;  /* 0xff80000005058808 */ /* 0x000fe20004800000 */
[--C-:B------:R-:W-:Y:S01]  /*53e0*/  FFMA.FTZ R4, R4, c[0x0][0x23c], -R89.reuse ;  /* 0x00008f0004047a23 */ /* 0x100fe20000010859 */
[----:B------:R-:W-:Y:S02]  /*53f0*/  FSETP.NEU.FTZ.AND P1, PT, R242, -INF , PT ;  /* 0xff800000f200780b */ /* 0x000fe40003f3d000 */
[----:B------:R-:W-:Y:S01]  /*5400*/  @!P0 FSEL R6, R6, -INF , !P2 ;  /* 0xff80000006068808 */ /* 0x000fe20005000000 */
[----:B------:R1:W-:Y:S01]  /*5410*/  MUFU.EX2 R129, R4 ;  /* 0x0000000400817308 */ /* 0x0003e20000000800 */
[----:B------:R-:W-:Y:S01]  /*5420*/  FFMA.FTZ R5, R5, c[0x0][0x23c], -R89 ;  /* 0x00008f0005057a23 */ /* 0x000fe20000010859 */
[----:B------:R-:W-:Y:S08]  /*5430*/  @!P0 ISETP.GE.AND P2, PT, R252, R90, PT ;  /* 0x0000005afc00820c */ /* 0x000ff00003f46270 */
[----:B------:R1:W-:Y:S02]  /*5440*/  MUFU.EX2 R127, R5 ;  /* 0x00000005007f7308 */ /* 0x0003e40000000800 */
[C---:B-1----:R-:W-:Y:S08]  /*5450*/  HMMA.16816.F32.BF16 R12, R100.reuse, R84, R12 ;  /* 0x00000054640c723c */ /* 0x042ff0000004180c */
[----:B------:R-:W-:Y:S04]  /*5460*/  HMMA.16816.F32.BF16 R16, R100, R86, R16 ;  /* 0x000000566410723c */ /* 0x000fe80000041810 */
[----:B------:R-:W-:Y:S05]  /*5470*/  FMUL.FTZ R4, R242, 1.4426950216293334961 ;  /* 0x3fb8aa3bf2047820 */ /* 0x000fea0000410000 */
[----:B------:R-:W-:Y:S02]  /*5480*/  FSEL R4, R4, RZ, P1 ;  /* 0x000000ff04047208 */ /* 0x000fe40000800000 */
[----:B------:R-:W-:Y:S01]  /*5490*/  @!P0 ISETP.GE.AND P1, PT, R247, R88, PT ;  /* 0x00000058f700820c */ /* 0x000fe20003f26270 */
[----:B------:R-:W3:Y:S02]  /*54a0*/  LDL R5, [R1] ;  /* 0x0000000001057983 */ /* 0x000ee40000100800 */
[--C-:B------:R-:W-:Y:S01]  /*54b0*/  FFMA.FTZ R6, R6, c[0x0][0x23c], -R4.reuse ;  /* 0x00008f0006067a23 */ /* 0x100fe20000010804 */
[----:B------:R-:W-:Y:S02]  /*54c0*/  @!P0 FSEL R7, R7, -INF , !P1 ;  /* 0xff80000007078808 */ /* 0x000fe40004800000 */
[-C--:B------:R-:W-:Y:S01]  /*54d0*/  @!P0 ISETP.GE.AND P1, PT, R248, R90.reuse, PT ;  /* 0x0000005af800820c */ /* 0x080fe20003f26270 */
[----:B------:R1:W-:Y:S02]  /*54e0*/  MUFU.EX2 R131, R6 ;  /* 0x0000000600837308 */ /* 0x0003e40000000800 */
[----:B------:R-:W-:Y:S08]  /*54f0*/  FFMA.FTZ R7, R7, c[0x0][0x23c], -R4 ;  /* 0x00008f0007077a23 */ /* 0x000ff00000010804 */
[----:B------:R1:W-:Y:S02]  /*5500*/  MUFU.EX2 R130, R7 ;  /* 0x0000000700827308 */ /* 0x0003e40000000800 */
[----:B-1----:R-:W3:Y:S05]  /*5510*/  LDL R6, [R1+0x20] ;  /* 0x0000200001067983 */ /* 0x002eea0000100800 */
[----:B------:R-:W3:Y:S01]  /*5520*/  LDL R7, [R1+0x1c] ;  /* 0x00001c0001077983 */ /* 0x000ee20000100800 */
[C---:B----4-:R-:W-:Y:S02]  /*5530*/  FFMA.FTZ R13, R91.reuse, UR6, R13 ;  /* 0x000000065b0d7c23 */ /* 0x050fe4000801000d */
[----:B------:R-:W-:Y:S02]  /*5540*/  FFMA.FTZ R15, R91, UR6, R15 ;  /* 0x000000065b0f7c23 */ /* 0x000fe4000801000f */
[C---:B--2---:R-:W-:Y:S02]  /*5550*/  FFMA.FTZ R8, R94.reuse, UR6, R8 ;  /* 0x000000065e087c23 */ /* 0x044fe40008010008 */
[----:B------:R-:W-:Y:S02]  /*5560*/  FFMA.FTZ R10, R94, UR6, R10 ;  /* 0x000000065e0a7c23 */ /* 0x000fe4000801000a */
[C---:B---3--:R-:W-:Y:S01]  /*5570*/  FFMA.FTZ R9, R93.reuse, UR6, R9 ;  /* 0x000000065d097c23 */ /* 0x048fe20008010009 */
[----:B------:R-:W-:Y:S01]  /*5580*/  @!P0 FSEL R8, R8, -INF , !P1 ;  /* 0xff80000008088808 */ /* 0x000fe20004800000 */
[----:B------:R-:W-:Y:S01]  /*5590*/  FFMA.FTZ R11, R93, UR6, R11 ;  /* 0x000000065d0b7c23 */ /* 0x000fe2000801000b */
[----:B------:R-:W-:Y:S01]  /*55a0*/  @!P0 ISETP.GE.AND P1, PT, R249, R90, PT ;  /* 0x0000005af900820c */ /* 0x000fe20003f26270 */
[C---:B------:R-:W-:Y:S03]  /*55b0*/  FFMA.FTZ R12, R92.reuse, UR6, R12 ;  /* 0x000000065c0c7c23 */ /* 0x040fe6000801000c */
[----:B------:R-:W-:Y:S01]  /*55c0*/  @!P0 FSEL R9, R9, -INF , !P1 ;  /* 0xff80000009098808 */ /* 0x000fe20004800000 */
[----:B------:R-:W-:Y:S01]  /*55d0*/  FFMA.FTZ R14, R92, UR6, R14 ;  /* 0x000000065c0e7c23 */ /* 0x000fe2000801000e */
[-C--:B------:R-:W-:Y:S01]  /*55e0*/  @!P0 ISETP.GE.AND P1, PT, R248, R88.reuse, PT ;  /* 0x00000058f800820c */ /* 0x080fe20003f26270 */
[--C-:B------:R-:W-:Y:S02]  /*55f0*/  FFMA.FTZ R8, R8, c[0x0][0x23c], -R89.reuse ;  /* 0x00008f0008087a23 */ /* 0x100fe40000010859 */
[--C-:B------:R-:W-:Y:S01]  /*5600*/  FFMA.FTZ R9, R9, c[0x0][0x23c], -R89.reuse ;  /* 0x00008f0009097a23 */ /* 0x100fe20000010859 */
[----:B------:R-:W-:Y:S01]  /*5610*/  @!P0 FSEL R10, R10, -INF , !P1 ;  /* 0xff8000000a0a8808 */ /* 0x000fe20004800000 */
[----:B------:R-:W-:Y:S01]  /*5620*/  MUFU.EX2 R125, R8 ;  /* 0x00000008007d7308 */ /* 0x000fe20000000800 */
[----:B------:R-:W-:Y:S03]  /*5630*/  @!P0 ISETP.GE.AND P1, PT, R249, R88, PT ;  /* 0x00000058f900820c */ /* 0x000fe60003f26270 */
[--C-:B------:R-:W-:Y:S01]  /*5640*/  FFMA.FTZ R10, R10, c[0x0][0x23c], -R4.reuse ;  /* 0x00008f000a0a7a23 */ /* 0x100fe20000010804 */
[----:B------:R-:W-:Y:S02]  /*5650*/  @!P0 FSEL R11, R11, -INF , !P1 ;  /* 0xff8000000b0b8808 */ /* 0x000fe40004800000 */
[-C--:B------:R-:W-:Y:S03]  /*5660*/  @!P0 ISETP.GE.AND P1, PT, R250, R90.reuse, PT ;  /* 0x0000005afa00820c */ /* 0x080fe60003f26270 */
[--C-:B------:R-:W-:Y:S01]  /*5670*/  FFMA.FTZ R11, R11, c[0x0][0x23c], -R4.reuse ;  /* 0x00008f000b0b7a23 */ /* 0x100fe20000010804 */
[----:B------:R-:W-:Y:S01]  /*5680*/  @!P0 FSEL R12, R12, -INF , !P1 ;  /* 0xff8000000c0c8808 */ /* 0x000fe20004800000 */
[----:B------:R-:W-:Y:S01]  /*5690*/  MUFU.EX2 R123, R9 ;  /* 0x00000009007b7308 */ /* 0x000fe20000000800 */
[----:B------:R-:W-:Y:S03]  /*56a0*/  @!P0 ISETP.GE.AND P1, PT, R251, R90, PT ;  /* 0x0000005afb00820c */ /* 0x000fe60003f26270 */
[--C-:B------:R-:W-:Y:S01]  /*56b0*/  FFMA.FTZ R12, R12, c[0x0][0x23c], -R89.reuse ;  /* 0x00008f000c0c7a23 */ /* 0x100fe20000010859 */
[----:B------:R-:W-:Y:S02]  /*56c0*/  @!P0 FSEL R13, R13, -INF , !P1 ;  /* 0xff8000000d0d8808 */ /* 0x000fe40004800000 */
[-C--:B------:R-:W-:Y:S03]  /*56d0*/  @!P0 ISETP.GE.AND P1, PT, R250, R88.reuse, PT ;  /* 0x00000058fa00820c */ /* 0x080fe60003f26270 */
[----:B------:R-:W-:Y:S01]  /*56e0*/  MUFU.EX2 R128, R10 ;  /* 0x0000000a00807308 */ /* 0x000fe20000000800 */
[----:B------:R-:W-:Y:S01]  /*56f0*/  @!P0 FSEL R14, R14, -INF , !P1 ;  /* 0xff8000000e0e8808 */ /* 0x000fe20004800000 */
[----:B------:R-:W-:Y:S01]  /*5700*/  FFMA.FTZ R13, R13, c[0x0][0x23c], -R89 ;  /* 0x00008f000d0d7a23 */ /* 0x000fe20000010859 */
[----:B------:R-:W-:Y:S03]  /*5710*/  @!P0 ISETP.GE.AND P1, PT, R251, R88, PT ;  /* 0x00000058fb00820c */ /* 0x000fe60003f26270 */
[--C-:B------:R-:W-:Y:S01]  /*5720*/  FFMA.FTZ R14, R14, c[0x0][0x23c], -R4.reuse ;  /* 0x00008f000e0e7a23 */ /* 0x100fe20000010804 */
[----:B------:R-:W-:Y:S03]  /*5730*/  @!P0 FSEL R15, R15, -INF , !P1 ;  /* 0xff8000000f0f8808 */ /* 0x000fe60004800000 */
[----:B------:R-:W1:Y:S02]  /*5740*/  MUFU.EX2 R126, R11 ;  /* 0x0000000b007e7308 */ /* 0x000e640000000800 */
[----:B------:R-:W-:Y:S08]  /*5750*/  FFMA.FTZ R15, R15, c[0x0][0x23c], -R4 ;  /* 0x00008f000f0f7a23 */ /* 0x000ff00000010804 */
[----:B------:R-:W-:Y:S10]  /*5760*/  MUFU.EX2 R120, R12 ;  /* 0x0000000c00787308 */ /* 0x000ff40000000800 */
[----:B------:R-:W2:Y:S01]  /*5770*/  MUFU.EX2 R118, R13 ;  /* 0x0000000d00767308 */ /* 0x000ea20000000800 */
[----:B-1----:R-:W-:Y:S02]  /*5780*/  F2FP.BF16.PACK_AB R8, R126, R128 ;  /* 0x000000807e08723e */ /* 0x002fe400000010ff */
[----:B------:R-:W-:Y:S07]  /*5790*/  @!P0 ISETP.GE.AND P1, PT, R5, R90, PT ;  /* 0x0000005a0500820c */ /* 0x000fee0003f26270 */
[----:B------:R-:W-:Y:S10]  /*57a0*/  MUFU.EX2 R124, R14 ;  /* 0x0000000e007c7308 */ /* 0x000ff40000000800 */
[----:B------:R-:W1:Y:S01]  /*57b0*/  MUFU.EX2 R122, R15 ;  /* 0x0000000f007a7308 */ /* 0x000e620000000800 */
[C---:B------:R-:W-:Y:S02]  /*57c0*/  FFMA.FTZ R17, R6.reuse, UR6, R17 ;  /* 0x0000000606117c23 */ /* 0x040fe40008010011 */
[----:B------:R-:W-:Y:S01]  /*57d0*/  FFMA.FTZ R19, R6, UR6, R19 ;  /* 0x0000000606137c23 */ /* 0x000fe20008010013 */
[----:B------:R-:W-:Y:S02]  /*57e0*/  F2FP.BF16.PACK_AB R6, R127, R129 ;  /* 0x000000817f06723e */ /* 0x000fe400000010ff */
[----:B------:R-:W-:Y:S02]  /*57f0*/  @!P0 FSEL R17, R17, -INF , !P1 ;  /* 0xff80000011118808 */ /* 0x000fe40004800000 */
[----:B------:R-:W-:Y:S01]  /*5800*/  @!P0 ISETP.GE.AND P1, PT, R252, R88, PT ;  /* 0x00000058fc00820c */ /* 0x000fe20003f26270 */
[----:B------:R1:W-:Y:S01]  /*5810*/  STS [R235+0x22000], R6 ;  /* 0x02200006eb007388 */ /* 0x0003e20000000800 */
[C---:B------:R-:W-:Y:S02]  /*5820*/  FFMA.FTZ R18, R7.reuse, UR6, R18 ;  /* 0x0000000607127c23 */ /* 0x040fe40008010012 */
[----:B------:R-:W-:Y:S01]  /*5830*/  FFMA.FTZ R16, R7, UR6, R16 ;  /* 0x0000000607107c23 */ /* 0x000fe20008010010 */
[----:B--2---:R-:W-:Y:S02]  /*5840*/  F2FP.BF16.PACK_AB R7, R118, R120 ;  /* 0x000000787607723e */ /* 0x004fe400000010ff */
[----:B------:R-:W-:Y:S02]  /*5850*/  @!P0 FSEL R18, R18, -INF , !P1 ;  /* 0xff80000012128808 */ /* 0x000fe40004800000 */
[----:B------:R-:W-:Y:S02]  /*5860*/  @!P0 ISETP.GE.AND P1, PT, R5, R88, PT ;  /* 0x000000580500820c */ /* 0x000fe40003f26270 */
[----:B------:R-:W-:Y:S01]  /*5870*/  F2FP.BF16.PACK_AB R5, R130, R131 ;  /* 0x000000838205723e */ /* 0x000fe200000010ff */
[--C-:B------:R-:W-:Y:S01]  /*5880*/  FFMA.FTZ R18, R18, c[0x0][0x23c], -R4.reuse ;  /* 0x00008f0012127a23 */ /* 0x100fe20000010804 */
[----:B------:R-:W-:Y:S02]  /*5890*/  @!P0 FSEL R19, R19, -INF , !P1 ;  /* 0xff80000013138808 */ /* 0x000fe40004800000 */
[----:B------:R-:W-:Y:S01]  /*58a0*/  @!P0 FSEL R16, R16, -INF , !P2 ;  /* 0xff80000010108808 */ /* 0x000fe20005000000 */
[----:B------:R2:W-:Y:S01]  /*58b0*/  STS [R235+0x22400], R5 ;  /* 0x02240005eb007388 */ /* 0x0005e20000000800 */
[----:B------:R-:W-:Y:S01]  /*58c0*/  MUFU.EX2 R121, R18 ;  /* 0x0000001200797308 */ /* 0x000fe20000000800 */
[----:B------:R-:W-:Y:S01]  /*58d0*/  FFMA.FTZ R4, R19, c[0x0][0x23c], -R4 ;  /* 0x00008f0013047a23 */ /* 0x000fe20000010804 */
[----:B------:R-:W-:Y:S01]  /*58e0*/  PLOP3.LUT P1, PT, PT, PT, UP0, 0x80, 0x0 ;  /* 0x000000000000781c */ /* 0x000fe20003f2f008 */
[--C-:B------:R-:W-:Y:S01]  /*58f0*/  FFMA.FTZ R16, R16, c[0x0][0x23c], -R89.reuse ;  /* 0x00008f0010107a23 */ /* 0x100fe20000010859 */
[----:B------:R-:W-:Y:S01]  /*5900*/  STS [R240+0x22400], R8 ;  /* 0x02240008f0007388 */ /* 0x000fe20000000800 */
[----:B------:R-:W-:Y:S01]  /*5910*/  FFMA.FTZ R89, R17, c[0x0][0x23c], -R89 ;  /* 0x00008f0011597a23 */ /* 0x000fe20000010859 */
[----:B-1----:R-:W-:Y:S04]  /*5920*/  F2FP.BF16.PACK_AB R6, R122, R124 ;  /* 0x0000007c7a06723e */ /* 0x002fe800000010ff */
[----:B------:R1:W-:Y:S10]  /*5930*/  MUFU.EX2 R119, R4 ;  /* 0x0000000400777308 */ /* 0x0003f40000000800 */
[----:B------:R-:W-:Y:S10]  /*5940*/  MUFU.EX2 R117, R16 ;  /* 0x0000001000757308 */ /* 0x000ff40000000800 */
[----:B------:R-:W2:Y:S01]  /*5950*/  MUFU.EX2 R116, R89 ;  /* 0x0000005900747308 */ /* 0x000ea20000000800 */
[----:B-1----:R-:W-:Y:S05]  /*5960*/  F2FP.BF16.PACK_AB R4, R123, R125 ;  /* 0x0000007d7b04723e */ /* 0x002fea00000010ff */
[----:B------:R1:W-:Y:S05]  /*5970*/  STS [R240+0x22000], R4 ;  /* 0x02200004f0007388 */ /* 0x0003ea0000000800 */
[----:B------:R-:W-:Y:S05]  /*5980*/  STS [R238+0x22000], R7 ;  /* 0x02200007ee007388 */ /* 0x000fea0000000800 */
        /* <DEDUP_REMOVED lines=42> */
[----:B------:R-:W-:Y:S02]  /*5c30*/  MOV R196, c[0x0][0x22c] ;  /* 0x00008b0000c47a02 */ /* 0x000fe40000000f00 */
[C---:B--2---:R-:W-:Y:S01]  /*5c40*/  HMMA.16816.F32.BF16 R4, R88.reuse, R96, R4 ;  /* 0x000000605804723c */ /* 0x044fe20000041804 */
[----:B------:R2:W4:Y:S04]  /*5c50*/  LDG.E R114, [R112.64] ;  /* 0x0000000470727981 */ /* 0x000528000c1e1900 */
[----:B------:R-:W-:Y:S03]  /*5c60*/  IMAD R196, R196, c[0x0][0x1c0], RZ ;  /* 0x00007000c4c47a24 */ /* 0x000fe600078e02ff */
[C---:B------:R-:W-:Y:S01]  /*5c70*/  HMMA.16816.F32.BF16 R8, R88.reuse, R98, R8 ;  /* 0x000000625808723c */ /* 0x040fe20000041808 */
[----:B------:R-:W2:Y:S03]  /*5c80*/  LDSM.16.M88.4 R96, [R223+0xa000] ;  /* 0x00a00000df60783b */ /* 0x000ea60000000200 */
[----:B------:R-:W-:Y:S04]  /*5c90*/  LEA R196, -R196, RZ, 0x6 ;  /* 0x000000ffc4c47211 */ /* 0x000fe800078e31ff */
[C---:B---3--:R-:W-:Y:S04]  /*5ca0*/  HMMA.16816.F32.BF16 R12, R88.reuse, R100, R12 ;  /* 0x00000064580c723c */ /* 0x048fe8000004180c */
[C---:B------:R-:W-:Y:S04]  /*5cb0*/  LEA R228, P0, R196.reuse, R228, 0x2 ;  /* 0x000000e4c4e47211 */ /* 0x040fe800078010ff */
[----:B------:R-:W-:Y:S01]  /*5cc0*/  HMMA.16816.F32.BF16 R16, R88, R102, R16 ;  /* 0x000000665810723c */ /* 0x000fe20000041810 */
[----:B------:R-:W3:Y:S03]  /*5cd0*/  LDSM.16.M88.4 R88, [R217+0x1a800] ;  /* 0x01a80000d958783b */ /* 0x000ee60000000200 */
[----:B------:R-:W-:Y:S02]  /*5ce0*/  LEA.HI.X.SX32 R229, R196, R229, 0x2, P0 ;  /* 0x000000e5c4e57211 */ /* 0x000fe400000f16ff */
        /* <DEDUP_REMOVED lines=213> */
[----:B------:R-:W-:Y:S01]  /*6a40*/  IMAD.MOV.U32 R4, RZ, RZ, R232 ;  /* 0x000000ffff047224 */ /* 0x000fe200078e00e8 */
[----:B------:R-:W-:Y:S01]  /*6a50*/  ISETP.GE.AND P4, PT, R244, c[0x0][0x220], PT ;  /* 0x00008800f4007a0c */ /* 0x000fe20003f86270 */
[----:B------:R-:W-:Y:S01]  /*6a60*/  IMAD.U32 R8, R15, -0x40, RZ ;  /* 0xffffffc00f087824 */ /* 0x000fe200078e00ff */
[----:B------:R-:W-:Y:S01]  /*6a70*/  ISETP.GE.AND P3, PT, R243, c[0x0][0x220], PT ;  /* 0x00008800f3007a0c */ /* 0x000fe20003f66270 */
[----:B------:R-:W-:Y:S01]  /*6a80*/  IMAD.MOV.U32 R5, RZ, RZ, R234 ;  /* 0x000000ffff057224 */ /* 0x000fe200078e00ea */
[----:B------:R-:W-:Y:S01]  /*6a90*/  ISETP.GE.AND P2, PT, R245, c[0x0][0x220], PT ;  /* 0x00008800f5007a0c */ /* 0x000fe20003f46270 */
[----:B------:R-:W-:Y:S01]  /*6aa0*/  IMAD.MOV.U32 R16, RZ, RZ, c[0x0][0x374] ;  /* 0x0000dd00ff107624 */ /* 0x000fe200078e00ff */
[C---:B------:R-:W-:Y:S02]  /*6ab0*/  LEA R4, P0, R8.reuse, R4, 0x1 ;  /* 0x0000000408047211 */ /* 0x040fe400078008ff */
[----:B------:R-:W-:Y:S02]  /*6ac0*/  SHF.R.S32.HI R7, RZ, 0x1f, R8 ;  /* 0x0000001fff077819 */ /* 0x000fe40000011408 */
[----:B------:R-:W-:Y:S01]  /*6ad0*/  LEA.HI.X.SX32 R5, R8, R5, 0x1, P0 ;  /* 0x0000000508057211 */ /* 0x000fe200000f0eff */
[----:B------:R1:W-:Y:S01]  /*6ae0*/  @P5 STS.128 [R230+0x8000], RZ ;  /* 0x008000ffe6005388 */ /* 0x0003e20000000c00 */
        /* <DEDUP_REMOVED lines=52> */
.L_x_307:
        /* <DEDUP_REMOVED lines=28> */
[----:B------:R-:W2:Y:S07]  /*6ff0*/  LDL R197, [R1+0x28] ;  /* 0x0000280001c57983 */ /* 0x000eae0000100800 */
[-C--:B------:R-:W-:Y:S08]  /*7000*/  HMMA.16816.F32.BF16 R124, R124, R198.reuse, RZ ;  /* 0x000000c67c7c723c */ /* 0x080ff000000418ff */
[----:B------:R-:W-:Y:S08]  /*7010*/  HMMA.16816.F32.BF16 R128, R128, R198, RZ ;  /* 0x000000c68080723c */ /* 0x000ff000000418ff */
[-C--:B------:R-:W-:Y:S08]  /*7020*/  HMMA.16816.F32.BF16 R4, R200, R204.reuse, R4 ;  /* 0x000000ccc804723c */ /* 0x080ff00000041804 */
[C---:B------:R-:W-:Y:S08]  /*7030*/  HMMA.16816.F32.BF16 R8, R208.reuse, R204, R8 ;  /* 0x000000ccd008723c */ /* 0x040ff00000041808 */
[-C--:B------:R-:W-:Y:S08]  /*7040*/  HMMA.16816.F32.BF16 R12, R208, R206.reuse, R12 ;  /* 0x000000ced00c723c */ /* 0x080ff0000004180c */
[C---:B------:R-:W-:Y:S08]  /*7050*/  HMMA.16816.F32.BF16 R16, R200.reuse, R206, R16 ;  /* 0x000000cec810723c */ /* 0x040ff00000041810 */
[-C--:B-1----:R-:W-:Y:S08]  /*7060*/  HMMA.16816.F32.BF16 R84, R200, R212.reuse, R84 ;  /* 0x000000d4c854723c */ /* 0x082ff00000041854 */
[C---:B------:R-:W-:Y:S08]  /*7070*/  HMMA.16816.F32.BF16 R88, R208.reuse, R212, R88 ;  /* 0x000000d4d058723c */ /* 0x040ff00000041858 */
[-C--:B------:R-:W-:Y:S08]  /*7080*/  HMMA.16816.F32.BF16 R92, R208, R214.reuse, R92 ;  /* 0x000000d6d05c723c */ /* 0x080ff0000004185c */
[C---:B------:R-:W-:Y:S04]  /*7090*/  HMMA.16816.F32.BF16 R96, R200.reuse, R214, R96 ;  /* 0x000000d6c860723c */ /* 0x040fe80000041860 */
[----:B--2---:R-:W-:Y:S02]  /*70a0*/  IMAD.MOV.U32 R205, RZ, RZ, R197 ;  /* 0x000000ffffcd7224 */ /* 0x004fe400078e00c5 */
[----:B------:R-:W1:Y:S02]  /*70b0*/  LDSM.16.MT88.4 R196, [R0+0x14800] ;  /* 0x0148000000c4783b */ /* 0x000e640000004200 */
[----:B------:R-:W-:Y:S03]  /*70c0*/  IMAD.MOV.U32 R213, RZ, RZ, R205 ;  /* 0x000000ffffd57224 */ /* 0x000fe600078e00cd */
[----:B------:R-:W2:Y:S01]  /*70d0*/  LDSM.16.MT88.4 R204, [R0+0x16800] ;  /* 0x0168000000cc783b */ /* 0x000ea20000004200 */
[-C--:B-1----:R-:W-:Y:S08]  /*70e0*/  HMMA.16816.F32.BF16 R100, R200, R196.reuse, R100 ;  /* 0x000000c4c864723c */ /* 0x082ff00000041864 */
[C---:B------:R-:W-:Y:S08]  /*70f0*/  HMMA.16816.F32.BF16 R104, R208.reuse, R196, R104 ;  /* 0x000000c4d068723c */ /* 0x040ff00000041868 */
[-C--:B------:R-:W-:Y:S08]  /*7100*/  HMMA.16816.F32.BF16 R108, R208, R198.reuse, R108 ;  /* 0x000000c6d06c723c */ /* 0x080ff0000004186c */
[C---:B------:R-:W-:Y:S01]  /*7110*/  HMMA.16816.F32.BF16 R112, R200.reuse, R198, R112 ;  /* 0x000000c6c870723c */ /* 0x040fe20000041870 */
[----:B------:R-:W-:Y:S07]  /*7120*/  LDSM.16.M88.4 R196, [R225] ;  /* 0x00000000e1c4783b */ /* 0x000fee0000000200 */
[-C--:B--2---:R-:W-:Y:S08]  /*7130*/  HMMA.16816.F32.BF16 R116, R200, R204.reuse, R116 ;  /* 0x000000ccc874723c */ /* 0x084ff00000041874 */
[C---:B------:R-:W-:Y:S07]  /*7140*/  HMMA.16816.F32.BF16 R120, R208.reuse, R204, R120 ;  /* 0x000000ccd078723c */ /* 0x040fee0000041878 */
[----:B------:R-:W-:Y:S01]  /*7150*/  IMAD.MOV.U32 R205, RZ, RZ, R213 ;  /* 0x000000ffffcd7224 */ /* 0x000fe200078e00d5 */
[-C--:B------:R-:W-:Y:S01]  /*7160*/  HMMA.16816.F32.BF16 R124, R208, R206.reuse, R124 ;  /* 0x000000ced07c723c */ /* 0x080fe2000004187c */
[----:B------:R-:W1:Y:S05]  /*7170*/  LDSM.16.MT88.4 R208, [R0+0x11000] ;  /* 0x0110000000d0783b */ /* 0x000e6a0000004200 */
[----:B------:R-:W2:Y:S02]  /*7180*/  LDSM.16.M88.4 R212, [R225+0x1000] ;  /* 0x00100000e1d4783b */ /* 0x000ea40000000200 */
[----:B------:R-:W-:Y:S03]  /*7190*/  HMMA.16816.F32.BF16 R128, R200, R206, R128 ;  /* 0x000000cec880723c */ /* 0x000fe60000041880 */
[----:B------:R-:W3:Y:S05]  /*71a0*/  LDSM.16.MT88.4 R200, [R0+0x13000] ;  /* 0x0130000000c8783b */ /* 0x000eea0000004200 */
[-C--:B-1----:R-:W-:Y:S08]  /*71b0*/  HMMA.16816.F32.BF16 R4, R196, R208.reuse, R4 ;  /* 0x000000d0c404723c */ /* 0x082ff00000041804 */
[C---:B--2---:R-:W-:Y:S07]  /*71c0*/  HMMA.16816.F32.BF16 R8, R212.reuse, R208, R8 ;  /* 0x000000d0d408723c */ /* 0x044fee0000041808 */
[----:B------:R-:W-:Y:S01]  /*71d0*/  IMAD.MOV.U32 R209, RZ, RZ, R205 ;  /* 0x000000ffffd17224 */ /* 0x000fe200078e00cd */
[-C--:B------:R-:W-:Y:S01]  /*71e0*/  HMMA.16816.F32.BF16 R12, R212, R210.reuse, R12 ;  /* 0x000000d2d40c723c */ /* 0x080fe2000004180c */
[----:B------:R-:W1:Y:S07]  /*71f0*/  LDSM.16.MT88.4 R204, [R0+0x15000] ;  /* 0x0150000000cc783b */ /* 0x000e6e0000004200 */
[C---:B------:R-:W-:Y:S08]  /*7200*/  HMMA.16816.F32.BF16 R16, R196.reuse, R210, R16 ;  /* 0x000000d2c410723c */ /* 0x040ff00000041810 */
[-C--:B---3--:R-:W-:Y:S08]  /*7210*/  HMMA.16816.F32.BF16 R84, R196, R200.reuse, R84 ;  /* 0x000000c8c454723c */ /* 0x088ff00000041854 */
[C---:B------:R-:W-:Y:S07]  /*7220*/  HMMA.16816.F32.BF16 R88, R212.reuse, R200, R88 ;  /* 0x000000c8d458723c */ /* 0x040fee0000041858 */
[----:B------:R-:W-:Y:S01]  /*7230*/  IMAD.MOV.U32 R201, RZ, RZ, R209 ;  /* 0x000000ffffc97224 */ /* 0x000fe200078e00d1 */
[-C--:B------:R-:W-:Y:S01]  /*7240*/  HMMA.16816.F32.BF16 R92, R212, R202.reuse, R92 ;  /* 0x000000cad45c723c */ /* 0x080fe2000004185c */
[----:B------:R-:W2:Y:S07]  /*7250*/  LDSM.16.MT88.4 R208, [R0+0x17000] ;  /* 0x0170000000d0783b */ /* 0x000eae0000004200 */
[C---:B------:R-:W-:Y:S08]  /*7260*/  HMMA.16816.F32.BF16 R96, R196.reuse, R202, R96 ;  /* 0x000000cac460723c */ /* 0x040ff00000041860 */
[-C--:B-1----:R-:W-:Y:S08]  /*7270*/  HMMA.16816.F32.BF16 R100, R196, R204.reuse, R100 ;  /* 0x000000ccc464723c */ /* 0x082ff00000041864 */
[C---:B------:R-:W-:Y:S08]  /*7280*/  HMMA.16816.F32.BF16 R104, R212.reuse, R204, R104 ;  /* 0x000000ccd468723c */ /* 0x040ff00000041868 */
[-C--:B------:R-:W-:Y:S08]  /*7290*/  HMMA.16816.F32.BF16 R108, R212, R206.reuse, R108 ;  /* 0x000000ced46c723c */ /* 0x080ff0000004186c */
[C---:B------:R-:W-:Y:S01]  /*72a0*/  HMMA.16816.F32.BF16 R112, R196.reuse, R206, R112 ;  /* 0x000000cec470723c */ /* 0x040fe20000041870 */
[----:B------:R-:W-:Y:S07]  /*72b0*/  LDSM.16.MT88.4 R204, [R0+0x11800] ;  /* 0x0118000000cc783b */ /* 0x000fee0000004200 */
[-C--:B--2---:R-:W-:Y:S08]  /*72c0*/  HMMA.16816.F32.BF16 R116, R196, R208.reuse, R116 ;  /* 0x000000d0c474723c */ /* 0x084ff00000041874 */
[C---:B------:R-:W-:Y:S07]  /*72d0*/  HMMA.16816.F32.BF16 R120, R212.reuse, R208, R120 ;  /* 0x000000d0d478723c */ /* 0x040fee0000041878 */
[----:B------:R-:W-:Y:S01]  /*72e0*/  IMAD.MOV.U32 R209, RZ, RZ, R201 ;  /* 0x000000ffffd17224 */ /* 0x000fe200078e00c9 */
[-C--:B------:R-:W-:Y:S01]  /*72f0*/  HMMA.16816.F32.BF16 R124, R212, R210.reuse, R124 ;  /* 0x000000d2d47c723c */ /* 0x080fe2000004187c */
[----:B------:R-:W1:Y:S05]  /*7300*/  LDSM.16.M88.4 R200, [R226] ;  /* 0x00000000e2c8783b */ /* 0x000e6a0000000200 */
[----:B------:R-:W2:Y:S02]  /*7310*/  LDSM.16.M88.4 R212, [R226+0x1000] ;  /* 0x00100000e2d4783b */ /* 0x000ea40000000200 */
[----:B------:R-:W-:Y:S03]  /*7320*/  HMMA.16816.F32.BF16 R128, R196, R210, R128 ;  /* 0x000000d2c480723c */ /* 0x000fe60000041880 */
[----:B------:R-:W3:Y:S05]  /*7330*/  LDSM.16.MT88.4 R196, [R0+0x13800] ;  /* 0x0138000000c4783b */ /* 0x000eea0000004200 */
[-C--:B-1----:R-:W-:Y:S08]  /*7340*/  HMMA.16816.F32.BF16 R4, R200, R204.reuse, R4 ;  /* 0x000000ccc804723c */ /* 0x082ff00000041804 */
[C---:B--2---:R-:W-:Y:S08]  /*7350*/  HMMA.16816.F32.BF16 R8, R212.reuse, R204, R8 ;  /* 0x000000ccd408723c */ /* 0x044ff00000041808 */
[-C--:B------:R-:W-:Y:S08]  /*7360*/  HMMA.16816.F32.BF16 R12, R212, R206.reuse, R12 ;  /* 0x000000ced40c723c */ /* 0x080ff0000004180c */
[C---:B------:R-:W-:Y:S01]  /*7370*/  HMMA.16816.F32.BF16 R16, R200.reuse, R206, R16 ;  /* 0x000000cec810723c */ /* 0x040fe20000041810 */
[----:B------:R-:W1:Y:S07]  /*7380*/  LDSM.16.MT88.4 R204, [R0+0x15800] ;  /* 0x0158000000cc783b */ /* 0x000e6e0000004200 */
[-C--:B---3--:R-:W-:Y:S08]  /*7390*/  HMMA.16816.F32.BF16 R84, R200, R196.reuse, R84 ;  /* 0x000000c4c854723c */ /* 0x088ff00000041854 */
[C---:B------:R-:W-:Y:S07]  /*73a0*/  HMMA.16816.F32.BF16 R88, R212.reuse, R196, R88 ;  /* 0x000000c4d458723c */ /* 0x040fee0000041858 */
[----:B------:R-:W-:Y:S01]  /*73b0*/  IMAD.MOV.U32 R197, RZ, RZ, R209 ;  /* 0x000000ffffc57224 */ /* 0x000fe200078e00d1 */
[-C--:B------:R-:W-:Y:S01]  /*73c0*/  HMMA.16816.F32.BF16 R92, R212, R198.reuse, R92 ;  /* 0x000000c6d45c723c */ /* 0x080fe2000004185c */
[----:B------:R-:W2:Y:S03]  /*73d0*/  LDSM.16.MT88.4 R208, [R0+0x17800] ;  /* 0x0178000000d0783b */ /* 0x000ea60000004200 */
[----:B------:R-:W-:Y:S01]  /*73e0*/  @P1 IADD3 R196, P0, R197, UR9, RZ ;  /* 0x00000009c5c41c10 */ /* 0x000fe2000ff1e0ff */
[----:B------:R-:W-:Y:S03]  /*73f0*/  @UP0 UMOV UR9, UR13 ;  /* 0x0000000d00090c82 */ /* 0x000fe60008000000 */
[C---:B------:R-:W-:Y:S01]  /*7400*/  HMMA.16816.F32.BF16 R96, R200.reuse, R198, R96 ;  /* 0x000000c6c860723c */ /* 0x040fe20000041860 */
[----:B------:R-:W3:Y:S07]  /*7410*/  LDL R199, [R1+0x24] ;  /* 0x0000240001c77983 */ /* 0x000eee0000100800 */
[-C--:B-1----:R-:W-:Y:S08]  /*7420*/  HMMA.16816.F32.BF16 R100, R200, R204.reuse, R100 ;  /* 0x000000ccc864723c */ /* 0x082ff00000041864 */
[C---:B------:R-:W-:Y:S08]  /*7430*/  HMMA.16816.F32.BF16 R104, R212.reuse, R204, R104 ;  /* 0x000000ccd468723c */ /* 0x040ff00000041868 */
[-C--:B------:R-:W-:Y:S08]  /*7440*/  HMMA.16816.F32.BF16 R108, R212, R206.reuse, R108 ;  /* 0x000000ced46c723c */ /* 0x080ff0000004186c */
[C---:B------:R-:W-:Y:S07]  /*7450*/  HMMA.16816.F32.BF16 R112, R200.reuse, R206, R112 ;  /* 0x000000cec870723c */ /* 0x040fee0000041870 */
[----:B------:R-:W-:Y:S01]  /*7460*/  IMAD.MOV.U32 R207, RZ, RZ, c[0x0][0x22c] ;  /* 0x00008b00ffcf7624 */ /* 0x000fe200078e00ff */
[-C--:B--2---:R-:W-:Y:S04]  /*7470*/  HMMA.16816.F32.BF16 R116, R200, R208.reuse, R116 ;  /* 0x000000d0c874723c */ /* 0x084fe80000041874 */
[----:B------:R-:W-:Y:S04]  /*7480*/  IMAD R207, R207, c[0x0][0x1c0], RZ ;  /* 0x00007000cfcf7a24 */ /* 0x000fe800078e02ff */
[C---:B------:R-:W-:Y:S04]  /*7490*/  HMMA.16816.F32.BF16 R120, R212.reuse, R208, R120 ;  /* 0x000000d0d478723c */ /* 0x040fe80000041878 */
[C---:B------:R-:W-:Y:S02]  /*74a0*/  IMAD.SHL.U32 R204, R207.reuse, 0x8, RZ ;  /* 0x00000008cfcc7824 */ /* 0x040fe400078e00ff */
[----:B------:R-:W-:Y:S02]  /*74b0*/  IMAD.SHL.U32 R205, R207, 0x10, RZ ;  /* 0x00000010cfcd7824 */ /* 0x000fe400078e00ff */
[-C--:B------:R-:W-:Y:S04]  /*74c0*/  HMMA.16816.F32.BF16 R124, R212, R210.reuse, R124 ;  /* 0x000000d2d47c723c */ /* 0x080fe8000004187c */
[-C--:B------:R-:W-:Y:S01]  /*74d0*/  LEA R198, P2, R205, R228.reuse, 0x2 ;  /* 0x000000e4cdc67211 */ /* 0x080fe200078410ff */
[C---:B------:R-:W-:Y:S03]  /*74e0*/  IMAD R206, R207.reuse, 0x28, RZ ;  /* 0x00000028cfce7824 */ /* 0x040fe600078e02ff */
[----:B------:R-:W-:Y:S07]  /*74f0*/  HMMA.16816.F32.BF16 R128, R200, R210, R128 ;  /* 0x000000d2c880723c */ /* 0x000fee0000041880 */
[C---:B------:R-:W-:Y:S02]  /*7500*/  IMAD R201, R207.reuse, 0x18, RZ ;  /* 0x00000018cfc97824 */ /* 0x040fe400078e02ff */
[C---:B------:R-:W-:Y:S03]  /*7510*/  IMAD.SHL.U32 R203, R207.reuse, 0x20, RZ ;  /* 0x00000020cfcb7824 */ /* 0x040fe600078e00ff */
[----:B------:R-:W-:Y:S01]  /*7520*/  IMAD R202, R207, 0x30, RZ ;  /* 0x00000030cfca7824 */ /* 0x000fe200078e02ff */
[----:B---3--:R-:W-:Y:S01]  /*7530*/  @P1 IADD3.X R197, R199, UR8, RZ, P0, !PT ;  /* 0x00000008c7c51c10 */ /* 0x008fe200087fe4ff */
[----:B------:R-:W-:Y:S01]  /*7540*/  @UP0 UMOV UR8, UR12 ;  /* 0x0000000c00080c82 */ /* 0x000fe20008000000 */
[-C--:B------:R-:W-:Y:S02]  /*7550*/  LEA.HI.X.SX32 R199, R205, R229.reuse, 0x2, P2 ;  /* 0x000000e5cdc77211 */ /* 0x080fe400010f16ff */
[-C--:B------:R-:W-:Y:S01]  /*7560*/  LEA R200, P2, R203, R228.reuse, 0x2 ;  /* 0x000000e4cbc87211 */ /* 0x080fe200078410ff */
[----:B------:R1:W5:Y:S05]  /*7570*/  @P1 LDG.E R241, [R196.64+-0x100] ;  /* 0xffff0004c4f11981 */ /* 0x00036a000c1e1900 */
[----:B------:R1:W5:Y:S05]  /*7580*/  @P1 LDG.E R242, [R196.64+-0xe0] ;  /* 0xffff2004c4f21981 */ /* 0x00036a000c1e1900 */
[----:B------:R2:W-:Y:S01]  /*7590*/  RED.E.ADD.F32.FTZ.RN.STRONG.GPU [R228.64], R4 ;  /* 0x00000004e400798e */ /* 0x0005e2000c10e784 */
[CC--:B-1----:R-:W-:Y:S04]  /*75a0*/  LEA R196, P0, R204.reuse, R228.reuse, 0x2 ;  /* 0x000000e4ccc47211 */ /* 0x0c2fe800078010ff */
[-C--:B------:R-:W-:Y:S02]  /*75b0*/  LEA.HI.X.SX32 R197, R204, R229.reuse, 0x2, P0 ;  /* 0x000000e5ccc57211 */ /* 0x080fe400000f16ff */
[CC--:B--2---:R-:W-:Y:S03]  /*75c0*/  LEA R4, P0, R201.reuse, R228.reuse, 0x2 ;  /* 0x000000e4c9047211 */ /* 0x0c4fe600078010ff */
[----:B------:R1:W-:Y:S05]  /*75d0*/  RED.E.ADD.F32.FTZ.RN.STRONG.GPU [R196.64], R5 ;  /* 0x00000005c400798e */ /* 0x0003ea000c10e784 */
[----:B------:R2:W-:Y:S01]  /*75e0*/  RED.E.ADD.F32.FTZ.RN.STRONG.GPU [R198.64], R6 ;  /* 0x00000006c600798e */ /* 0x0005e2000c10e784 */
[-C--:B-1----:R-:W-:Y:S02]  /*75f0*/  LEA.HI.X.SX32 R5, R201, R229.reuse, 0x2, P0 ;  /* 0x000000e5c9057211 */ /* 0x082fe400000f16ff */
[-C--:B------:R-:W-:Y:S03]  /*7600*/  LEA.HI.X.SX32 R201, R203, R229.reuse, 0x2, P2 ;  /* 0x000000e5cbc97211 */ /* 0x080fe600010f16ff */
[----:B------:R1:W-:Y:S01]  /*7610*/  RED.E.ADD.F32.FTZ.RN.STRONG.GPU [R4.64], R7 ;  /* 0x000000070400798e */ /* 0x0003e2000c10e784 */
[CC--:B--2---:R-:W-:Y:S04]  /*7620*/  LEA R198, P0, R206.reuse, R228.reuse, 0x2 ;  /* 0x000000e4cec67211 */ /* 0x0c4fe800078010ff */
[----:B------:R-:W-:Y:S01]  /*7630*/  RED.E.ADD.F32.FTZ.RN.STRONG.GPU [R200.64], R8 ;  /* 0x00000008c800798e */ /* 0x000fe2000c10e784 */
[-C--:B------:R-:W-:Y:S05]  /*7640*/  LEA.HI.X.SX32 R199, R206, R229.reuse, 0x2, P0 ;  /* 0x000000e5cec77211 */ /* 0x080fea00000f16ff */
[----:B------:R2:W-:Y:S01]  /*7650*/  RED.E.ADD.F32.FTZ.RN.STRONG.GPU [R198.64], R9 ;  /* 0x00000009c600798e */ /* 0x0005e2000c10e784 */
[CC--:B-1----:R-:W-:Y:S01]  /*7660*/  LEA R4, P2, R202.reuse, R228.reuse, 0x2 ;  /* 0x000000e4ca047211 */ /* 0x0c2fe200078410ff */
        /* <DEDUP_REMOVED lines=289> */
[----:B------:R-:W-:Y:S02]  /*8880*/  LEA.HI.X.SX32 R5, R7, R5, 0x1, P0 ;  /* 0x0000000507057211 */ /* 0x000fe400000f0eff */
[C---:B------:R-:W-:Y:S04]  /*8890*/  LEA R6, P1, R15.reuse, R7, 0x5 ;  /* 0x000000070f067211 */ /* 0x040fe800078228ff */
[CC--:B------:R-:W-:Y:S02]  /*88a0*/  @!P4 LEA R12, P6, R6.reuse, R231.reuse, 0x1 ;  /* 0x000000e7060cc211 */ /* 0x0c0fe400078c08ff */
[C-C-:B------:R-:W-:Y:S01]  /*88b0*/  LEA.HI.X R7, R15.reuse, R8, R16.reuse, 0x5, P1 ;  /* 0x000000080f077211 */ /* 0x140fe200008f2c10 */
[----:B------:R1:W-:Y:S01]  /*88c0*/  @P5 STS.128 [R230], RZ ;  /* 0x000000ffe6005388 */ /* 0x0003e20000000c00 */
[C---:B------:R-:W-:Y:S02]  /*88d0*/  @!P3 LEA R10, P1, R6.reuse, R231, 0x1 ;  /* 0x000000e7060ab211 */ /* 0x040fe400078208ff */
[CCC-:B------:R-:W-:Y:S01]  /*88e0*/  @!P4 LEA.HI.X R13, R6.reuse, R233.reuse, R7.reuse, 0x1, P6 ;  /* 0x000000e9060dc211 */ /* 0x1c0fe200030f0c07 */
[----:B------:R-:W-:Y:S01]  /*88f0*/  @!PT LDS RZ, [RZ] ;  /* 0x00000000fffff984 */ /* 0x000fe20000000800 */
[----:B------:R-:W-:Y:S01]  /*8900*/  @!PT LDS RZ, [RZ] ;  /* 0x00000000fffff984 */ /* 0x000fe20000000800 */
[----:B------:R-:W-:Y:S01]  /*8910*/  @!PT LDS RZ, [RZ] ;  /* 0x00000000fffff984 */ /* 0x000fe20000000800 */
[----:B------:R1:W-:Y:S01]  /*8920*/  @!P5 LDGSTS.E.BYPASS.LTC128B.128 [R230], [R4.64] ;  /* 0x0000000004e6dfae */ /* 0x0003e2000b901d44 */
        /* <DEDUP_REMOVED lines=43> */
.L_x_308:
[----:B------:R-:W-:Y:S02]  /*8be0*/  UISETP.GT.AND UP0, UPT, UR7, UR15, UPT ;  /* 0x0000000f0700728c */ /* 0x000fe4000bf04270 */
[----:B------:R-:W-:Y:S04]  /*8bf0*/  UIADD3 UR7, UR7, -0x1, URZ ;  /* 0xffffffff07077890 */ /* 0x000fe8000fffe03f */
[----:B------:R-:W-:Y:S11]  /*8c00*/  PLOP3.LUT P0, PT, PT, PT, UP0, 0x80, 0x0 ;  /* 0x000000000000781c */ /* 0x000ff60003f0f008 */
[----:B------:R-:W-:Y:S02]  /*8c10*/  @!UPT UIADD3 URZ, URZ, URZ, URZ ;  /* 0x0000003f3f3ff290 */ /* 0x000fe4000fffe03f */
[----:B------:R-:W-:-:S05]  /*8c20*/  @P0 BRA `(.L_x_309) ;  /* 0xffffbe6000000947 */ /* 0x000fca000383ffff */
[----:B------:R-:W2:Y:S04]  /*8c30*/  LDL R93, [R1+0x2c] ;  /* 0x00002c00015d7983 */ /* 0x000ea80000100800 */
[----:B------:R-:W3:Y:S01]  /*8c40*/  LDL R92, [R1+0x30] ;  /* 0x00003000015c7983 */ /* 0x000ee20000100800 */
        /* <DEDUP_REMOVED lines=76> */
[----:B-1----:R-:W-:Y:S01]  /*9110*/  FMUL.FTZ R15, R177, c[0x0][0x2e0] ;  /* 0x0000b800b10f7a20 */ /* 0x002fe20000410000 */
        /* <DEDUP_REMOVED lines=52> */
[----:B------:R-:W-:-:S02]  /*9460*/  F2FP.BF16.PACK_AB R5, R5, R188 ;  /* 0x000000bc0505723e */ /* 0x000fc400000010ff */
[----:B------:R-:W-:Y:S02]  /*9470*/  PLOP3.LUT P0, PT, PT, PT, UP0, 0x80, 0x0 ;  /* 0x000000000000781c */ /* 0x000fe40003f0f008 */
[----:B------:R-:W-:Y:S01]  /*9480*/  F2FP.BF16.PACK_AB R4, R4, R190 ;  /* 0x000000be0404723e */ /* 0x000fe200000010ff */
[----:B------:R-:W-:-:S04]  /*9490*/  @UP0 UIADD3 UR8, UR22, UR28, URZ ;  /* 0x0000001c16080290 */ /* 0x000fc8000fffe03f */
[----:B------:R-:W-:-:S04]  /*94a0*/  @UP0 UIMAD.WIDE.U32 UR6, UR8, UR10, URZ ;  /* 0x0000000a080602a5 */ /* 0x000fc8000f8e003f */
[----:B------:R-:W-:-:S03]  /*94b0*/  @UP0 UIMAD UR14, UR8, UR11, UR7 ;  /* 0x0000000b080e02a4 */ /* 0x000fc6000f8e0207 */
[----:B------:R-:W-:Y:S01]  /*94c0*/  @UP0 UMOV UR13, UR6 ;  /* 0x00000006000d0c82 */ /* 0x000fe20008000000 */
[----:B--2---:R1:W-:Y:S04]  /*94d0*/  STS [R93], R35 ;  /* 0x000000235d007388 */ /* 0x0043e80000000800 */
[----:B------:R1:W-:Y:S04]  /*94e0*/  STS [R93+0x400], R34 ;  /* 0x000400225d007388 */ /* 0x0003e80000000800 */
[----:B---3--:R1:W-:Y:S04]  /*94f0*/  STS [R92], R31 ;  /* 0x0000001f5c007388 */ /* 0x0083e80000000800 */
        /* <DEDUP_REMOVED lines=74> */
.L_x_310:
        /* <DEDUP_REMOVED lines=18> */
.L_x_311:
[----:B------:R-:W-:Y:S01]  /*9ac0*/  BAR.SYNC.DEFER_BLOCKING 0x0 ;  /* 0x0000000000007b1d */ /* 0x000fe20000010000 */
[----:B------:R-:W-:Y:S01]  /*9ad0*/  USHF.L.U32 UR6, UR23, 0x6, URZ ;  /* 0x0000000617067899 */ /* 0x000fe2000800063f */
[--C-:B-1----:R-:W-:Y:S01]  /*9ae0*/  SHF.R.S32.HI R7, RZ, 0x1f, R236.reuse ;  /* 0x0000001fff077819 */ /* 0x102fe200000114ec */
[----:B------:R-:W-:Y:S02]  /*9af0*/  IMAD.MOV.U32 R6, RZ, RZ, R236 ;  /* 0x000000ffff067224 */ /* 0x000fe400078e00ec */
[----:B------:R-:W-:Y:S01]  /*9b00*/  USHF.R.S32.HI UR10, URZ, 0x1f, UR6 ;  /* 0x0000001f3f0a7899 */ /* 0x000fe20008011406 */
[----:B------:R-:W1:Y:S01]  /*9b10*/  S2R R80, SR_TID.X ;  /* 0x0000000000507919 */ /* 0x000e620000002100 */
[----:B------:R-:W-:Y:S01]  /*9b20*/  ULDC.64 UR8, c[0x0][0x3a0] ;  /* 0x0000e80000087ab9 */ /* 0x000fe20000000a00 */
[----:B------:R-:W-:Y:S01]  /*9b30*/  IMAD.U32 R13, RZ, RZ, UR6 ;  /* 0x00000006ff0d7e24 */ /* 0x000fe2000f8e00ff */
[----:B------:R-:W-:Y:S01]  /*9b40*/  UIMAD UR7, UR10, UR8, URZ ;  /* 0x000000080a0772a4 */ /* 0x000fe2000f8e023f */
[----:B------:R-:W2:Y:S01]  /*9b50*/  S2R R81, SR_TID.X ;  /* 0x0000000000517919 */ /* 0x000ea20000002100 */
[----:B------:R-:W-:Y:S01]  /*9b60*/  BSSY B0, `(.L_x_312) ;  /* 0x0000033000007945 */ /* 0x000fe20003800000 */
[----:B------:R-:W-:Y:S01]  /*9b70*/  IMAD.WIDE.U32 R4, R13, c[0x0][0x3a0], R6 ;  /* 0x0000e8000d047a25 */ /* 0x000fe200078e0006 */
[----:B------:R-:W-:-:S02]  /*9b80*/  UIMAD UR8, UR6, UR9, UR7 ;  /* 0x00000009060872a4 */ /* 0x000fc4000f8e0207 */
[----:B------:R-:W-:Y:S02]  /*9b90*/  UIMAD UR7, UR23, -0x40, UR16 ;  /* 0xffffffc0170778a4 */ /* 0x000fe4000f8e0210 */
[----:B------:R-:W-:Y:S02]  /*9ba0*/  IADD3 R4, P0, R4, UR13, RZ ;  /* 0x0000000d04047c10 */ /* 0x000fe4000ff1e0ff */
[----:B------:R-:W-:Y:S01]  /*9bb0*/  IMAD.U32 R8, RZ, RZ, UR8 ;  /* 0x00000008ff087e24 */ /* 0x000fe2000f8e00ff */
[----:B------:R-:W-:Y:S02]  /*9bc0*/  ULDC.64 UR8, c[0x0][0x3b8] ;  /* 0x0000ee0000087ab9 */ /* 0x000fe40000000a00 */
[----:B------:R-:W-:Y:S01]  /*9bd0*/  UIMAD UR8, UR58, UR8, URZ ;  /* 0x000000083a0872a4 */ /* 0x000fe2000f8e023f */
[----:B------:R3:W4:Y:S01]  /*9be0*/  LDS.128 R44, [R230+0x11000] ;  /* 0x01100000e62c7984 */ /* 0x0007220000000c00 */
[----:B------:R-:W-:Y:S01]  /*9bf0*/  IADD3.X R5, R5, UR14, R8, P0, !PT ;  /* 0x0000000e05057c10 */ /* 0x000fe200087fe408 */
[----:B------:R-:W-:Y:S01]  /*9c00*/  IMAD.U32 R8, RZ, RZ, UR35 ;  /* 0x00000023ff087e24 */ /* 0x000fe2000f8e00ff */
[----:B------:R-:W-:Y:S01]  /*9c10*/  UIMAD UR8, UR35, UR9, UR8 ;  /* 0x00000009230872a4 */ /* 0x000fe2000f8e0208 */
[----:B------:R3:W3:Y:S01]  /*9c20*/  LDS.128 R40, [R230+0x13000] ;  /* 0x01300000e6287984 */ /* 0x0006e20000000c00 */
[----:B-1----:R-:W-:Y:S01]  /*9c30*/  SHF.R.S32.HI R80, RZ, 0x1f, R80 ;  /* 0x0000001fff507819 */ /* 0x002fe20000011450 */
[----:B------:R-:W-:-:S02]  /*9c40*/  IMAD.WIDE.U32 R8, R8, c[0x0][0x3b8], R4 ;  /* 0x0000ee0008087a25 */ /* 0x000fc400078e0004 */
[----:B------:R1:W1:Y:S01]  /*9c50*/  LDS.128 R36, [R230+0x15000] ;  /* 0x01500000e6247984 */ /* 0x0002620000000c00 */
[----:B--2---:R-:W-:-:S03]  /*9c60*/  LEA.HI R80, R80, R81, RZ, 0x3 ;  /* 0x0000005150507211 */ /* 0x004fc600078f18ff */
[----:B------:R2:W1:Y:S01]  /*9c70*/  LDS.128 R32, [R230+0x17000] ;  /* 0x01700000e6207984 */ /* 0x0004620000000c00 */
[----:B------:R-:W-:Y:S02]  /*9c80*/  IADD3 R12, R9, UR8, RZ ;  /* 0x00000008090c7c10 */ /* 0x000fe4000fffe0ff */
[----:B------:R-:W-:Y:S01]  /*9c90*/  SHF.R.S32.HI R80, RZ, 0x3, R80 ;  /* 0x00000003ff507819 */ /* 0x000fe20000011450 */
[----:B------:R2:W1:Y:S03]  /*9ca0*/  LDS.128 R60, [R230+0x18000] ;  /* 0x01800000e63c7984 */ /* 0x0004660000000c00 */
[----:B------:R-:W-:Y:S01]  /*9cb0*/  ISETP.GE.AND P5, PT, R80, UR7, PT ;  /* 0x0000000750007c0c */ /* 0x000fe2000bfa6270 */
[----:B------:R2:W1:Y:S01]  /*9cc0*/  LDS.128 R76, [R230+0x19000] ;  /* 0x01900000e64c7984 */ /* 0x0004620000000c00 */
[----:B------:R-:W-:-:S03]  /*9cd0*/  SHF.R.S32.HI R14, RZ, 0x1f, R80 ;  /* 0x0000001fff0e7819 */ /* 0x000fc60000011450 */
        /* <DEDUP_REMOVED lines=8> */
[----:B------:R-:W3:Y:S01]  /*9d60*/  LDS.128 R28, [R230+0x12000] ;  /* 0x01200000e61c7984 */ /* 0x000ee20000000c00 */
[----:B------:R-:W-:Y:S01]  /*9d70*/  IMAD.MOV.U32 R4, RZ, RZ, R8 ;  /* 0x000000ffff047224 */ /* 0x000fe200078e0008 */
[----:B------:R-:W-:Y:S01]  /*9d80*/  ISETP.GE.AND P2, PT, R244, c[0x0][0x220], PT ;  /* 0x00008800f4007a0c */ /* 0x000fe20003f46270 */
[----:B------:R-:W-:Y:S01]  /*9d90*/  IMAD.MOV.U32 R5, RZ, RZ, R12 ;  /* 0x000000ffff057224 */ /* 0x000fe200078e000c */
[----:B------:R-:W4:Y:S01]  /*9da0*/  LDS.128 R24, [R230+0x14000] ;  /* 0x01400000e6187984 */ /* 0x000f220000000c00 */
[----:B------:R-:W-:Y:S01]  /*9db0*/  IMAD R15, R14, c[0x0][0x3a0], RZ ;  /* 0x0000e8000e0f7a24 */ /* 0x000fe200078e02ff */
[----:B------:R-:W-:Y:S01]  /*9dc0*/  ISETP.GE.AND P1, PT, R243, c[0x0][0x220], PT ;  /* 0x00008800f3007a0c */ /* 0x000fe20003f26270 */
[----:B------:R-:W-:Y:S01]  /*9dd0*/  IMAD.WIDE.U32 R10, R80, c[0x0][0x3a0], R4 ;  /* 0x0000e800500a7a25 */ /* 0x000fe200078e0004 */
[----:B------:R-:W2:Y:S01]  /*9de0*/  LDS.128 R20, [R230+0x16000] ;  /* 0x01600000e6147984 */ /* 0x000ea20000000c00 */
[----:B------:R-:W-:-:S02]  /*9df0*/  ISETP.GE.AND P0, PT, R245, c[0x0][0x220], PT ;  /* 0x00008800f5007a0c */ /* 0x000fc40003f06270 */
[----:B------:R-:W-:Y:S01]  /*9e00*/  IMAD R4, R80, c[0x0][0x3a4], R15 ;  /* 0x0000e90050047a24 */ /* 0x000fe200078e020f */
[----:B------:R-:W1:Y:S03]  /*9e10*/  @!P3 LDS.128 R16, [R230+0x10000] ;  /* 0x01000000e610b984 */ /* 0x000e660000000c00 */
[----:B------:R-:W-:Y:S01]  /*9e20*/  IMAD.IADD R5, R4, 0x1, R11 ;  /* 0x0000000104057824 */ /* 0x000fe200078e020b */
[----:B------:R-:W-:-:S04]  /*9e30*/  LEA R4, P4, R10, c[0x0][0x340], 0x1 ;  /* 0x0000d0000a047a11 */ /* 0x000fc800078808ff */
[----:B------:R-:W-:-:S05]  /*9e40*/  LEA.HI.X R5, R10, c[0x0][0x344], R5, 0x1, P4 ;  /* 0x0000d1000a057a11 */ /* 0x000fca00020f0c05 */
[----:B---3--:R3:W-:Y:S04]  /*9e50*/  @!P2 STG.E.128 [R4.64+0x80], R28 ;  /* 0x0000801c0400a986 */ /* 0x0087e8000c101d04 */
[----:B----4-:R3:W-:Y:S04]  /*9e60*/  @!P1 STG.E.128 [R4.64+0x100], R24 ;  /* 0x0001001804009986 */ /* 0x0107e8000c101d04 */
[----:B--2---:R3:W-:Y:S04]  /*9e70*/  @!P0 STG.E.128 [R4.64+0x180], R20 ;  /* 0x0001801404008986 */ /* 0x0047e8000c101d04 */
[----:B-1----:R3:W-:Y:S02]  /*9e80*/  @!P3 STG.E.128 [R4.64], R16 ;  /* 0x000000100400b986 */ /* 0x0027e4000c101d04 */
.L_x_313:
[----:B---34-:R-:W-:Y:S05]  /*9e90*/  BSYNC B0 ;  /* 0x0000000000007941 */ /* 0x018fea0003800000 */
.L_x_312:
[----:B------:R-:W-:Y:S01]  /*9ea0*/  IADD3 R4, R80, 0x20, RZ ;  /* 0x0000002050047810 */ /* 0x000fe20007ffe0ff */
        /* <DEDUP_REMOVED lines=18> */
[----:B-1----:R3:W-:Y:S04]  /*9fd0*/  @!P1 STG.E.128 [R4.64+0x100], R36 ;  /* 0x0001002404009986 */ /* 0x0027e8000c101d04 */
[----:B------:R3:W-:Y:S02]  /*9fe0*/  @!P0 STG.E.128 [R4.64+0x180], R32 ;  /* 0x0001802004008986 */ /* 0x0007e4000c101d04 */
.L_x_315:
[----:B------:R-:W-:Y:S05]  /*9ff0*/  BSYNC B0 ;  /* 0x0000000000007941 */ /* 0x000fea0003800000 */
.L_x_314:
[----:B------:R-:W-:Y:S01]  /*a000*/  ULDC.64 UR8, c[0x0][0x3a8] ;  /* 0x0000ea0000087ab9 */ /* 0x000fe20000000a00 */
[----:B------:R-:W-:Y:S01]  /*a010*/  IMAD.WIDE.U32 R6, R13, c[0x0][0x3a8], R6 ;  /* 0x0000ea000d067a25 */ /* 0x000fe200078e0006 */
[----:B------:R-:W-:Y:S01]  /*a020*/  UIMAD UR7, UR10, UR8, URZ ;  /* 0x000000080a0772a4 */ /* 0x000fe2000f8e023f */
[----:B------:R-:W-:Y:S03]  /*a030*/  BSSY B0, `(.L_x_316) ;  /* 0x000001c000007945 */ /* 0x000fe60003800000 */
[----:B------:R-:W-:Y:S01]  /*a040*/  UIMAD UR6, UR6, UR9, UR7 ;  /* 0x00000009060672a4 */ /* 0x000fe2000f8e0207 */
[----:B------:R-:W-:-:S05]  /*a050*/  IADD3 R6, P0, R6, UR11, RZ ;  /* 0x0000000b06067c10 */ /* 0x000fca000ff1e0ff */
[----:B---3--:R-:W-:Y:S01]  /*a060*/  IMAD.U32 R4, RZ, RZ, UR6 ;  /* 0x00000006ff047e24 */ /* 0x008fe2000f8e00ff */
        /* <DEDUP_REMOVED lines=20> */
[----:B-1----:R1:W-:Y:S04]  /*a1b0*/  @!P3 STG.E.128 [R4.64], R60 ;  /* 0x0000003c0400b986 */ /* 0x0023e8000c101d04 */
[----:B------:R1:W-:Y:S04]  /*a1c0*/  @!P2 STG.E.128 [R4.64+0x80], R56 ;  /* 0x000080380400a986 */ /* 0x0003e8000c101d04 */
[----:B------:R1:W-:Y:S04]  /*a1d0*/  @!P1 STG.E.128 [R4.64+0x100], R52 ;  /* 0x0001003404009986 */ /* 0x0003e8000c101d04 */
[----:B------:R1:W-:Y:S02]  /*a1e0*/  @!P0 STG.E.128 [R4.64+0x180], R48 ;  /* 0x0001803004008986 */ /* 0x0003e4000c101d04 */
.L_x_317:
[----:B------:R-:W-:Y:S05]  /*a1f0*/  BSYNC B0 ;  /* 0x0000000000007941 */ /* 0x000fea0003800000 */
.L_x_316:
[----:B------:R-:W-:Y:S05]  /*a200*/  @P4 BRA `(.L_x_290) ;  /* 0x0000011000004947 */ /* 0x000fea0003800000 */
[----:B-1----:R-:W-:Y:S01]  /*a210*/  IADD3 R4, P0, R80, 0x20, RZ ;  /* 0x0000002050047810 */ /* 0x002fe20007f1e0ff */
[----:B------:R-:W-:Y:S01]  /*a220*/  IMAD.MOV.U32 R7, RZ, RZ, R10 ;  /* 0x000000ffff077224 */ /* 0x000fe200078e000a */
[----:B------:R-:W-:-:S02]  /*a230*/  ISETP.GE.AND P3, PT, R236, c[0x0][0x220], PT ;  /* 0x00008800ec007a0c */ /* 0x000fc40003f66270 */
        /* <DEDUP_REMOVED lines=14> */
.L_x_290:
[----:B------:R-:W-:Y:S05]  /*a320*/  BSYNC B1 ;  /* 0x0000000000017941 */ /* 0x000fea0003800000 */
.L_x_276:
        /* <DEDUP_REMOVED lines=12> */
.L_x_318:
[----:B------:R-:W-:Y:S05]  /*a3f0*/  EXIT ;  /* 0x000000000000794d */ /* 0x000fea0003800000 */
.L_x_320:
        /* <DEDUP_REMOVED lines=16> */
.L_x_1026:


//--------------------- .text._ZN5flash44flash_bwd_dq_dk_dv_loop_seqk_parallel_kernelI23Flash_bwd_kernel_traitsILi256ELi64ELi64ELi8ELi4ELi2ELi2ELb0ELb0EN7cutlass10bfloat16_tE19Flash_kernel_traitsILi256ELi64ELi64ELi8ES3_EELb0ELb1ELb0ELb0ELb0ELb0ELb0EEEvNS_16Flash_bwd_paramsE --------------------------
	.section	.text._ZN5flash44flash_bwd_dq_dk_dv_loop_seqk_parallel_kernelI23Flash_bwd_kernel_traitsILi256ELi64ELi64ELi8ELi4ELi2ELi2ELb0ELb0EN7cutlass10bfloat16_tE19Flash_kernel_traitsILi256ELi64ELi64ELi8ES3_EELb0ELb1ELb0ELb0ELb0ELb0ELb0EEEvNS_16Flash_bwd_paramsE,"ax",@progbits
	.sectioninfo	@"SHI_REGISTERS=255"
	.align	128
        .global         _ZN5flash44flash_bwd_dq_dk_dv_loop_seqk_parallel_kernelI23Flash_bwd_kernel_traitsILi256ELi64ELi64ELi8ELi4ELi2ELi2ELb0ELb0EN7cutlass10bfloat16_tE19Flash_kernel_traitsILi256ELi64ELi64ELi8ES3_EELb0ELb1ELb0ELb0ELb0ELb0ELb0EEEvNS_16Flash_bwd_paramsE
        .type           _ZN5flash44flash_bwd_dq_dk_dv_loop_seqk_parallel_kernelI23Flash_bwd_kernel_traitsILi256ELi64ELi64ELi8ELi4ELi2ELi2ELb0ELb0EN7cutlass10bfloat16_tE19Flash_kernel_traitsILi256ELi64ELi64ELi8ES3_EELb0ELb1ELb0ELb0ELb0ELb0ELb0EEEvNS_16Flash_bwd_paramsE,@function
        .size           _ZN5flash44flash_bwd_dq_dk_dv_loop_seqk_parallel_kernelI23Flash_bwd_kernel_traitsILi256ELi64ELi64ELi8ELi4ELi2ELi2ELb0ELb0EN7cutlass10bfloat16_tE19Flash_kernel_traitsILi256ELi64ELi64ELi8ES3_EELb0ELb1ELb0ELb0ELb0ELb0ELb0EEEvNS_16Flash_bwd_paramsE,(.L_x_1027 - _ZN5flash44flash_bwd_dq_dk_dv_loop_seqk_parallel_kernelI23Flash_bwd_kernel_traitsILi256ELi64ELi64ELi8ELi4ELi2ELi2ELb0ELb0EN7cutlass10bfloat16_tE19Flash_kernel_traitsILi256ELi64ELi64ELi8ES3_EELb0ELb1ELb0ELb0ELb0ELb0ELb0EEEvNS_16Flash_bwd_paramsE)
        .other          _ZN5flash44flash_bwd_dq_dk_dv_loop_seqk_parallel_kernelI23Flash_bwd_kernel_traitsILi256ELi64ELi64ELi8ELi4ELi2ELi2ELb0ELb0EN7cutlass10bfloat16_tE19Flash_kernel_traitsILi256ELi64ELi64ELi8ES3_EELb0ELb1ELb0ELb0ELb0ELb0ELb0EEEvNS_16Flash_bwd_paramsE,@"STO_CUDA_ENTRY STV_DEFAULT"
_ZN5flash44flash_bwd_dq_dk_dv_loop_seqk_parallel_kernelI23Flash_bwd_kernel_traitsILi256ELi64ELi64ELi8ELi4ELi2ELi2ELb0ELb0EN7cutlass10bfloat16_tE19Flash_kernel_traitsILi256ELi64ELi64ELi8ES3_EELb0ELb1ELb0ELb0ELb0ELb0ELb0EEEvNS_16Flash_bwd_paramsE:
.text._ZN5flash44flash_bwd_dq_dk_dv_loop_seqk_parallel_kernelI23Flash_bwd_kernel_traitsILi256ELi64ELi64ELi8ELi4ELi2ELi2ELb0ELb0EN7cutlass10bfloat16_tE19Flash_kernel_traitsILi256ELi64ELi64ELi8ES3_EELb0ELb1ELb0ELb0ELb0ELb0ELb0EEEvNS_16Flash_bwd_paramsE:
        /* <DEDUP_REMOVED lines=12> */
[----:B------:R-:W2:Y:S01]  /*00c0*/  S2UR UR34, SR_CTAID.Y ;  /* 0x00000000002279c3 */ /* 0x000ea20000002600 */
[----:B------:R-:W-:Y:S01]  /*00d0*/  ULDC UR14, c[0x0][0x224] ;  /* 0x00008900000e7ab9 */ /* 0x000fe20000000800 */
[----:B------:R-:W-:Y:S01]  /*00e0*/  IMAD.MOV.U32 R216, RZ, RZ, 0x20 ;  /* 0x00000020ffd87424 */ /* 0x000fe200078e00ff */
[----:B------:R-:W-:Y:S01]  /*00f0*/  USHF.R.S32.HI UR7, URZ, 0x1f, UR14 ;  /* 0x0000001f3f077899 */ /* 0x000fe2000801140e */
[----:B------:R-:W-:Y:S01]  /*0100*/  IMAD.MOV.U32 R217, RZ, RZ, 0x40 ;  /* 0x00000040ffd97424 */ /* 0x000fe200078e00ff */
[----:B------:R-:W-:Y:S01]  /*0110*/  ULDC.U8 UR9, c[0x0][0x328] ;  /* 0x0000ca0000097ab9 */ /* 0x000fe20000000000 */
[----:B------:R-:W-:Y:S01]  /*0120*/  IMAD.MOV.U32 R248, RZ, RZ, -0x10 ;  /* 0xfffffff0fff87424 */ /* 0x000fe200078e00ff */
[----:B------:R-:W-:Y:S01]  /*0130*/  UISETP.NE.AND UP5, UPT, UR9, URZ, UPT ;  /* 0x0000003f0900728c */ /* 0x000fe2000bfa5270 */
[----:B------:R-:W3:Y:S01]  /*0140*/  S2UR UR35, SR_CTAID.Z ;  /* 0x00000000002379c3 */ /* 0x000ee20000002700 */
[----:B------:R-:W-:-:S02]  /*0150*/  ULDC UR47, c[0x0][0x22c] ;  /* 0x00008b00002f7ab9 */ /* 0x000fc40000000800 */
[----:B------:R-:W-:Y:S02]  /*0160*/  ULDC UR38, c[0x0][0x1c0] ;  /* 0x0000700000267ab9 */ /* 0x000fe40000000800 */
[----:B------:R-:W-:Y:S02]  /*0170*/  ULDC UR12, c[0x0][0x1c0] ;  /* 0x00007000000c7ab9 */ /* 0x000fe40000000800 */
[----:B------:R-:W-:Y:S02]  /*0180*/  UIMAD.WIDE UR38, UR47, UR38, URZ ;  /* 0x000000262f2672a5 */ /* 0x000fe4000f8e023f */
[----:B------:R-:W-:Y:S02]  /*0190*/  UMOV UR8, 0x80 ;  /* 0x0000008000087882 */ /* 0x000fe40000000000 */
[----:B------:R-:W-:Y:S02]  /*01a0*/  ULDC UR6, c[0x0][0x210] ;  /* 0x0000840000067ab9 */ /* 0x000fe40000000800 */
[----:B------:R-:W-:Y:S01]  /*01b0*/  ULDC UR56, c[0x0][0x234] ;  /* 0x00008d0000387ab9 */ /* 0x000fe20000000800 */
[----:B-1----:R-:W-:Y:S01]  /*01c0*/  SHF.R.S32.HI R13, RZ, 0x1f, R14 ;  /* 0x0000001fff0d7819 */ /* 0x002fe2000001140e */
[----:B--2---:R-:W-:-:S02]  /*01d0*/  UIMAD.WIDE.U32 UR44, UR34, UR14, URZ ;  /* 0x0000000e222c72a5 */ /* 0x004fc4000f8e003f */
[----:B------:R-:W-:Y:S01]  /*01e0*/  USHF.L.U32 UR14, UR34, 0x7, URZ ;  /* 0x00000007220e7899 */ /* 0x000fe2000800063f */
[CC--:B------:R-:W-:Y:S01]  /*01f0*/  LEA.HI R2, R13.reuse, R14.reuse, RZ, 0x5 ;  /* 0x0000000e0d027211 */ /* 0x0c0fe200078f28ff */
[----:B------:R-:W-:Y:S01]  /*0200*/  ULDC UR13, c[0x0][0x1c0] ;  /* 0x00007000000d7ab9 */ /* 0x000fe20000000800 */
[----:B------:R-:W-:Y:S01]  /*0210*/  LEA.HI R4, R13, R14, RZ, 0x4 ;  /* 0x0000000e0d047211 */ /* 0x000fe200078f20ff */
[----:B------:R-:W-:Y:S01]  /*0220*/  ULDC UR11, c[0x0][0x1c0] ;  /* 0x00007000000b7ab9 */ /* 0x000fe20000000800 */
[--C-:B------:R-:W-:Y:S01]  /*0230*/  SHF.R.S32.HI R0, RZ, 0x5, R2.reuse ;  /* 0x00000005ff007819 */ /* 0x100fe20000011402 */
[----:B---3--:R-:W-:Y:S01]  /*0240*/  UIMAD UR48, UR35, UR47, URZ ;  /* 0x0000002f233072a4 */ /* 0x008fe2000f8e023f */
[----:B------:R-:W-:Y:S01]  /*0250*/  SHF.R.S32.HI R3, RZ, 0x1f, R2 ;  /* 0x0000001fff037819 */ /* 0x000fe20000011402 */
[----:B------:R-:W-:Y:S01]  /*0260*/  UIMAD UR47, UR47, UR12, URZ ;  /* 0x0000000c2f2f72a4 */ /* 0x000fe2000f8e023f */
[-C--:B------:R-:W-:Y:S01]  /*0270*/  LEA.HI R2, R2, R0.reuse, RZ, 0x1 ;  /* 0x0000000002027211 */ /* 0x080fe200078f08ff */
[----:B------:R-:W-:Y:S01]  /*0280*/  UIMAD UR56, UR8, UR6, UR56 ;  /* 0x00000006083872a4 */ /* 0x000fe2000f8e0238 */
[----:B------:R-:W-:Y:S01]  /*0290*/  LEA.HI R3, R3, R0, RZ, 0x2 ;  /* 0x0000000003037211 */ /* 0x000fe200078f10ff */
[----:B------:R-:W-:Y:S01]  /*02a0*/  UIMAD UR53, UR7, UR34, URZ ;  /* 0x00000022073572a4 */ /* 0x000fe2000f8e023f */
[----:B------:R-:W-:Y:S01]  /*02b0*/  LOP3.LUT R2, R2, 0xfffffffe, RZ, 0xc0, !PT ;  /* 0xfffffffe02027812 */ /* 0x000fe200078ec0ff */
[----:B------:R-:W-:Y:S01]  /*02c0*/  UIMAD UR6, UR34, UR11, UR35 ;  /* 0x0000000b220672a4 */ /* 0x000fe2000f8e0223 */
[----:B------:R-:W-:Y:S01]  /*02d0*/  LOP3.LUT R3, R3, 0xfffffffc, RZ, 0xc0, !PT ;  /* 0xfffffffc03037812 */ /* 0x000fe200078ec0ff */
[----:B------:R-:W-:Y:S01]  /*02e0*/  @!UP5 UIMAD UR7, UR34, UR13, UR35 ;  /* 0x0000000d2207d2a4 */ /* 0x000fe2000f8e0223 */
[CC--:B------:R-:W-:Y:S01]  /*02f0*/  LEA.HI R15, R13.reuse, R14.reuse, RZ, 0x2 ;  /* 0x0000000e0d0f7211 */ /* 0x0c0fe200078f10ff */
[C---:B------:R-:W-:Y:S01]  /*0300*/  IMAD.IADD R227, R0.reuse, 0x1, -R2 ;  /* 0x0000000100e37824 */ /* 0x040fe200078e0a02 */
[CC--:B------:R-:W-:Y:S01]  /*0310*/  LEA.HI R11, R13.reuse, R14.reuse, RZ, 0x3 ;  /* 0x0000000e0d0b7211 */ /* 0x0c0fe200078f18ff */
[----:B------:R-:W-:Y:S01]  /*0320*/  IMAD.IADD R233, R0, 0x1, -R3 ;  /* 0x0000000100e97824 */ /* 0x000fe200078e0a03 */
[----:B------:R-:W-:Y:S01]  /*0330*/  SHF.R.S32.HI R3, RZ, 0x4, R4 ;  /* 0x00000004ff037819 */ /* 0x000fe20000011404 */
[----:B------:R-:W-:Y:S01]  /*0340*/  USHF.L.U32 UR46, UR47, 0x6, URZ ;  /* 0x000000062f2e7899 */ /* 0x000fe2000800063f */
[--C-:B------:R-:W-:Y:S01]  /*0350*/  SHF.R.S32.HI R5, RZ, 0x2, R15.reuse ;  /* 0x00000002ff057819 */ /* 0x100fe2000001140f */
[----:B------:R-:W-:Y:S01]  /*0360*/  ULDC UR50, c[0x0][0x214] ;  /* 0x0000850000327ab9 */ /* 0x000fe20000000800 */
[----:B------:R-:W-:Y:S01]  /*0370*/  SHF.R.S32.HI R0, RZ, 0x1f, R15 ;  /* 0x0000001fff007819 */ /* 0x000fe2000001140f */
[----:B------:R-:W-:Y:S01]  /*0380*/  ULDC UR57, c[0x0][0x1c8] ;  /* 0x0000720000397ab9 */ /* 0x000fe20000000800 */
[----:B------:R-:W-:Y:S01]  /*0390*/  LEA.HI R2, R4, R3, RZ, 0x1 ;  /* 0x0000000304027211 */ /* 0x000fe200078f08ff */
[----:B------:R-:W-:Y:S01]  /*03a0*/  ULDC.U8 UR10, c[0x0][0x3d0] ;  /* 0x0000f400000a7ab9 */ /* 0x000fe20000000000 */
[----:B------:R-:W-:Y:S01]  /*03b0*/  LEA.HI R0, R0, R5, RZ, 0x3 ;  /* 0x0000000500007211 */ /* 0x000fe200078f18ff */
[----:B------:R-:W-:Y:S01]  /*03c0*/  ULDC UR51, c[0x0][0x224] ;  /* 0x0000890000337ab9 */ /* 0x000fe20000000800 */
[----:B------:R-:W-:Y:S01]  /*03d0*/  LOP3.LUT R2, R2, 0xfffffffe, RZ, 0xc0, !PT ;  /* 0xfffffffe02027812 */ /* 0x000fe200078ec0ff */
[----:B------:R-:W-:Y:S01]  /*03e0*/  @UP5 UIMAD UR55, UR34, UR50, URZ ;  /* 0x00000032223752a4 */ /* 0x000fe2000f8e023f */
[----:B------:R-:W-:Y:S01]  /*03f0*/  LOP3.LUT R0, R0, 0xfffffff8, RZ, 0xc0, !PT ;  /* 0xfffffff800007812 */ /* 0x000fe200078ec0ff */
[----:B------:R-:W-:Y:S01]  /*0400*/  UMOV UR40, URZ ;  /* 0x0000003f00287c82 */ /* 0x000fe20008000000 */
[----:B------:R-:W-:Y:S01]  /*0410*/  LEA.HI R6, R13, R14, RZ, 0x7 ;  /* 0x0000000e0d067211 */ /* 0x000fe200078f38ff */
[----:B------:R-:W-:Y:S01]  /*0420*/  IMAD.IADD R9, R3, 0x1, -R2 ;  /* 0x0000000103097824 */ /* 0x000fe200078e0a02 */
[----:B------:R-:W-:Y:S01]  /*0430*/  LOP3.LUT R2, R4, 0xfffffff0, RZ, 0xc0, !PT ;  /* 0xfffffff004027812 */ /* 0x000fe200078ec0ff */
[----:B------:R-:W-:Y:S01]  /*0440*/  IMAD.IADD R7, R5, 0x1, -R0 ;  /* 0x0000000105077824 */ /* 0x000fe200078e0a00 */
[----:B------:R-:W-:Y:S01]  /*0450*/  SHF.R.S32.HI R3, RZ, 0x3, R11 ;  /* 0x00000003ff037819 */ /* 0x000fe2000001140b */
[----:B------:R-:W-:Y:S01]  /*0460*/  ULDC.64 UR4, c[0x0][0x118] ;  /* 0x0000460000047ab9 */ /* 0x000fe20000000a00 */
[----:B------:R-:W-:Y:S01]  /*0470*/  LOP3.LUT R0, R11, 0xfffffff8, RZ, 0xc0, !PT ;  /* 0xfffffff80b007812 */ /* 0x000fe200078ec0ff */
[C---:B------:R-:W-:Y:S01]  /*0480*/  IMAD.IADD R2, R14.reuse, 0x1, -R2 ;  /* 0x000000010e027824 */ /* 0x040fe200078e0a02 */
[----:B------:R-:W-:Y:S01]  /*0490*/  SHF.R.S32.HI R6, RZ, 0x7, R6 ;  /* 0x00000007ff067819 */ /* 0x000fe20000011406 */
[----:B------:R-:W-:Y:S01]  /*04a0*/  IMAD.SHL.U32 R3, R3, 0x40, RZ ;  /* 0x0000004003037824 */ /* 0x000fe200078e00ff */
[----:B------:R-:W-:Y:S01]  /*04b0*/  UMOV UR61, 0x4 ;  /* 0x00000004003d7882 */ /* 0x000fe20000000000 */
[----:B------:R-:W-:Y:S01]  /*04c0*/  IMAD.IADD R0, R14, 0x1, -R0 ;  /* 0x000000010e007824 */ /* 0x000fe200078e0a00 */
[----:B------:R-:W-:Y:S01]  /*04d0*/  SHF.R.S32.HI R4, RZ, 0x1f, R2 ;  /* 0x0000001fff047819 */ /* 0x000fe20000011402 */
[----:B------:R-:W-:Y:S01]  /*04e0*/  ULOP3.LUT UR57, UR35, UR57, URZ, 0x3c, !UPT ;  /* 0x0000003923397292 */ /* 0x000fe2000f8e3c3f */
[----:B------:R-:W-:Y:S01]  /*04f0*/  LOP3.LUT R3, R3, 0x1c0, RZ, 0xc0, !PT ;  /* 0x000001c003037812 */ /* 0x000fe200078ec0ff */
[----:B------:R-:W-:Y:S01]  /*0500*/  IMAD.SHL.U32 R244, R0, 0x8, RZ ;  /* 0x0000000800f47824 */ /* 0x000fe200078e00ff */
[----:B------:R-:W-:Y:S01]  /*0510*/  LEA.HI R10, R4, R2, RZ, 0x3 ;  /* 0x00000002040a7211 */ /* 0x000fe200078f18ff */
[----:B------:R-:W-:Y:S01]  /*0520*/  UISETP.NE.AND UP6, UPT, UR10, URZ, UPT ;  /* 0x0000003f0a00728c */ /* 0x000fe2000bfc5270 */
[----:B------:R-:W-:Y:S01]  /*0530*/  SHF.R.U32.HI R5, RZ, 0x3, R3 ;  /* 0x00000003ff057819 */ /* 0x000fe20000011603 */
[----:B------:R-:W-:Y:S01]  /*0540*/  USHF.R.S32.HI UR58, URZ, 0x1f, UR35 ;  /* 0x0000001f3f3a7899 */ /* 0x000fe20008011423 */
[----:B------:R-:W-:Y:S01]  /*0550*/  LOP3.LUT R4, R3, 0x38, R244, 0xf8, !PT ;  /* 0x0000003803047812 */ /* 0x000fe200078ef8f4 */
[----:B------:R-:W-:Y:S01]  /*0560*/  USHF.R.S32.HI UR60, URZ, 0x1f, UR34 ;  /* 0x0000001f3f3c7899 */ /* 0x000fe20008011422 */
[----:B------:R-:W-:Y:S01]  /*0570*/  LOP3.LUT R3, R10, 0xfffffff8, RZ, 0xc0, !PT ;  /* 0xfffffff80a037812 */ /* 0x000fe200078ec0ff */
[----:B------:R-:W-:Y:S01]  /*0580*/  USHF.R.S32.HI UR59, URZ, 0x1f, UR35 ;  /* 0x0000001f3f3b7899 */ /* 0x000fe20008011423 */
[C---:B------:R-:W-:Y:S01]  /*0590*/  LOP3.LUT P4, RZ, R0.reuse, 0x4, RZ, 0xc0, !PT ;  /* 0x0000000400ff7812 */ /* 0x040fe2000788c0ff */
[----:B------:R-:W-:Y:S01]  /*05a0*/  UIMAD.WIDE.U32 UR42, UR38, UR44, URZ ;  /* 0x0000002c262a72a5 */ /* 0x000fe2000f8e003f */
        /* <DEDUP_REMOVED lines=9> */
[----:B------:R-:W-:Y:S01]  /*0640*/  UIMAD UR52, UR39, UR44, URZ ;  /* 0x0000002c273472a4 */ /* 0x000fe2000f8e023f */
[C-C-:B------:R-:W-:Y:S01]  /*0650*/  LOP3.LUT R3, R0.reuse, 0x8, R11.reuse, 0xf8, !PT ;  /* 0x0000000800037812 */ /* 0x140fe200078ef80b */
[----:B------:R-:W-:Y:S01]  /*0660*/  USHF.R.S32.HI UR54, URZ, 0x1f, UR48 ;  /* 0x0000001f3f367899 */ /* 0x000fe20008011430 */
[----:B------:R-:W-:Y:S01]  /*0670*/  SHF.R.U32.HI R220, RZ, 0x3, R0 ;  /* 0x00000003ffdc7819 */ /* 0x000fe20000011600 */
[----:B------:R-:W-:Y:S01]  /*0680*/  UIMAD UR51, UR6, UR51, URZ ;  /* 0x00000033063372a4 */ /* 0x000fe2000f8e023f */
[----:B------:R-:W-:Y:S01]  /*0690*/  LOP3.LUT R2, R0, 0x10, R2, 0xf8, !PT ;  /* 0x0000001000027812 */ /* 0x000fe200078ef802 */
[----:B------:R-:W-:Y:S01]  /*06a0*/  IMAD R0, R6, 0x800, R4 ;  /* 0x0000080006007824 */ /* 0x000fe200078e0204 */
[----:B------:R-:W-:Y:S01]  /*06b0*/  LOP3.LUT R3, R3, R220, RZ, 0x3c, !PT ;  /* 0x000000dc03037212 */ /* 0x000fe200078e3cff */
[----:B------:R-:W-:Y:S01]  /*06c0*/  @!UP5 UIMAD UR50, UR7, UR50, URZ ;  /* 0x000000320732d2a4 */ /* 0x000fe2000f8e023f */
[----:B------:R-:W-:Y:S01]  /*06d0*/  LEA.HI R5, R13, R14, RZ, 0x6 ;  /* 0x0000000e0d057211 */ /* 0x000fe200078f30ff */
[----:B------:R-:W-:Y:S01]  /*06e0*/  USHF.R.S32.HI UR49, URZ, 0x1f, UR46 ;  /* 0x0000001f3f317899 */ /* 0x000fe2000801142e */
[----:B------:R-:W-:Y:S01]  /*06f0*/  LOP3.LUT R2, R2, 0x8, R11, 0xf8, !PT ;  /* 0x0000000802027812 */ /* 0x000fe200078ef80b */
[----:B------:R-:W-:Y:S01]  /*0700*/  IMAD.IADD R3, R0, 0x1, R3 ;  /* 0x0000000100037824 */ /* 0x000fe200078e0203 */
[----:B------:R-:W-:Y:S01]  /*0710*/  SHF.R.S32.HI R0, RZ, 0x6, R5 ;  /* 0x00000006ff007819 */ /* 0x000fe20000011405 */
[----:B------:R-:W-:Y:S01]  /*0720*/  IMAD.U32 R11, RZ, RZ, UR14 ;  /* 0x0000000eff0b7e24 */ /* 0x000fe2000f8e00ff */
[----:B------:R-:W-:Y:S01]  /*0730*/  LOP3.LUT R220, R4, R2, R220, 0xf6, !PT ;  /* 0x0000000204dc7212 */ /* 0x000fe200078ef6dc */
[----:B------:R-:W-:Y:S01]  /*0740*/  IMAD.SHL.U32 R3, R3, 0x2, RZ ;  /* 0x0000000203037824 */ /* 0x000fe200078e00ff */
[----:B------:R-:W-:Y:S01]  /*0750*/  LOP3.LUT R2, R15, 0x7ffffffc, RZ, 0xc0, !PT ;  /* 0x7ffffffc0f027812 */ /* 0x000fe200078ec0ff */
[C---:B------:R-:W-:Y:S01]  /*0760*/  IMAD R4, R0.reuse, 0x200, R8 ;  /* 0x0000020000047824 */ /* 0x040fe200078e0208 */
[C---:B------:R-:W-:Y:S01]  /*0770*/  R2P PR, R7.reuse, 0x6 ;  /* 0x0000000607007804 */ /* 0x040fe20000000000 */
[----:B------:R-:W-:Y:S01]  /*0780*/  IMAD.SHL.U32 R5, R0, 0x8, RZ ;  /* 0x0000000800057824 */ /* 0x000fe200078e00ff */
[----:B------:R-:W-:Y:S01]  /*0790*/  SEL R216, R216, 0xffffffe0, !P3 ;  /* 0xffffffe0d8d87807 */ /* 0x000fe20005800000 */
[----:B------:R-:W-:Y:S01]  /*07a0*/  IMAD.SHL.U32 R0, R7, 0x40, RZ ;  /* 0x0000004007007824 */ /* 0x000fe200078e00ff */
[----:B------:R1:W-:Y:S01]  /*07b0*/  STL [R1+0x58], R4 ;  /* 0x0000580401007387 */ /* 0x0003e20000100800 */
[C---:B------:R-:W-:Y:S01]  /*07c0*/  IMAD.IADD R7, R14.reuse, 0x1, -R2 ;  /* 0x000000010e077824 */ /* 0x040fe200078e0a02 */
[----:B------:R-:W-:Y:S01]  /*07d0*/  LOP3.LUT R2, R5, 0x18, RZ, 0xc0, !PT ;  /* 0x0000001805027812 */ /* 0x000fe200078ec0ff */
[----:B------:R-:W-:Y:S01]  /*07e0*/  IMAD.SHL.U32 R14, R14, 0x2, RZ ;  /* 0x000000020e0e7824 */ /* 0x000fe200078e00ff */
[----:B------:R-:W-:Y:S01]  /*07f0*/  LOP3.LUT R0, R0, 0x1c0, RZ, 0xc0, !PT ;  /* 0x000001c000007812 */ /* 0x000fe200078ec0ff */
[----:B------:R-:W-:Y:S01]  /*0800*/  IMAD.IADD R216, R3, 0x1, R216 ;  /* 0x0000000103d87824 */ /* 0x000fe200078e02d8 */
[----:B------:R-:W-:Y:S01]  /*0810*/  SEL R217, R217, 0xffffffc0, !P4 ;  /* 0xffffffc0d9d97807 */ /* 0x000fe20006000000 */
[----:B------:R-:W-:Y:S01]  /*0820*/  IMAD.SHL.U32 R221, R220, 0x2, RZ ;  /* 0x00000002dcdd7824 */ /* 0x000fe200078e00ff */
[----:B------:R-:W-:Y:S01]  /*0830*/  SHF.R.U32.HI R5, RZ, 0x3, R0 ;  /* 0x00000003ff057819 */ /* 0x000fe20000011600 */
[----:B------:R-:W-:Y:S01]  /*0840*/  UMOV UR41, 0xffff8000 ;  /* 0xffff800000297882 */ /* 0x000fe20000000000 */
[----:B------:R-:W-:Y:S01]  /*0850*/  SEL R248, R248, 0x10, !P0 ;  /* 0x00000010f8f87807 */ /* 0x000fe20004000000 */
[----:B------:R-:W-:-:S02]  /*0860*/  IMAD R220, R220, 0x2, R217 ;  /* 0x00000002dcdc7824 */ /* 0x000fc400078e02d9 */
[----:B------:R-:W-:Y:S02]  /*0870*/  IMAD.IADD R218, R3, 0x1, R217 ;  /* 0x0000000103da7824 */ /* 0x000fe400078e02d9 */
[----:B------:R-:W-:Y:S02]  /*0880*/  IMAD.IADD R217, R217, 0x1, R216 ;  /* 0x00000001d9d97824 */ /* 0x000fe400078e02d8 */
[----:B-1----:R-:W-:Y:S02]  /*0890*/  IMAD.SHL.U32 R4, R6, 0x20, RZ ;  /* 0x0000002006047824 */ /* 0x002fe400078e00ff */
[----:B------:R-:W-:-:S03]  /*08a0*/  IMAD.SHL.U32 R6, R9, 0x20, RZ ;  /* 0x0000002009067824 */ /* 0x000fc600078e00ff */
[----:B------:R-:W-:Y:S02]  /*08b0*/  LOP3.LUT R11, R4, 0x6, R14, 0xf8, !PT ;  /* 0x00000006040b7812 */ /* 0x000fe400078ef80e */
[----:B------:R-:W-:Y:S02]  /*08c0*/  LOP3.LUT R8, R2, 0x20, R6, 0xf8, !PT ;  /* 0x0000002002087812 */ /* 0x000fe400078ef806 */
[----:B------:R-:W-:Y:S01]  /*08d0*/  LOP3.LUT R4, R0, 0x20, R4, 0xf8, !PT ;  /* 0x0000002000047812 */ /* 0x000fe200078ef804 */
[----:B------:R1:W-:Y:S01]  /*08e0*/  STL [R1+0x54], R11 ;  /* 0x0000540b01007387 */ /* 0x0003e20000100800 */
[----:B------:R-:W-:Y:S01]  /*08f0*/  LOP3.LUT R6, R5, R0, R2, 0x1e, !PT ;  /* 0x0000000005067212 */ /* 0x000fe200078e1e02 */
[----:B------:R-:W-:Y:S01]  /*0900*/  IMAD.SHL.U32 R0, R7, 0x2, RZ ;  /* 0x0000000207007824 */ /* 0x000fe200078e00ff */
[----:B------:R-:W-:Y:S01]  /*0910*/  LOP3.LUT R5, R4, R5, RZ, 0x3c, !PT ;  /* 0x0000000504057212 */ /* 0x000fe200078e3cff */
[----:B------:R-:W-:Y:S02]  /*0920*/  IMAD.SHL.U32 R4, R12, 0x40, RZ ;  /* 0x000000400c047824 */ /* 0x000fe400078e00ff */
[----:B------:R-:W-:-:S02]  /*0930*/  IMAD R2, R233, 0x400, R0 ;  /* 0x00000400e9027824 */ /* 0x000fc400078e0200 */
[----:B------:R-:W-:Y:S02]  /*0940*/  IMAD R0, R227, 0x400, R0 ;  /* 0x00000400e3007824 */ /* 0x000fe400078e0200 */
[----:B------:R-:W-:Y:S01]  /*0950*/  IMAD.IADD R246, R2, 0x1, R5 ;  /* 0x0000000102f67824 */ /* 0x000fe200078e0205 */
[----:B------:R-:W-:Y:S01]  /*0960*/  LOP3.LUT R2, R4, 0x1c0, RZ, 0xc0, !PT ;  /* 0x000001c004027812 */ /* 0x000fe200078ec0ff */
[----:B------:R-:W-:Y:S02]  /*0970*/  IMAD.IADD R7, R0, 0x1, R6 ;  /* 0x0000000100077824 */ /* 0x000fe400078e0206 */
[----:B------:R-:W-:Y:S01]  /*0980*/  IMAD.SHL.U32 R0, R9, 0x8, RZ ;  /* 0x0000000809007824 */ /* 0x000fe200078e00ff */
[----:B------:R-:W-:Y:S01]  /*0990*/  SHF.R.U32.HI R4, RZ, 0x3, R2 ;  /* 0x00000003ff047819 */ /* 0x000fe20000011602 */
[----:B------:R-:W-:Y:S02]  /*09a0*/  IMAD.SHL.U32 R5, R10, 0x40, RZ ;  /* 0x000000400a057824 */ /* 0x000fe400078e00ff */
[----:B------:R-:W-:Y:S01]  /*09b0*/  IMAD.SHL.U32 R246, R246, 0x2, RZ ;  /* 0x00000002f6f67824 */ /* 0x000fe200078e00ff */
[----:B------:R-:W-:-:S02]  /*09c0*/  LOP3.LUT R6, R2, 0x8, R0, 0xf8, !PT ;  /* 0x0000000802067812 */ /* 0x000fc400078ef800 */
[----:B------:R-:W-:Y:S01]  /*09d0*/  LOP3.LUT R0, R5, 0xfffffe00, RZ, 0xc0, !PT ;  /* 0xfffffe0005007812 */ /* 0x000fe200078ec0ff */
[----:B------:R-:W-:Y:S01]  /*09e0*/  IMAD.IADD R249, R246, 0x1, R248 ;  /* 0x00000001f6f97824 */ /* 0x000fe200078e02f8 */
[----:B------:R-:W-:Y:S02]  /*09f0*/  LOP3.LUT R2, R4, R8, R2, 0x1e, !PT ;  /* 0x0000000804027212 */ /* 0x000fe400078e1e02 */
[----:B-1----:R-:W-:Y:S01]  /*0a00*/  LEA R11, R7, 0x18000, 0x1 ;  /* 0x00018000070b7811 */ /* 0x002fe200078e08ff */
[--C-:B------:R-:W-:Y:S01]  /*0a10*/  IMAD R233, R233, 0x400, R0.reuse ;  /* 0x00000400e9e97824 */ /* 0x100fe200078e0200 */
[----:B------:R-:W-:Y:S01]  /*0a20*/  LOP3.LUT R232, R2, R0, RZ, 0xfc, !PT ;  /* 0x0000000002e87212 */ /* 0x000fe200078efcff */
[----:B------:R-:W-:Y:S01]  /*0a30*/  IMAD R227, R227, 0x400, R0 ;  /* 0x00000400e3e37824 */ /* 0x000fe200078e0200 */
[C---:B------:R-:W-:Y:S01]  /*0a40*/  IADD3 R0, R11.reuse, 0x40, RZ ;  /* 0x000000400b007810 */ /* 0x040fe20007ffe0ff */
[----:B------:R1:W-:Y:S01]  /*0a50*/  STL [R1+0x48], R11 ;  /* 0x0000480b01007387 */ /* 0x0003e20000100800 */
[----:B------:R-:W-:-:S02]  /*0a60*/  @P2 IADD3 R0, R11, -0x40, RZ ;  /* 0xffffffc00b002810 */ /* 0x000fc40007ffe0ff */
[----:B------:R-:W-:Y:S02]  /*0a70*/  LOP3.LUT R4, R6, R4, RZ, 0x3c, !PT ;  /* 0x0000000406047212 */ /* 0x000fe400078e3cff */
[C---:B------:R-:W-:Y:S01]  /*0a80*/  IADD3 R247, R246.reuse, 0x20, RZ ;  /* 0x00000020f6f77810 */ /* 0x040fe20007ffe0ff */
[----:B------:R1:W-:Y:S01]  /*0a90*/  STL [R1+0x4c], R0 ;  /* 0x00004c0001007387 */ /* 0x0003e20000100800 */
[----:B------:R-:W-:Y:S01]  /*0aa0*/  @P1 IADD3 R247, R246, -0x20, RZ ;  /* 0xffffffe0f6f71810 */ /* 0x000fe20007ffe0ff */
[----:B------:R-:W-:Y:S02]  /*0ab0*/  IMAD.IADD R227, R4, 0x1, R227 ;  /* 0x0000000104e37824 */ /* 0x000fe400078e02e3 */
[----:B------:R-:W-:Y:S02]  /*0ac0*/  IMAD.IADD R233, R233, 0x1, R4 ;  /* 0x00000001e9e97824 */ /* 0x000fe400078e0204 */
[----:B------:R-:W-:Y:S01]  /*0ad0*/  IMAD.IADD R248, R248, 0x1, R247 ;  /* 0x00000001f8f87824 */ /* 0x000fe200078e02f7 */
[----:B------:R-:W-:-:S02]  /*0ae0*/  LEA R227, R227, 0x28000, 0x1 ;  /* 0x00028000e3e37811 */ /* 0x000fc400078e08ff */
.L_x_367:
        /* <DEDUP_REMOVED lines=21> */
[----:B------:R2:W3:Y:S01]  /*0c40*/  @P2 LDG.E R8, [R4.64] ;  /* 0x0000000404082981 */ /* 0x0004e2000c1e1900 */
[----:B------:R-:W-:Y:S02]  /*0c50*/  UIADD3 UR8, UP0, UR13, UR8, URZ ;  /* 0x000000080d087290 */ /* 0x000fe4000ff1e03f */
[----:B------:R-:W-:Y:S01]  /*0c60*/  PLOP3.LUT P1, PT, PT, PT, UP4, 0x80, 0x0 ;  /* 0x000000000000781c */ /* 0x000fe20003f2f048 */
[----:B----4-:R2:W4:Y:S01]  /*0c70*/  @P2 LDG.E R2, [R4.64+0x4] ;  /* 0x0000040404022981 */ /* 0x010522000c1e1900 */
[----:B------:R-:W-:Y:S01]  /*0c80*/  UIADD3.X UR9, UR12, UR9, URZ, UP0, !UPT ;  /* 0x000000090c097290 */ /* 0x000fe200087fe43f */
[----:B------:R-:W-:Y:S01]  /*0c90*/  PLOP3.LUT P0, PT, PT, PT, UP2, 0x80, 0x0 ;  /* 0x000000000000781c */ /* 0x000fe20003f0f028 */
[----:B------:R-:W-:-:S02]  /*0ca0*/  IMAD.U32 R6, RZ, RZ, UR6 ;  /* 0x00000006ff067e24 */ /* 0x000fc4000f8e00ff */
[----:B------:R-:W-:-:S10]  /*0cb0*/  IMAD.U32 R7, RZ, RZ, UR7 ;  /* 0x00000007ff077e24 */ /* 0x000fd4000f8e00ff */
[----:B------:R-:W5:Y:S01]  /*0cc0*/  @P0 LDG.E R6, [R6.64] ;  /* 0x0000000406060981 */ /* 0x000f62000c1e1900 */
[----:B--2---:R-:W-:Y:S02]  /*0cd0*/  IMAD.U32 R4, RZ, RZ, UR8 ;  /* 0x00000008ff047e24 */ /* 0x004fe4000f8e00ff */
[----:B------:R-:W-:-:S05]  /*0ce0*/  IMAD.U32 R5, RZ, RZ, UR9 ;  /* 0x00000009ff057e24 */ /* 0x000fca000f8e00ff */
[----:B-1----:R-:W2:Y:S01]  /*0cf0*/  @!P1 LDG.E R0, [R4.64] ;  /* 0x0000000404009981 */ /* 0x002ea2000c1e1900 */
[----:B------:R-:W1:Y:S01]  /*0d00*/  S2UR UR24, SR_CTAID.X ;  /* 0x00000000001879c3 */ /* 0x000e620000002500 */
[----:B------:R-:W-:Y:S02]  /*0d10*/  UMOV UR14, 0xffffffff ;  /* 0xffffffff000e7882 */ /* 0x000fe40000000000 */
[----:B------:R-:W1:Y:S01]  /*0d20*/  S2R R27, SR_TID.X ;  /* 0x00000000001b7919 */ /* 0x000e620000002100 */
[----:B------:R-:W-:Y:S02]  /*0d30*/  UMOV UR27, 0xffffffff ;  /* 0xffffffff001b7882 */ /* 0x000fe40000000000 */
[----:B------:R-:W-:Y:S02]  /*0d40*/  ULDC UR8, c[0x0][0xc] ;  /* 0x0000030000087ab9 */ /* 0x000fe40000000800 */
[----:B------:R-:W-:Y:S02]  /*0d50*/  USHF.L.U32 UR8, UR8, 0x6, URZ ;  /* 0x0000000608087899 */ /* 0x000fe4000800063f */
[----:B------:R-:W-:-:S02]  /*0d60*/  UMOV UR17, URZ ;  /* 0x0000003f00117c82 */ /* 0x000fc40008000000 */
[----:B-1----:R-:W-:Y:S01]  /*0d70*/  USHF.L.U32 UR6, UR24, 0x6, URZ ;  /* 0x0000000618067899 */ /* 0x002fe2000800063f */
[----:B------:R-:W-:-:S03]  /*0d80*/  SHF.R.S32.HI R26, RZ, 0x1f, R27 ;  /* 0x0000001fff1a7819 */ /* 0x000fc6000001141b */
[----:B------:R-:W-:-:S03]  /*0d90*/  UIMAD UR6, UR8, UR40, UR6 ;  /* 0x00000028080672a4 */ /* 0x000fc6000f8e0206 */
[----:B------:R-:W-:Y:S01]  /*0da0*/  ULDC UR8, c[0x0][0x218] ;  /* 0x0000860000087ab9 */ /* 0x000fe20000000800 */
[----:B---3--:R-:W1:Y:S08]  /*0db0*/  @P2 R2UR UR14, R8 ;  /* 0x00000000080e23c2 */ /* 0x008e7000000e0000 */
[----:B----4-:R-:W1:Y:S08]  /*0dc0*/  @P2 R2UR UR7, R2 ;  /* 0x00000000020723c2 */ /* 0x010e7000000e0000 */
[----:B-----5:R3:W4:Y:S08]  /*0dd0*/  @P0 R2UR UR17, R6 ;  /* 0x00000000061103c2 */ /* 0x02073000000e0000 */
[----:B--2---:R2:W3:Y:S01]  /*0de0*/  @!P1 R2UR UR27, R0 ;  /* 0x00000000001b93c2 */ /* 0x0044e200000e0000 */
[----:B------:R-:W-:-:S04]  /*0df0*/  ISETP.NE.U32.AND P1, PT, RZ, c[0x0][0x248], PT ;  /* 0x00009200ff007a0c */ /* 0x000fc80003f25070 */
[----:B------:R-:W-:Y:S01]  /*0e00*/  ISETP.NE.AND.EX P1, PT, RZ, c[0x0][0x24c], PT, P1 ;  /* 0x00009300ff007a0c */ /* 0x000fe20003f25310 */
[----:B-1----:R-:W-:-:S07]  /*0e10*/  @UP1 UIADD3 UR26, UR7, -UR14, URZ ;  /* 0x8000000e071a1290 */ /* 0x002fce000fffe03f */
[----:B------:R-:W-:Y:S01]  /*0e20*/  @!UP1 ULDC UR26, c[0x0][0x214] ;  /* 0x00008500001a9ab9 */ /* 0x000fe20000000800 */
[----:B--2---:R-:W-:-:S04]  /*0e30*/  LEA.HI R0, R26, R27, RZ, 0x3 ;  /* 0x0000001b1a007211 */ /* 0x004fc800078f18ff */
[----:B------:R-:W-:Y:S01]  /*0e40*/  SHF.R.S32.HI R14, RZ, 0x3, R0 ;  /* 0x00000003ff0e7819 */ /* 0x000fe20000011400 */
[----:B------:R-:W-:-:S03]  /*0e50*/  IMAD.U32 R0, RZ, RZ, UR6 ;  /* 0x00000006ff007e24 */ /* 0x000fc6000f8e00ff */
[----:B------:R-:W-:Y:S02]  /*0e60*/  IADD3 R20, P0, R14, UR6, RZ ;  /* 0x000000060e147c10 */ /* 0x000fe4000ff1e0ff */
[----:B------:R-:W-:-:S04]  /*0e70*/  SHF.R.S32.HI R24, RZ, 0x1f, R14 ;  /* 0x0000001fff187819 */ /* 0x000fc8000001140e */
[----:B------:R-:W-:Y:S01]  /*0e80*/  LEA.HI.X.SX32 R21, R0, R24, 0x1, P0 ;  /* 0x0000001800157211 */ /* 0x000fe200000f0eff */
[----:B------:R-:W-:Y:S05]  /*0e90*/  @!P1 BRA `(.L_x_321) ;  /* 0x0000007000009947 */ /* 0x000fea0003800000 */
[----:B---34-:R-:W-:-:S13]  /*0ea0*/  PLOP3.LUT P0, PT, PT, PT, UP3, 0x80, 0x0 ;  /* 0x000000000000781c */ /* 0x018fda0003f0f038 */
[----:B------:R-:W2:Y:S04]  /*0eb0*/  @P0 LDG.E R0, [R4.64+0x4] ;  /* 0x0000040404000981 */ /* 0x000ea8000c1e1900 */
[----:B------:R-:W3:Y:S01]  /*0ec0*/  @!P0 LDG.E R4, [R4.64] ;  /* 0x0000000404048981 */ /* 0x000ee2000c1e1900 */
[----:B--2---:R-:W1:Y:S02]  /*0ed0*/  @P0 R2UR UR6, R0 ;  /* 0x00000000000603c2 */ /* 0x004e6400000e0000 */
[----:B-1----:R-:W-:-:S11]  /*0ee0*/  @UP3 UIADD3 UR8, UR6, -UR27, URZ ;  /* 0x8000001b06083290 */ /* 0x002fd6000fffe03f */
[----:B---3--:R1:W2:Y:S01]  /*0ef0*/  @!P0 R2UR UR8, R4 ;  /* 0x00000000040883c2 */ /* 0x0082a200000e0000 */
[----:B------:R-:W-:-:S07]  /*0f00*/  DEPBAR.LE SB1, 0x0, {2} ;  /* 0x000090040000791a */ /* 0x000fce0000000000 */
.L_x_321:
[----:B---34-:R-:W-:Y:S02]  /*0f10*/  ULDC.64 UR6, c[0x0][0x258] ;  /* 0x0000960000067ab9 */ /* 0x018fe40000000a00 */
        /* <DEDUP_REMOVED lines=15> */
[----:B-1----:R-:W-:-:S02]  /*1010*/  @UP2 UIADD3 UR15, UR9, -UR17, URZ ;  /* 0x80000011090f2290 */ /* 0x002fc4000fffe03f */
[----:B------:R-:W-:-:S04]  /*1020*/  @!UP2 UIADD3 UR15, UR6, UR8, -UR17 ;  /* 0x00000008060fa290 */ /* 0x000fc8000fffe811 */
[----:B------:R-:W-:-:S06]  /*1030*/  UISETP.GT.AND UP0, UPT, UR15, UR20, UPT ;  /* 0x000000140f00728c */ /* 0x000fcc000bf04270 */
[----:B------:R-:W-:-:S13]  /*1040*/  PLOP3.LUT P0, PT, PT, PT, UP0, 0x80, 0x0 ;  /* 0x000000000000781c */ /* 0x000fda0003f0f008 */
[----:B------:R-:W-:Y:S05]  /*1050*/  @!P0 BRA `(.L_x_322) ;  /* 0x00009fc000008947 */ /* 0x000fea0003800000 */
[----:B------:R-:W-:Y:S02]  /*1060*/  ULDC.64 UR12, c[0x0][0x178] ;  /* 0x00005e00000c7ab9 */ /* 0x000fe40000000a00 */
[----:B------:R-:W-:Y:S02]  /*1070*/  UISETP.NE.AND UP0, UPT, UR27, -0x1, UPT ;  /* 0xffffffff1b00788c */ /* 0x000fe4000bf05270 */
[----:B------:R-:W-:Y:S02]  /*1080*/  UIMAD UR11, UR37, UR12, URZ ;  /* 0x0000000c250b72a4 */ /* 0x000fe4000f8e023f */
[----:B------:R-:W-:Y:S02]  /*1090*/  UIADD3 UR10, UR26, 0x3f, URZ ;  /* 0x0000003f1a0a7890 */ /* 0x000fe4000fffe03f */
[----:B------:R-:W-:Y:S01]  /*10a0*/  UIMAD UR13, UR34, UR13, UR11 ;  /* 0x0000000d220d72a4 */ /* 0x000fe2000f8e020b */
[----:B------:R-:W-:Y:S01]  /*10b0*/  PLOP3.LUT P1, PT, PT, PT, UP0, 0x80, 0x0 ;  /* 0x000000000000781c */ /* 0x000fe20003f2f008 */
[----:B------:R-:W-:-:S02]  /*10c0*/  ULDC.64 UR6, c[0x0][0x190] ;  /* 0x0000640000067ab9 */ /* 0x000fc40000000a00 */
[----:B------:R-:W-:Y:S02]  /*10d0*/  USHF.R.S32.HI UR11, URZ, 0x1f, UR10 ;  /* 0x0000001f3f0b7899 */ /* 0x000fe4000801140a */
[----:B------:R-:W-:Y:S02]  /*10e0*/  UIMAD.WIDE.U32 UR8, UR14, UR6, URZ ;  /* 0x000000060e0872a5 */ /* 0x000fe4000f8e003f */
[----:B------:R-:W-:Y:S02]  /*10f0*/  UIMAD UR21, UR14, UR7, URZ ;  /* 0x000000070e1572a4 */ /* 0x000fe4000f8e023f */
[----:B------:R-:W-:Y:S02]  /*1100*/  UIMAD.WIDE.U32 UR6, UR34, UR12, URZ ;  /* 0x0000000c220672a5 */ /* 0x000fe4000f8e003f */
[----:B------:R-:W-:Y:S02]  /*1110*/  UISETP.NE.AND UP2, UPT, UR14, -0x1, UPT ;  /* 0xffffffff0e00788c */ /* 0x000fe4000bf45270 */
[----:B------:R-:W-:-:S02]  /*1120*/  ULEA.HI UR11, UR11, UR10, URZ, 0x6 ;  /* 0x0000000a0b0b7291 */ /* 0x000fc4000f8f303f */
[----:B------:R-:W-:Y:S02]  /*1130*/  @UP0 UIADD3 UR10, UR17, UR27, URZ ;  /* 0x0000001b110a0290 */ /* 0x000fe4000fffe03f */
[----:B------:R-:W-:Y:S02]  /*1140*/  ULDC.64 UR18, c[0x0][0x198] ;  /* 0x0000660000127ab9 */ /* 0x000fe40000000a00 */
[----:B------:R-:W-:Y:S02]  /*1150*/  USEL UR31, UR6, UR8, !UP2 ;  /* 0x00000008061f7287 */ /* 0x000fe4000d000000 */
[----:B------:R-:W-:Y:S02]  /*1160*/  UIADD3 UR30, UR7, UR13, URZ ;  /* 0x0000000d071e7290 */ /* 0x000fe4000fffe03f */
[----:B------:R-:W-:Y:S02]  /*1170*/  ULOP3.LUT UR8, UR11, 0xffffffc0, URZ, 0xc0, !UPT ;  /* 0xffffffc00b087892 */ /* 0x000fe4000f8ec03f */
[----:B------:R-:W-:-:S02]  /*1180*/  @UP0 UIMAD.WIDE.U32 UR6, UR10, UR18, URZ ;  /* 0x000000120a0602a5 */ /* 0x000fc4000f8e003f */
[----:B------:R-:W-:Y:S02]  /*1190*/  UIADD3 UR22, UR8, -0x40, URZ ;  /* 0xffffffc008167890 */ /* 0x000fe4000fffe03f */
[----:B------:R-:W-:Y:S02]  /*11a0*/  @UP0 UIMAD UR28, UR10, UR19, UR7 ;  /* 0x000000130a1c02a4 */ /* 0x000fe4000f8e0207 */
[----:B------:R-:W-:Y:S02]  /*11b0*/  USHF.R.S32.HI UR36, URZ, 0x6, UR11 ;  /* 0x000000063f247899 */ /* 0x000fe4000801140b */
        /* <DEDUP_REMOVED lines=16> */
.L_x_323:
[----:B------:R-:W-:Y:S01]  /*12c0*/  IABS R6, c[0x0][0x1c8] ;  /* 0x0000720000067a13 */ /* 0x000fe20000000000 */
[----:B------:R-:W-:Y:S01]  /*12d0*/  @UP0 UIADD3 UR8, UR17, UR27, URZ ;  /* 0x0000001b11080290 */ /* 0x000fe2000fffe03f */
[----:B------:R-:W-:Y:S01]  /*12e0*/  IABS R2, UR35 ;  /* 0x0000002300027c13 */ /* 0x000fe20008000000 */
        /* <DEDUP_REMOVED lines=11> */
[----:B------:R-:W-:-:S04]  /*13a0*/  IMAD R0, R0, R6, RZ ;  /* 0x0000000600007224 */ /* 0x000fc800078e02ff */
        /* <DEDUP_REMOVED lines=22> */
[----:B------:R-:W-:Y:S02]  /*1510*/  UIMAD.WIDE.U32 UR6, UR34, UR8, UR6 ;  /* 0x00000008220672a5 */ /* 0x000fe4000f8e0006 */
[----:B------:R-:W-:-:S04]  /*1520*/  UIMAD UR8, UR37, UR8, URZ ;  /* 0x00000008250872a4 */ /* 0x000fc8000f8e023f */
[----:B------:R-:W-:Y:S02]  /*1530*/  UIMAD UR8, UR34, UR9, UR8 ;  /* 0x00000009220872a4 */ /* 0x000fe4000f8e0208 */
[----:B------:R-:W-:Y:S02]  /*1540*/  UMOV UR21, UR6 ;  /* 0x0000000600157c82 */ /* 0x000fe40008000000 */
[----:B------:R-:W-:-:S03]  /*1550*/  UIADD3 UR23, UR7, UR8, URZ ;  /* 0x0000000807177290 */ /* 0x000fc6000fffe03f */
.L_x_324:
        /* <DEDUP_REMOVED lines=18> */
[----:B------:R-:W-:Y:S02]  /*1680*/  USHF.L.U32 UR10, UR34, 0x7, URZ ;  /* 0x00000007220a7899 */ /* 0x000fe4000800063f */
[----:B------:R-:W-:-:S02]  /*1690*/  UIMAD UR7, UR38, UR7, UR52 ;  /* 0x00000007260772a4 */ /* 0x000fc4000f8e0234 */
[----:B------:R-:W-:Y:S02]  /*16a0*/  USEL UR24, UR6, URZ, UP6 ;  /* 0x0000003f06187287 */ /* 0x000fe4000b000000 */
[----:B------:R-:W-:Y:S02]  /*16b0*/  UIADD3 UR12, UR43, UR7, URZ ;  /* 0x000000072b0c7290 */ /* 0x000fe4000fffe03f */
[----:B------:R-:W-:Y:S02]  /*16c0*/  UIMAD UR7, UR39, UR14, URZ ;  /* 0x0000000e270772a4 */ /* 0x000fe4000f8e023f */
[----:B------:R-:W-:Y:S02]  /*16d0*/  USHF.L.U64.HI UR6, UR34, 0x7, UR37 ;  /* 0x0000000722067899 */ /* 0x000fe40008010225 */
[----:B------:R-:W-:Y:S02]  /*16e0*/  @UP2 UIADD3 UR12, UR9, UR7, URZ ;  /* 0x00000007090c2290 */ /* 0x000fe4000fffe03f */
[----:B------:R-:W-:-:S02]  /*16f0*/  USEL UR7, UR10, URZ, UP1 ;  /* 0x0000003f0a077287 */ /* 0x000fc40008800000 */
[----:B------:R-:W-:Y:S02]  /*1700*/  USEL UR29, UR42, UR8, !UP2 ;  /* 0x000000082a1d7287 */ /* 0x000fe4000d000000 */
[----:B------:R-:W-:Y:S02]  /*1710*/  USEL UR6, UR6, URZ, UP1 ;  /* 0x0000003f06067287 */ /* 0x000fe40008800000 */
[----:B------:R-:W-:Y:S02]  /*1720*/  UIADD3 UR8, UP1, UR22, UR7, URZ ;  /* 0x0000000716087290 */ /* 0x000fe4000ff3e03f */
[----:B------:R-:W-:Y:S02]  /*1730*/  ULDC UR10, c[0x0][0x234] ;  /* 0x00008d00000a7ab9 */ /* 0x000fe40000000800 */
[----:B------:R-:W-:Y:S02]  /*1740*/  UIADD3.X UR7, UR33, UR6, URZ, UP1, !UPT ;  /* 0x0000000621077290 */ /* 0x000fe40008ffe43f */
[----:B------:R-:W-:-:S02]  /*1750*/  UIMAD UR6, UR39, UR8, URZ ;  /* 0x00000008270672a4 */ /* 0x000fc4000f8e023f */
[----:B------:R-:W-:Y:S02]  /*1760*/  USEL UR11, UR11, URZ, UP6 ;  /* 0x0000003f0b0b7287 */ /* 0x000fe4000b000000 */
        /* <DEDUP_REMOVED lines=12> */
.L_x_325:
[----:B------:R-:W-:-:S04]  /*1830*/  UMOV UR10, UR51 ;  /* 0x00000033000a7c82 */ /* 0x000fc80008000000 */
.L_x_326:
[----:B------:R-:W-:Y:S01]  /*1840*/  UIADD3 UR6, UP4, UP3, UR6, UR46, UR48 ;  /* 0x0000002e06067290 */ /* 0x000fe2000fb9e030 */
[----:B------:R-:W-:Y:S01]  /*1850*/  IMAD.U32 R2, RZ, RZ, UR5 ;  /* 0x00000005ff027e24 */ /* 0x000fe2000f8e00ff */
[----:B------:R-:W-:Y:S01]  /*1860*/  LEA.HI R23, R26, R27, RZ, 0x5 ;  /* 0x0000001b1a177211 */ /* 0x000fe200078f28ff */
[----:B------:R-:W-:Y:S01]  /*1870*/  IMAD.U32 R0, RZ, RZ, UR4 ;  /* 0x00000004ff007e24 */ /* 0x000fe2000f8e00ff */
[----:B------:R-:W-:Y:S01]  /*1880*/  UIADD3 UR32, UP2, UP1, UR24, UR6, UR29 ;  /* 0x0000000618207290 */ /* 0x000fe2000f95e01d */
[----:B------:R-:W-:Y:S01]  /*1890*/  SHF.R.S32.HI R245, RZ, 0x1f, R244 ;  /* 0x0000001ffff57819 */ /* 0x000fe200000114f4 */
[----:B------:R-:W-:Y:S01]  /*18a0*/  UIADD3.X UR6, UR9, UR49, UR54, UP4, UP3 ;  /* 0x0000003109067290 */ /* 0x000fe2000a7e6436 */
[----:B------:R-:W-:Y:S01]  /*18b0*/  SHF.R.S32.HI R19, RZ, 0x5, R23 ;  /* 0x00000005ff137819 */ /* 0x000fe20000011417 */
[----:B------:R-:W-:Y:S01]  /*18c0*/  ULDC.64 UR4, c[0x0][0x3c8] ;  /* 0x0000f20000047ab9 */ /* 0x000fe20000000a00 */
[----:B------:R-:W-:Y:S01]  /*18d0*/  IADD3 R4, P2, R244, UR18, RZ ;  /* 0x00000012f4047c10 */ /* 0x000fe2000ff5e0ff */
[----:B------:R-:W-:Y:S01]  /*18e0*/  UIADD3.X UR29, UR11, UR6, UR12, UP2, UP1 ;  /* 0x000000060b1d7290 */ /* 0x000fe200097e240c */
[----:B------:R-:W-:Y:S01]  /*18f0*/  IADD3 R12, P0, R14, UR22, RZ ;  /* 0x000000160e0c7c10 */ /* 0x000fe2000ff1e0ff */
[----:B------:R-:W-:Y:S01]  /*1900*/  IMAD.U32 R6, RZ, RZ, UR22 ;  /* 0x00000016ff067e24 */ /* 0x000fe2000f8e00ff */
[----:B------:R-:W-:Y:S01]  /*1910*/  ULDC.64 UR6, c[0x0][0x1a8] ;  /* 0x00006a0000067ab9 */ /* 0x000fe20000000a00 */
[----:B------:R-:W-:Y:S01]  /*1920*/  IADD3.X R5, R245, UR19, RZ, P2, !PT ;  /* 0x00000013f5057c10 */ /* 0x000fe200097fe4ff */
[----:B------:R-:W-:Y:S01]  /*1930*/  UIMAD UR6, UR58, UR6, URZ ;  /* 0x000000063a0672a4 */ /* 0x000fe2000f8e023f */
[----:B------:R-:W-:Y:S01]  /*1940*/  IADD3.X R13, R24, UR33, RZ, P0, !PT ;  /* 0x00000021180d7c10 */ /* 0x000fe200087fe4ff */
[----:B------:R-:W-:Y:S01]  /*1950*/  IMAD.U32 R9, RZ, RZ, UR35 ;  /* 0x00000023ff097e24 */ /* 0x000fe2000f8e00ff */
[----:B------:R-:W-:Y:S01]  /*1960*/  BSSY B1, `(.L_x_322) ;  /* 0x000096b000017945 */ /* 0x000fe20003800000 */
[----:B------:R-:W-:Y:S01]  /*1970*/  UIMAD UR14, UR35, UR7, UR6 ;  /* 0x00000007230e72a4 */ /* 0x000fe2000f8e0206 */
[----:B------:R-:W-:Y:S01]  /*1980*/  IMAD.WIDE.U32 R4, R6, c[0x0][0x370], R4 ;  /* 0x0000dc0006047a25 */ /* 0x000fe200078e0004 */
[C---:B------:R-:W-:Y:S01]  /*1990*/  IADD3 R251, R244.reuse, 0x40, RZ ;  /* 0x00000040f4fb7810 */ /* 0x040fe20007ffe0ff */
[----:B------:R-:W-:Y:S01]  /*19a0*/  ULDC.64 UR6, c[0x0][0x370] ;  /* 0x0000dc0000067ab9 */ /* 0x000fe20000000a00 */
[----:B------:R-:W-:Y:S01]  /*19b0*/  IADD3 R250, R244, 0x80, RZ ;  /* 0x00000080f4fa7810 */ /* 0x000fe20007ffe0ff */
[----:B------:R-:W-:Y:S01]  /*19c0*/  UIMAD UR6, UR33, UR6, URZ ;  /* 0x00000006210672a4 */ /* 0x000fe2000f8e023f */
[----:B------:R-:W-:Y:S01]  /*19d0*/  IMAD.WIDE.U32 R6, R12, c[0x0][0x190], R244 ;  /* 0x000064000c067a25 */ /* 0x000fe200078e00f4 */
[----:B------:R-:W-:-:S02]  /*19e0*/  IADD3 R252, R244, 0xc0, RZ ;  /* 0x000000c0f4fc7810 */ /* 0x000fc40007ffe0ff */
[----:B------:R-:W-:Y:S01]  /*19f0*/  UIMAD UR24, UR22, UR7, UR6 ;  /* 0x00000007161872a4 */ /* 0x000fe2000f8e0206 */
[----:B------:R-:W-:Y:S02]  /*1a00*/  IMAD.U32 R11, RZ, RZ, UR35 ;  /* 0x00000023ff0b7e24 */ /* 0x000fe4000f8e00ff */
[----:B------:R-:W-:Y:S02]  /*1a10*/  ULDC.64 UR6, c[0x0][0x378] ;  /* 0x0000de0000067ab9 */ /* 0x000fe40000000a00 */
[----:B------:R-:W-:Y:S01]  /*1a20*/  UIMAD UR6, UR58, UR6, URZ ;  /* 0x000000063a0672a4 */ /* 0x000fe2000f8e023f */
[----:B------:R-:W-:-:S03]  /*1a30*/  IADD3 R5, R5, UR24, RZ ;  /* 0x0000001805057c10 */ /* 0x000fc6000fffe0ff */
[----:B------:R-:W-:Y:S02]  /*1a40*/  UIMAD UR8, UR35, UR7, UR6 ;  /* 0x00000007230872a4 */ /* 0x000fe4000f8e0206 */
[----:B------:R-:W-:Y:S01]  /*1a50*/  UIADD3 UR6, UR22, UR10, URZ ;  /* 0x0000000a16067290 */ /* 0x000fe2000fffe03f */
[----:B------:R-:W-:-:S03]  /*1a60*/  IMAD.WIDE.U32 R4, R9, c[0x0][0x378], R4 ;  /* 0x0000de0009047a25 */ /* 0x000fc600078e0004 */
[----:B------:R-:W-:-:S03]  /*1a70*/  UIMAD.WIDE UR6, UR6, UR61, UR4 ;  /* 0x0000003d060672a5 */ /* 0x000fc6000f8e0204 */
[----:B------:R-:W-:-:S04]  /*1a80*/  ULDC.64 UR4, c[0x0][0x200] ;  /* 0x0000800000047ab9 */ /* 0x000fc80000000a00 */
[----:B------:R-:W-:Y:S02]  /*1a90*/  UMOV UR12, UR6 ;  /* 0x00000006000c7c82 */ /* 0x000fe40008000000 */
[----:B------:R-:W-:Y:S02]  /*1aa0*/  UIADD3 UR6, UR22, UR13, URZ ;  /* 0x0000000d16067290 */ /* 0x000fe4000fffe03f */
[----:B------:R-:W-:Y:S02]  /*1ab0*/  UMOV UR11, UR7 ;  /* 0x00000007000b7c82 */ /* 0x000fe40008000000 */
[----:B------:R-:W-:Y:S01]  /*1ac0*/  UIMAD.WIDE UR6, UR6, UR61, UR4 ;  /* 0x0000003d060672a5 */ /* 0x000fe2000f8e0204 */
[----:B------:R1:W2:Y:S01]  /*1ad0*/  R2UR UR4, R0 ;  /* 0x00000000000473c2 */ /* 0x0002a200000e0000 */
[----:B------:R-:W-:-:S05]  /*1ae0*/  ULDC UR13, c[0x0][0x2e8] ;  /* 0x0000ba00000d7ab9 */ /* 0x000fca0000000800 */
[----:B------:R-:W-:Y:S02]  /*1af0*/  UMOV UR10, UR6 ;  /* 0x00000006000a7c82 */ /* 0x000fe40008000000 */
[----:B------:R-:W-:Y:S01]  /*1b00*/  UIADD3 UR6, -UR15, UR26, UR20 ;  /* 0x0000001a0f067290 */ /* 0x000fe2000fffe114 */
[----:B------:R3:W4:Y:S01]  /*1b10*/  R2UR UR5, R2 ;  /* 0x00000000020573c2 */ /* 0x00072200000e0000 */
[----:B------:R-:W-:Y:S02]  /*1b20*/  UMOV UR9, UR7 ;  /* 0x0000000700097c82 */ /* 0x000fe40008000000 */
[----:B------:R-:W-:-:S04]  /*1b30*/  UIADD3 UR6, UR6, -UR13, URZ ;  /* 0x8000000d06067290 */ /* 0x000fc8000fffe03f */
[----:B------:R-:W-:-:S04]  /*1b40*/  USHF.R.S32.HI UR13, URZ, 0x1f, UR6 ;  /* 0x0000001f3f0d7899 */ /* 0x000fc80008011406 */
[----:B------:R-:W-:Y:S02]  /*1b50*/  ULEA.HI UR13, UR13, UR6, URZ, 0x6 ;  /* 0x000000060d0d7291 */ /* 0x000fe4000f8f303f */
[----:B------:R-:W-:Y:S01]  /*1b60*/  UIADD3 UR6, UR36, -0x1, URZ ;  /* 0xffffffff24067890 */ /* 0x000fe2000fffe03f */
[----:B-1----:R-:W-:Y:S01]  /*1b70*/  LOP3.LUT R0, R23, 0xffffffe0, RZ, 0xc0, !PT ;  /* 0xffffffe017007812 */ /* 0x002fe200078ec0ff */
[----:B------:R-:W-:-:S04]  /*1b80*/  USHF.R.S32.HI UR13, URZ, 0x6, UR13 ;  /* 0x000000063f0d7899 */ /* 0x000fc8000801140d */
[----:B------:R-:W-:Y:S01]  /*1b90*/  IMAD.IADD R15, R27, 0x1, -R0 ;  /* 0x000000011b0f7824 */ /* 0x000fe200078e0a00 */
[----:B------:R-:W-:-:S03]  /*1ba0*/  UISETP.LT.AND UP1, UPT, URZ, UR13, UPT ;  /* 0x0000000d3f00728c */ /* 0x000fc6000bf21270 */
[----:B------:R-:W-:Y:S01]  /*1bb0*/  IMAD R0, R19, UR47, R15 ;  /* 0x0000002f13007c24 */ /* 0x000fe2000f8e020f */
[----:B------:R-:W-:-:S04]  /*1bc0*/  USEL UR13, URZ, UR13, !UP1 ;  /* 0x0000000d3f0d7287 */ /* 0x000fc8000c800000 */
[----:B---3--:R-:W-:Y:S01]  /*1bd0*/  IADD3 R2, P0, R0, UR32, RZ ;  /* 0x0000002000027c10 */ /* 0x008fe2000ff1e0ff */
[----:B------:R-:W-:-:S03]  /*1be0*/  UISETP.GT.AND UP1, UPT, UR36, UR13, UPT ;  /* 0x0000000d2400728c */ /* 0x000fc6000bf24270 */
[----:B------:R-:W-:Y:S01]  /*1bf0*/  LEA.HI.X.SX32 R10, R0, UR29, 0x1, P0 ;  /* 0x0000001d000a7c11 */ /* 0x000fe200080f0eff */
[----:B------:R-:W-:Y:S01]  /*1c00*/  IMAD R0, R13, c[0x0][0x190], RZ ;  /* 0x000064000d007a24 */ /* 0x000fe200078e02ff */
[----:B------:R-:W-:Y:S01]  /*1c10*/  IADD3 R8, P0, R6, UR31, RZ ;  /* 0x0000001f06087c10 */ /* 0x000fe2000ff1e0ff */
[----:B------:R-:W-:Y:S02]  /*1c20*/  IMAD.MOV.U32 R6, RZ, RZ, R4 ;  /* 0x000000ffff067224 */ /* 0x000fe400078e0004 */
[----:B------:R-:W-:Y:S02]  /*1c30*/  IMAD R18, R12, c[0x0][0x194], R0 ;  /* 0x000065000c127a24 */ /* 0x000fe400078e0200 */
[----:B------:R-:W-:-:S03]  /*1c40*/  IMAD R0, R24, c[0x0][0x370], RZ ;  /* 0x0000dc0018007a24 */ /* 0x000fc600078e02ff */
[----:B------:R-:W-:Y:S01]  /*1c50*/  IADD3.X R9, R7, UR30, R18, P0, !PT ;  /* 0x0000001e07097c10 */ /* 0x000fe200087fe412 */
[----:B------:R-:W-:Y:S01]  /*1c60*/  IMAD R0, R14, c[0x0][0x374], R0 ;  /* 0x0000dd000e007a24 */ /* 0x000fe200078e0200 */
[C---:B------:R-:W-:Y:S02]  /*1c70*/  LEA R234, P0, R2.reuse, c[0x0][0x350], 0x2 ;  /* 0x0000d40002ea7a11 */ /* 0x040fe400078010ff */
[----:B------:R-:W-:Y:S02]  /*1c80*/  IADD3 R7, R5, UR8, RZ ;  /* 0x0000000805077c10 */ /* 0x000fe4000fffe0ff */
[----:B------:R-:W-:Y:S01]  /*1c90*/  LEA.HI.X R235, R2, c[0x0][0x354], R10, 0x2, P0 ;  /* 0x0000d50002eb7a11 */ /* 0x000fe200000f140a */
[----:B------:R-:W-:Y:S01]  /*1ca0*/  IMAD.WIDE.U32 R10, R11, c[0x0][0x1a8], R8 ;  /* 0x00006a000b0a7a25 */ /* 0x000fe200078e0008 */
[----:B------:R-:W-:-:S03]  /*1cb0*/  PLOP3.LUT P0, PT, PT, PT, UP1, 0x80, 0x0 ;  /* 0x000000000000781c */ /* 0x000fc60003f0f018 */
[----:B------:R-:W-:Y:S01]  /*1cc0*/  IMAD.WIDE.U32 R6, R14, c[0x0][0x370], R6 ;  /* 0x0000dc000e067a25 */ /* 0x000fe200078e0006 */
[----:B------:R-:W-:Y:S02]  /*1cd0*/  LEA R241, P3, R10, c[0x0][0x160], 0x1 ;  /* 0x000058000af17a11 */ /* 0x000fe400078608ff */
[----:B------:R-:W-:Y:S01]  /*1ce0*/  IADD3 R17, R11, UR14, RZ ;  /* 0x0000000e0b117c10 */ /* 0x000fe2000fffe0ff */
[----:B------:R-:W-:Y:S01]  /*1cf0*/  IMAD.IADD R2, R7, 0x1, R0 ;  /* 0x0000000107027824 */ /* 0x000fe200078e0200 */
[----:B------:R-:W-:Y:S02]  /*1d00*/  LEA R240, P2, R6, c[0x0][0x330], 0x1 ;  /* 0x0000cc0006f07a11 */ /* 0x000fe400078408ff */
[----:B------:R-:W-:Y:S02]  /*1d10*/  LEA.HI.X R242, R10, c[0x0][0x164], R17, 0x1, P3 ;  /* 0x000059000af27a11 */ /* 0x000fe400018f0c11 */
[----:B------:R-:W-:Y:S01]  /*1d20*/  LEA.HI.X R243, R6, c[0x0][0x334], R2, 0x1, P2 ;  /* 0x0000cd0006f37a11 */ /* 0x000fe200010f0c02 */
[----:B--2-4-:R-:W-:Y:S05]  /*1d30*/  @P0 BRA `(.L_x_327) ;  /* 0x0000092000000947 */ /* 0x014fea0003800000 */
[----:B------:R-:W-:Y:S02]  /*1d40*/  @UP0 UIADD3 UR8, UR17, UR27, URZ ;  /* 0x0000001b11080290 */ /* 0x000fe4000fffe03f */
[----:B------:R-:W-:-:S02]  /*1d50*/  ULDC.64 UR10, c[0x0][0x3a0] ;  /* 0x0000e800000a7ab9 */ /* 0x000fc40000000a00 */
        /* <DEDUP_REMOVED lines=16> */
.L_x_328:
        /* <DEDUP_REMOVED lines=18> */
.L_x_329:
        /* <DEDUP_REMOVED lines=25> */
[----:B------:R-:W-:Y:S01]  /*2110*/  IMAD R0, R14, c[0x0][0x3a4], R0 ;  /* 0x0000e9000e007a24 */ /* 0x000fe200078e0200 */
        /* <DEDUP_REMOVED lines=9> */
.L_x_331:
[----:B------:R-:W-:Y:S05]  /*21b0*/  BSYNC B0 ;  /* 0x0000000000007941 */ /* 0x000fea0003800000 */
.L_x_330:
        /* <DEDUP_REMOVED lines=21> */
.L_x_333:
[----:B------:R-:W-:Y:S05]  /*2310*/  BSYNC B0 ;  /* 0x0000000000007941 */ /* 0x000fea0003800000 */
.L_x_332:
        /* <DEDUP_REMOVED lines=31> */
.L_x_335:
[----:B------:R-:W-:Y:S05]  /*2510*/  BSYNC B0 ;  /* 0x0000000000007941 */ /* 0x000fea0003800000 */
.L_x_334:
[----:B------:R-:W-:Y:S05]  /*2520*/  @P4 BRA `(.L_x_336) ;  /* 0x00008ae000004947 */ /* 0x000fea0003800000 */
[----:B------:R-:W-:Y:S01]  /*2530*/  IADD3 R0, P0, R14, 0x20, RZ ;  /* 0x000000200e007810 */ /* 0x000fe20007f1e0ff */
[----:B------:R-:W-:Y:S01]  /*2540*/  IMAD.MOV.U32 R7, RZ, RZ, R2 ;  /* 0x000000ffff077224 */ /* 0x000fe200078e0002 */
[----:B------:R-:W-:-:S02]  /*2550*/  ISETP.GE.AND P1, PT, R251, c[0x0][0x220], PT ;  /* 0x00008800fb007a0c */ /* 0x000fc40003f26270 */
[----:B------:R-:W-:Y:S01]  /*2560*/  ISETP.GE.AND P2, PT, R244, c[0x0][0x220], PT ;  /* 0x00008800f4007a0c */ /* 0x000fe20003f46270 */
[----:B-1----:R-:W-:Y:S01]  /*2570*/  IMAD.X R4, RZ, RZ, R24, P0 ;  /* 0x000000ffff047224 */ /* 0x002fe200000e0618 */
        /* <DEDUP_REMOVED lines=14> */
.L_x_327:
[----:B------:R-:W2:Y:S01]  /*2660*/  LDL R28, [R1+0x58] ;  /* 0x00005800011c7983 */ /* 0x000ea20000100800 */
[----:B------:R-:W-:Y:S01]  /*2670*/  PLOP3.LUT P0, PT, PT, PT, UP6, 0x80, 0x0 ;  /* 0x000000000000781c */ /* 0x000fe20003f0f068 */
[----:B------:R-:W-:Y:S01]  /*2680*/  ULEA.HI UR7, UR6, UR6, URZ, 0x1 ;  /* 0x0000000606077291 */ /* 0x000fe2000f8f083f */
[----:B------:R-:W-:Y:S03]  /*2690*/  BSSY B0, `(.L_x_337) ;  /* 0x0000035000007945 */ /* 0x000fe60003800000 */
[----:B------:R-:W-:-:S04]  /*26a0*/  ULOP3.LUT UR7, UR7, 0xfffffffe, URZ, 0xc0, !UPT ;  /* 0xfffffffe07077892 */ /* 0x000fc8000f8ec03f */
[----:B------:R-:W-:-:S04]  /*26b0*/  UIADD3 UR7, UR6, -UR7, URZ ;  /* 0x8000000706077290 */ /* 0x000fc8000fffe03f */
[----:B------:R-:W-:Y:S02]  /*26c0*/  UISETP.NE.AND UP0, UPT, UR7, 0x1, UPT ;  /* 0x000000010700788c */ /* 0x000fe4000bf05270 */
[----:B------:R-:W-:Y:S01]  /*26d0*/  UIMAD UR7, UR6, -0x40, UR26 ;  /* 0xffffffc0060778a4 */ /* 0x000fe2000f8e021a */
[----:B------:R-:W-:Y:S05]  /*26e0*/  @P0 BAR.SYNC.DEFER_BLOCKING 0x0 ;  /* 0x0000000000000b1d */ /* 0x000fea0000010000 */
[----:B------:R-:W-:Y:S01]  /*26f0*/  ISETP.GE.AND P6, PT, R14, UR7, PT ;  /* 0x000000070e007c0c */ /* 0x000fe2000bfc6270 */
[----:B--2---:R-:W-:-:S12]  /*2700*/  IMAD.SHL.U32 R237, R28, 0x2, RZ ;  /* 0x000000021ced7824 */ /* 0x004fd800078e00ff */
[----:B------:R1:W-:Y:S04]  /*2710*/  @P6 STS.128 [R237+0x10000], RZ ;  /* 0x010000ffed006388 */ /* 0x0003e80000000c00 */
[----:B------:R1:W-:Y:S04]  /*2720*/  @P6 STS.128 [R237+0x12000], RZ ;  /* 0x012000ffed006388 */ /* 0x0003e80000000c00 */
[----:B------:R1:W-:Y:S04]  /*2730*/  @P6 STS.128 [R237+0x14000], RZ ;  /* 0x014000ffed006388 */ /* 0x0003e80000000c00 */
[----:B------:R1:W-:Y:S01]  /*2740*/  @P6 STS.128 [R237+0x16000], RZ ;  /* 0x016000ffed006388 */ /* 0x0003e20000000c00 */
[----:B------:R-:W-:Y:S05]  /*2750*/  @P6 BRA `(.L_x_338) ;  /* 0x0000028000006947 */ /* 0x000fea0003800000 */
[----:B------:R-:W-:Y:S01]  /*2760*/  MOV R5, UR19 ;  /* 0x0000001300057c02 */ /* 0x000fe20008000f00 */
[----:B------:R-:W-:Y:S01]  /*2770*/  IMAD R0, R13, c[0x0][0x370], RZ ;  /* 0x0000dc000d007a24 */ /* 0x000fe200078e02ff */
[----:B------:R-:W-:Y:S01]  /*2780*/  MOV R8, UR35 ;  /* 0x0000002300087c02 */ /* 0x000fe20008000f00 */
[----:B------:R-:W-:Y:S01]  /*2790*/  IMAD.U32 R4, RZ, RZ, UR18 ;  /* 0x00000012ff047e24 */ /* 0x000fe2000f8e00ff */
[----:B------:R-:W-:Y:S01]  /*27a0*/  ISETP.GE.AND P4, PT, R244, c[0x0][0x220], PT ;  /* 0x00008800f4007a0c */ /* 0x000fe20003f86270 */
[C---:B------:R-:W-:Y:S01]  /*27b0*/  IMAD R0, R12.reuse, c[0x0][0x374], R0 ;  /* 0x0000dd000c007a24 */ /* 0x040fe200078e0200 */
[----:B------:R-:W-:Y:S01]  /*27c0*/  ISETP.GE.AND P3, PT, R251, c[0x0][0x220], PT ;  /* 0x00008800fb007a0c */ /* 0x000fe20003f66270 */
[----:B------:R-:W-:Y:S01]  /*27d0*/  IMAD.WIDE.U32 R4, R12, c[0x0][0x370], R4 ;  /* 0x0000dc000c047a25 */ /* 0x000fe200078e0004 */
[----:B------:R-:W-:-:S02]  /*27e0*/  ISETP.GE.AND P2, PT, R250, c[0x0][0x220], PT ;  /* 0x00008800fa007a0c */ /* 0x000fc40003f46270 */
[----:B------:R-:W-:Y:S01]  /*27f0*/  ISETP.GE.AND P1, PT, R252, c[0x0][0x220], PT ;  /* 0x00008800fc007a0c */ /* 0x000fe20003f26270 */
[----:B------:R-:W-:Y:S02]  /*2800*/  IMAD.IADD R5, R5, 0x1, R0 ;  /* 0x0000000105057824 */ /* 0x000fe400078e0200 */
[----:B------:R-:W-:Y:S02]  /*2810*/  IMAD.MOV.U32 R0, RZ, RZ, 0x2 ;  /* 0x00000002ff007424 */ /* 0x000fe400078e00ff */
[----:B------:R-:W-:Y:S02]  /*2820*/  IMAD.WIDE.U32 R8, R8, c[0x0][0x378], R4 ;  /* 0x0000de0008087a25 */ /* 0x000fe400078e0004 */
[----:B------:R2:W-:Y:S02]  /*2830*/  @P4 STS.128 [R237+0x10000], RZ ;  /* 0x010000ffed004388 */ /* 0x0005e40000000c00 */
[----:B------:R-:W-:Y:S01]  /*2840*/  IMAD.WIDE R4, R244, R0, c[0x0][0x330] ;  /* 0x0000cc00f4047625 */ /* 0x000fe200078e0200 */
[----:B------:R-:W-:-:S03]  /*2850*/  IADD3 R0, R9, UR8, RZ ;  /* 0x0000000809007c10 */ /* 0x000fc6000fffe0ff */
[----:B------:R-:W-:Y:S01]  /*2860*/  @!P4 IMAD.MOV.U32 R9, RZ, RZ, R243 ;  /* 0x000000ffff09c224 */ /* 0x000fe200078e00f3 */
[----:B------:R-:W-:-:S04]  /*2870*/  LEA R4, P0, R8, R4, 0x1 ;  /* 0x0000000408047211 */ /* 0x000fc800078008ff */
        /* <DEDUP_REMOVED lines=22> */
.L_x_338:
[----:B------:R-:W-:Y:S05]  /*29e0*/  BSYNC B0 ;  /* 0x0000000000007941 */ /* 0x000fea0003800000 */
.L_x_337:
        /* <DEDUP_REMOVED lines=10> */
[----:B--2---:R-:W-:Y:S01]  /*2a90*/  IMAD.WIDE.U32 R8, R231, c[0x0][0x370], RZ ;  /* 0x0000dc00e7087a25 */ /* 0x004fe200078e00ff */
[----:B------:R-:W-:-:S02]  /*2aa0*/  ISETP.GE.AND P3, PT, R251, c[0x0][0x220], PT ;  /* 0x00008800fb007a0c */ /* 0x000fc40003f66270 */
[----:B------:R-:W-:Y:S02]  /*2ab0*/  ISETP.GE.AND P2, PT, R250, c[0x0][0x220], PT ;  /* 0x00008800fa007a0c */ /* 0x000fe40003f46270 */
[----:B------:R-:W-:Y:S01]  /*2ac0*/  IADD3 R0, P1, R6, R8, RZ ;  /* 0x0000000806007210 */ /* 0x000fe20007f3e0ff */
[----:B------:R-:W-:-:S05]  /*2ad0*/  IMAD R6, R231, c[0x0][0x374], RZ ;  /* 0x0000dd00e7067a24 */ /* 0x000fca00078e02ff */
[----:B------:R-:W-:Y:S01]  /*2ae0*/  IADD3.X R2, R2, R9, R6, P1, !PT ;  /* 0x0000000902027210 */ /* 0x000fe20000ffe406 */
[----:B---3--:R-:W-:Y:S01]  /*2af0*/  @!P4 IMAD.MOV.U32 R4, RZ, RZ, c[0x0][0x370] ;  /* 0x0000dc00ff04c624 */ /* 0x008fe200078e00ff */
        /* <DEDUP_REMOVED lines=10> */
[--C-:B------:R-:W-:Y:S02]  /*2ba0*/  @!P3 LEA.HI.X R7, R0, c[0x0][0x334], R2.reuse, 0x1, P0 ;  /* 0x0000cd000007ba11 */ /* 0x100fe400000f0c02 */
        /* <DEDUP_REMOVED lines=20> */
.L_x_340:
[----:B------:R-:W-:Y:S05]  /*2cf0*/  BSYNC B0 ;  /* 0x0000000000007941 */ /* 0x000fea0003800000 */
.L_x_339:
[----:B------:R-:W-:Y:S01]  /*2d00*/  PLOP3.LUT P0, PT, PT, PT, UP0, 0x80, 0x0 ;  /* 0x000000000000781c */ /* 0x000fe20003f0f008 */
[----:B------:R-:W-:Y:S01]  /*2d10*/  BSSY B0, `(.L_x_341) ;  /* 0x0000048000007945 */ /* 0x000fe20003800000 */
[----:B------:R-:W-:-:S04]  /*2d20*/  IADD3 R0, R28, 0x4000, RZ ;  /* 0x000040001c007810 */ /* 0x000fc80007ffe0ff */
[----:B------:R-:W-:-:S05]  /*2d30*/  SEL R0, R0, R28, !P0 ;  /* 0x0000001c00007207 */ /* 0x000fca0004000000 */
[----:B------:R-:W-:Y:S01]  /*2d40*/  IMAD.SHL.U32 R236, R0, 0x2, RZ ;  /* 0x0000000200ec7824 */ /* 0x000fe200078e00ff */
[----:B------:R-:W-:Y:S05]  /*2d50*/  @!P6 BRA `(.L_x_342) ;  /* 0x000001100000e947 */ /* 0x000fea0003800000 */
[----:B------:R1:W-:Y:S04]  /*2d60*/  STS [R236], RZ ;  /* 0x000000ffec007388 */ /* 0x0003e80000000800 */
[----:B------:R1:W-:Y:S04]  /*2d70*/  STS [R236+0x4], RZ ;  /* 0x000004ffec007388 */ /* 0x0003e80000000800 */
        /* <DEDUP_REMOVED lines=13> */
[----:B------:R1:W-:Y:S01]  /*2e50*/  STS [R236+0x600c], RZ ;  /* 0x00600cffec007388 */ /* 0x0003e20000000800 */
[----:B------:R-:W-:Y:S05]  /*2e60*/  BRA `(.L_x_343) ;  /* 0x0000032000007947 */ /* 0x000fea0003800000 */
.L_x_342:
[----:B--23--:R-:W-:Y:S01]  /*2e70*/  IMAD.U32 R4, RZ, RZ, UR31 ;  /* 0x0000001fff047e24 */ /* 0x00cfe2000f8e00ff */
[----:B------:R-:W-:Y:S01]  /*2e80*/  ISETP.GE.AND P1, PT, R244, c[0x0][0x220], PT ;  /* 0x00008800f4007a0c */ /* 0x000fe20003f26270 */
[----:B------:R-:W-:Y:S01]  /*2e90*/  IMAD.U32 R5, RZ, RZ, UR30 ;  /* 0x0000001eff057e24 */ /* 0x000fe2000f8e00ff */
[----:B------:R-:W-:Y:S01]  /*2ea0*/  MOV R0, 0x2 ;  /* 0x0000000200007802 */ /* 0x000fe20000000f00 */
[----:B------:R-:W-:Y:S01]  /*2eb0*/  IMAD.U32 R6, RZ, RZ, UR35 ;  /* 0x00000023ff067e24 */ /* 0x000fe2000f8e00ff */
[----:B------:R-:W-:Y:S01]  /*2ec0*/  ISETP.GE.AND P3, PT, R251, c[0x0][0x220], PT ;  /* 0x00008800fb007a0c */ /* 0x000fe20003f66270 */
[----:B------:R-:W-:Y:S01]  /*2ed0*/  IMAD.WIDE.U32 R4, R12, c[0x0][0x190], R4 ;  /* 0x000064000c047a25 */ /* 0x000fe200078e0004 */
[----:B------:R-:W-:-:S04]  /*2ee0*/  ISETP.GE.AND P2, PT, R250, c[0x0][0x220], PT ;  /* 0x00008800fa007a0c */ /* 0x000fc80003f46270 */
[----:B------:R-:W-:-:S03]  /*2ef0*/  IADD3 R5, R18, R5, RZ ;  /* 0x0000000512057210 */ /* 0x000fc60007ffe0ff */
[----:B------:R-:W-:Y:S01]  /*2f00*/  @!P1 IMAD.MOV.U32 R8, RZ, RZ, R241 ;  /* 0x000000ffff089224 */ /* 0x000fe200078e00f1 */
[----:B------:R-:W-:Y:S01]  /*2f10*/  @!P1 MOV R9, R242 ;  /* 0x000000f200099202 */ /* 0x000fe20000000f00 */
[----:B------:R-:W-:Y:S01]  /*2f20*/  IMAD.WIDE.U32 R6, R6, c[0x0][0x1a8], R4 ;  /* 0x00006a0006067a25 */ /* 0x000fe200078e0004 */
[----:B------:R2:W-:Y:S03]  /*2f30*/  @P1 STS [R236], RZ ;  /* 0x000000ffec001388 */ /* 0x0005e60000000800 */
[----:B------:R-:W-:Y:S01]  /*2f40*/  IMAD.WIDE R4, R244, R0, c[0x0][0x160] ;  /* 0x00005800f4047625 */ /* 0x000fe200078e0200 */
[----:B------:R2:W-:Y:S01]  /*2f50*/  @P1 STS [R236+0x4], RZ ;  /* 0x000004ffec001388 */ /* 0x0005e20000000800 */
[----:B------:R-:W-:-:S03]  /*2f60*/  IADD3 R0, R7, UR14, RZ ;  /* 0x0000000e07007c10 */ /* 0x000fc6000fffe0ff */
[----:B------:R2:W-:Y:S01]  /*2f70*/  @P1 STS [R236+0x8], RZ ;  /* 0x000008ffec001388 */ /* 0x0005e20000000800 */
[----:B------:R-:W-:-:S03]  /*2f80*/  LEA R4, P4, R6, R4, 0x1 ;  /* 0x0000000406047211 */ /* 0x000fc600078808ff */
[----:B------:R2:W-:Y:S01]  /*2f90*/  @P1 STS [R236+0xc], RZ ;  /* 0x00000cffec001388 */ /* 0x0005e20000000800 */
[----:B------:R-:W-:-:S03]  /*2fa0*/  LEA.HI.X R5, R6, R5, R0, 0x1, P4 ;  /* 0x0000000506057211 */ /* 0x000fc600020f0c00 */
[----:B------:R-:W-:Y:S01]  /*2fb0*/  @!PT LDS RZ, [RZ] ;  /* 0x00000000fffff984 */ /* 0x000fe20000000800 */
[----:B------:R-:W-:Y:S01]  /*2fc0*/  @!PT LDS RZ, [RZ] ;  /* 0x00000000fffff984 */ /* 0x000fe20000000800 */
[----:B------:R-:W-:Y:S01]  /*2fd0*/  @!PT LDS RZ, [RZ] ;  /* 0x00000000fffff984 */ /* 0x000fe20000000800 */
[----:B------:R2:W-:Y:S01]  /*2fe0*/  @!P1 LDGSTS.E.BYPASS.LTC128B.128 [R236], [R8.64] ;  /* 0x0000000008ec9fae */ /* 0x0005e2000b901d44 */
[----:B------:R-:W-:-:S03]  /*2ff0*/  ISETP.GE.AND P1, PT, R252, c[0x0][0x220], PT ;  /* 0x00008800fc007a0c */ /* 0x000fc60003f26270 */
[----:B------:R2:W-:Y:S04]  /*3000*/  @P3 STS [R236+0x2000], RZ ;  /* 0x002000ffec003388 */ /* 0x0005e80000000800 */
[----:B------:R2:W-:Y:S04]  /*3010*/  @P3 STS [R236+0x2004], RZ ;  /* 0x002004ffec003388 */ /* 0x0005e80000000800 */
[----:B------:R2:W-:Y:S04]  /*3020*/  @P3 STS [R236+0x2008], RZ ;  /* 0x002008ffec003388 */ /* 0x0005e80000000800 */
[----:B------:R2:W-:Y:S04]  /*3030*/  @P3 STS [R236+0x200c], RZ ;  /* 0x00200cffec003388 */ /* 0x0005e80000000800 */
[----:B------:R-:W-:Y:S01]  /*3040*/  @!PT LDS RZ, [RZ] ;  /* 0x00000000fffff984 */ /* 0x000fe20000000800 */
[----:B------:R-:W-:Y:S01]  /*3050*/  @!PT LDS RZ, [RZ] ;  /* 0x00000000fffff984 */ /* 0x000fe20000000800 */
[----:B------:R-:W-:Y:S01]  /*3060*/  @!PT LDS RZ, [RZ] ;  /* 0x00000000fffff984 */ /* 0x000fe20000000800 */
[----:B------:R2:W-:Y:S04]  /*3070*/  @!P3 LDGSTS.E.BYPASS.LTC128B.128 [R236+0x2000], [R4.64+0x80] ;  /* 0x0200008004ecbfae */ /* 0x0005e8000b901d44 */
        /* <DEDUP_REMOVED lines=11> */
[----:B------:R2:W-:Y:S01]  /*3130*/  @P1 STS [R236+0x600c], RZ ;  /* 0x00600cffec001388 */ /* 0x0005e20000000800 */
[----:B------:R-:W-:Y:S05]  /*3140*/  @P1 BRA `(.L_x_343) ;  /* 0x0000004000001947 */ /* 0x000fea0003800000 */
[----:B------:R-:W-:Y:S01]  /*3150*/  @!PT LDS RZ, [RZ] ;  /* 0x00000000fffff984 */ /* 0x000fe20000000800 */
[----:B------:R-:W-:Y:S01]  /*3160*/  @!PT LDS RZ, [RZ] ;  /* 0x00000000fffff984 */ /* 0x000fe20000000800 */
[----:B------:R-:W-:Y:S01]  /*3170*/  @!PT LDS RZ, [RZ] ;  /* 0x00000000fffff984 */ /* 0x000fe20000000800 */
[----:B------:R3:W-:Y:S02]  /*3180*/  LDGSTS.E.BYPASS.LTC128B.128 [R236+0x6000], [R4.64+0x180] ;  /* 0x0600018004ec7fae */ /* 0x0007e4000b901d44 */
.L_x_343:
[----:B------:R-:W-:Y:S05]  /*3190*/  BSYNC B0 ;  /* 0x0000000000007941 */ /* 0x000fea0003800000 */
.L_x_341:
[----:B------:R-:W-:Y:S01]  /*31a0*/  BSSY B0, `(.L_x_344) ;  /* 0x0000046000007945 */ /* 0x000fe20003800000 */
[----:B------:R-:W-:-:S02]  /*31b0*/  IMAD R2, R231, c[0x0][0x194], RZ ;  /* 0x00006500e7027a24 */ /* 0x000fc400078e02ff */
[----:B--2---:R-:W-:Y:S01]  /*31c0*/  IMAD.WIDE.U32 R6, R231, c[0x0][0x190], RZ ;  /* 0x00006400e7067a25 */ /* 0x004fe200078e00ff */
[----:B------:R-:W-:Y:S05]  /*31d0*/  @!P5 BRA `(.L_x_345) ;  /* 0x000001100000d947 */ /* 0x000fea0003800000 */
        /* <DEDUP_REMOVED lines=17> */
.L_x_345:
[----:B------:R-:W-:Y:S02]  /*32f0*/  ISETP.GE.AND P4, PT, R244, c[0x0][0x220], PT ;  /* 0x00008800f4007a0c */ /* 0x000fe40003f86270 */
[----:B------:R-:W-:-:S02]  /*3300*/  ISETP.GE.AND P2, PT, R250, c[0x0][0x220], PT ;  /* 0x00008800fa007a0c */ /* 0x000fc40003f46270 */
[----:B------:R-:W-:Y:S02]  /*3310*/  ISETP.GE.AND P3, PT, R251, c[0x0][0x220], PT ;  /* 0x00008800fb007a0c */ /* 0x000fe40003f66270 */
[----:B------:R-:W-:-:S04]  /*3320*/  IADD3 R0, P5, R10, R6, RZ ;  /* 0x000000060a007210 */ /* 0x000fc80007fbe0ff */
[----:B------:R-:W-:-:S03]  /*3330*/  IADD3.X R2, R17, R7, R2, P5, !PT ;  /* 0x0000000711027210 */ /* 0x000fc60002ffe402 */
[----:B---3--:R-:W-:Y:S01]  /*3340*/  @!P4 IMAD.MOV.U32 R4, RZ, RZ, c[0x0][0x190] ;  /* 0x00006400ff04c624 */ /* 0x008fe200078e00ff */
[----:B------:R2:W-:Y:S01]  /*3350*/  @P4 STS [R236+0x1000], RZ ;  /* 0x001000ffec004388 */ /* 0x0005e20000000800 */
[----:B------:R-:W-:Y:S02]  /*3360*/  @!P4 IMAD.MOV.U32 R5, RZ, RZ, c[0x0][0x194] ;  /* 0x00006500ff05c624 */ /* 0x000fe400078e00ff */
[----:B------:R-:W-:Y:S01]  /*3370*/  @!P3 LEA R6, P5, R0, c[0x0][0x160], 0x1 ;  /* 0x000058000006ba11 */ /* 0x000fe200078a08ff */
[----:B------:R2:W-:Y:S01]  /*3380*/  @P4 STS [R236+0x1004], RZ ;  /* 0x001004ffec004388 */ /* 0x0005e20000000800 */
[----:B------:R-:W-:Y:S02]  /*3390*/  @!P4 LEA R8, P1, R4, R241, 0x6 ;  /* 0x000000f10408c211 */ /* 0x000fe400078230ff */
[----:B------:R-:W-:Y:S01]  /*33a0*/  @!P3 LEA.HI.X R7, R0, c[0x0][0x164], R2, 0x1, P5 ;  /* 0x000059000007ba11 */ /* 0x000fe200028f0c02 */
[----:B------:R2:W-:Y:S01]  /*33b0*/  @P4 STS [R236+0x1008], RZ ;  /* 0x001008ffec004388 */ /* 0x0005e20000000800 */
[----:B------:R-:W-:-:S02]  /*33c0*/  @!P4 LEA.HI.X R9, R4, R242, R5, 0x6, P1 ;  /* 0x000000f20409c211 */ /* 0x000fc400008f3405 */
[C---:B------:R-:W-:Y:S01]  /*33d0*/  @!P2 LEA R4, P1, R0.reuse, c[0x0][0x160], 0x1 ;  /* 0x000058000004aa11 */ /* 0x040fe200078208ff */
[----:B------:R2:W-:Y:S03]  /*33e0*/  @P4 STS [R236+0x100c], RZ ;  /* 0x00100cffec004388 */ /* 0x0005e60000000800 */
[----:B------:R-:W-:Y:S01]  /*33f0*/  @!P2 LEA.HI.X R5, R0, c[0x0][0x164], R2, 0x1, P1 ;  /* 0x000059000005aa11 */ /* 0x000fe200008f0c02 */
[----:B------:R-:W-:Y:S01]  /*3400*/  @!PT LDS RZ, [RZ] ;  /* 0x00000000fffff984 */ /* 0x000fe20000000800 */
[----:B------:R-:W-:Y:S01]  /*3410*/  @!PT LDS RZ, [RZ] ;  /* 0x00000000fffff984 */ /* 0x000fe20000000800 */
[----:B------:R-:W-:Y:S01]  /*3420*/  @!PT LDS RZ, [RZ] ;  /* 0x00000000fffff984 */ /* 0x000fe20000000800 */
[----:B------:R2:W-:Y:S01]  /*3430*/  @!P4 LDGSTS.E.BYPASS.LTC128B.128 [R236+0x1000], [R8.64] ;  /* 0x0100000008eccfae */ /* 0x0005e2000b901d44 */
        /* <DEDUP_REMOVED lines=22> */
[----:B--2---:R-:W-:-:S04]  /*35a0*/  LEA R4, P1, R0, c[0x0][0x160], 0x1 ;  /* 0x0000580000047a11 */ /* 0x004fc800078208ff */
[----:B------:R-:W-:-:S05]  /*35b0*/  LEA.HI.X R5, R0, c[0x0][0x164], R2, 0x1, P1 ;  /* 0x0000590000057a11 */ /* 0x000fca00008f0c02 */
[----:B------:R-:W-:Y:S01]  /*35c0*/  @!PT LDS RZ, [RZ] ;  /* 0x00000000fffff984 */ /* 0x000fe20000000800 */
[----:B------:R-:W-:Y:S01]  /*35d0*/  @!PT LDS RZ, [RZ] ;  /* 0x00000000fffff984 */ /* 0x000fe20000000800 */
[----:B------:R-:W-:Y:S01]  /*35e0*/  @!PT LDS RZ, [RZ] ;  /* 0x00000000fffff984 */ /* 0x000fe20000000800 */
[----:B------:R2:W-:Y:S04]  /*35f0*/  LDGSTS.E.BYPASS.LTC128B.128 [R236+0x7000], [R4.64+0x180] ;  /* 0x0700018004ec7fae */ /* 0x0005e8000b901d44 */
.L_x_346:
[----:B------:R-:W-:Y:S05]  /*3600*/  BSYNC B0 ;  /* 0x0000000000007941 */ /* 0x000fea0003800000 */
.L_x_344:
[----:B------:R-:W-:Y:S02]  /*3610*/  SHF.R.S32.HI R2, RZ, 0x1f, R23 ;  /* 0x0000001fff027819 */ /* 0x000fe40000011417 */
[----:B------:R-:W-:Y:S01]  /*3620*/  SHF.R.S32.HI R0, RZ, 0x1f, R15 ;  /* 0x0000001fff007819 */ /* 0x000fe2000001140f */
[----:B------:R-:W-:Y:S01]  /*3630*/  UIADD3 UR8, -UR20, UR15, URZ ;  /* 0x0000000f14087290 */ /* 0x000fe2000fffe13f */
[----:B------:R-:W-:Y:S01]  /*3640*/  LEA.HI R2, R2, R19, RZ, 0x2 ;  /* 0x0000001302027211 */ /* 0x000fe200078f10ff */
[----:B------:R-:W-:Y:S01]  /*3650*/  ULDC.64 UR18, c[0x0][0x198] ;  /* 0x0000660000127ab9 */ /* 0x000fe20000000a00 */
[----:B------:R-:W-:Y:S02]  /*3660*/  LEA.HI R0, R0, R15, RZ, 0x2 ;  /* 0x0000000f00007211 */ /* 0x000fe400078f10ff */
[----:B------:R-:W-:Y:S02]  /*3670*/  LOP3.LUT R2, R2, 0xfffffffc, RZ, 0xc0, !PT ;  /* 0xfffffffc02027812 */ /* 0x000fe400078ec0ff */
[----:B------:R-:W-:-:S03]  /*3680*/  SHF.R.S32.HI R0, RZ, 0x2, R0 ;  /* 0x00000002ff007819 */ /* 0x000fc60000011400 */
[----:B------:R-:W-:-:S04]  /*3690*/  IMAD.IADD R2, R19, 0x1, -R2 ;  /* 0x0000000113027824 */ /* 0x000fc800078e0a02 */
[----:B------:R-:W-:-:S04]  /*36a0*/  IMAD R18, R2, 0x10, R0 ;  /* 0x0000001002127824 */ /* 0x000fc800078e0200 */
[C---:B--23--:R-:W-:Y:S01]  /*36b0*/  IMAD.SHL.U32 R4, R18.reuse, 0x4, RZ ;  /* 0x0000000412047824 */ /* 0x04cfe200078e00ff */
[C---:B------:R-:W-:Y:S02]  /*36c0*/  IADD3 R2, R18.reuse, 0x8, RZ ;  /* 0x0000000812027810 */ /* 0x040fe40007ffe0ff */
[----:B------:R-:W-:Y:S02]  /*36d0*/  SHF.R.S32.HI R0, RZ, 0x1f, R18 ;  /* 0x0000001fff007819 */ /* 0x000fe40000011412 */
[----:B------:R-:W-:Y:S01]  /*36e0*/  ISETP.GE.AND P3, PT, R18, UR7, PT ;  /* 0x0000000712007c0c */ /* 0x000fe2000bf66270 */
[----:B------:R2:W-:Y:S01]  /*36f0*/  STL [R1+0x44], R4 ;  /* 0x0000440401007387 */ /* 0x0005e20000100800 */
[----:B------:R-:W-:Y:S01]  /*3700*/  ISETP.GE.AND P2, PT, R2, UR7, PT ;  /* 0x0000000702007c0c */ /* 0x000fe2000bf46270 */
[----:B------:R-:W-:Y:S01]  /*3710*/  IMAD.MOV.U32 R2, RZ, RZ, 0x7f800000 ;  /* 0x7f800000ff027424 */ /* 0x000fe200078e00ff */
[----:B------:R-:W-:Y:S01]  /*3720*/  SHF.L.U64.HI R6, R18, 0x2, R0 ;  /* 0x0000000212067819 */ /* 0x000fe20000010200 */
[----:B------:R-:W-:Y:S01]  /*3730*/  IMAD.MOV.U32 R0, RZ, RZ, 0x7f800000 ;  /* 0x7f800000ff007424 */ /* 0x000fe200078e00ff */
[----:B--2---:R-:W-:-:S02]  /*3740*/  IADD3 R4, P1, R4, UR10, RZ ;  /* 0x0000000a04047c10 */ /* 0x004fc4000ff3e0ff */
[----:B------:R-:W-:Y:S01]  /*3750*/  ISETP.GE.AND P6, PT, R14, UR8, PT ;  /* 0x000000080e007c0c */ /* 0x000fe2000bfc6270 */
[----:B------:R-:W-:Y:S01]  /*3760*/  USHF.R.S32.HI UR7, URZ, 0x1f, UR20 ;  /* 0x0000001f3f077899 */ /* 0x000fe20008011414 */
[----:B------:R-:W-:Y:S01]  /*3770*/  IADD3.X R5, R6, UR9, RZ, P1, !PT ;  /* 0x0000000906057c10 */ /* 0x000fe20008ffe4ff */
[----:B------:R-:W-:Y:S01]  /*3780*/  IMAD.U32 R19, RZ, RZ, UR20 ;  /* 0x00000014ff137e24 */ /* 0x000fe2000f8e00ff */
[----:B------:R-:W-:Y:S04]  /*3790*/  STL [R1+0x40], R6 ;  /* 0x0000400601007387 */ /* 0x000fe80000100800 */
[----:B------:R2:W3:Y:S04]  /*37a0*/  @!P3 LDG.E R2, [R4.64] ;  /* 0x000000040402b981 */ /* 0x0004e8000c1e1900 */
[----:B------:R2:W5:Y:S01]  /*37b0*/  @!P2 LDG.E R0, [R4.64+0x20] ;  /* 0x000020040400a981 */ /* 0x000562000c1e1900 */
[----:B------:R-:W-:Y:S01]  /*37c0*/  UIMAD UR14, UR7, UR18, URZ ;  /* 0x00000012070e72a4 */ /* 0x000fe2000f8e023f */
[----:B------:R-:W-:Y:S02]  /*37d0*/  BSSY B0, `(.L_x_347) ;  /* 0x000003e000007945 */ /* 0x000fe40003800000 */
[----:B------:R-:W-:Y:S01]  /*37e0*/  @P6 STS.128 [R237+0x18000], RZ ;  /* 0x018000ffed006388 */ /* 0x000fe20000000c00 */
[----:B------:R-:W-:-:S03]  /*37f0*/  UIMAD UR14, UR20, UR19, UR14 ;  /* 0x00000013140e72a4 */ /* 0x000fc6000f8e020e */
[----:B------:R-:W-:Y:S04]  /*3800*/  @P6 STS.128 [R237+0x1a000], RZ ;  /* 0x01a000ffed006388 */ /* 0x000fe80000000c00 */
[----:B------:R-:W-:Y:S04]  /*3810*/  @P6 STS.128 [R237+0x1c000], RZ ;  /* 0x01c000ffed006388 */ /* 0x000fe80000000c00 */
[----:B------:R-:W-:Y:S01]  /*3820*/  @P6 STS.128 [R237+0x1e000], RZ ;  /* 0x01e000ffed006388 */ /* 0x000fe20000000c00 */
[----:B--2---:R-:W-:-:S05]  /*3830*/  IMAD.WIDE.U32 R4, R19, c[0x0][0x198], R244 ;  /* 0x0000660013047a25 */ /* 0x004fca00078e00f4 */
[----:B------:R-:W-:Y:S01]  /*3840*/  IADD3 R4, P1, R4, UR25, RZ ;  /* 0x0000001904047c10 */ /* 0x000fe2000ff3e0ff */
[----:B---3--:R-:W-:Y:S04]  /*3850*/  STL [R1], R2 ;  /* 0x0000000201007387 */ /* 0x008fe80000100800 */
[----:B-----5:R2:W-:Y:S02]  /*3860*/  STL [R1+0x4], R0 ;  /* 0x0000040001007387 */ /* 0x0205e40000100800 */
[----:B--2---:R-:W-:-:S05]  /*3870*/  IMAD.U32 R0, RZ, RZ, UR14 ;  /* 0x0000000eff007e24 */ /* 0x004fca000f8e00ff */
        /* <DEDUP_REMOVED lines=11> */
[----:B------:R-:W-:Y:S02]  /*3930*/  IMAD R0, R21, c[0x0][0x198], RZ ;  /* 0x0000660015007a24 */ /* 0x000fe400078e02ff */
[----:B------:R-:W-:-:S04]  /*3940*/  IMAD.WIDE.U32 R4, R20, c[0x0][0x198], R4 ;  /* 0x0000660014047a25 */ /* 0x000fc800078e0004 */
[----:B------:R-:W-:Y:S02]  /*3950*/  IMAD R2, R20, c[0x0][0x19c], R0 ;  /* 0x0000670014027a24 */ /* 0x000fe400078e0200 */
[----:B------:R-:W-:Y:S01]  /*3960*/  @!P4 MOV R6, R10 ;  /* 0x0000000a0006c202 */ /* 0x000fe20000000f00 */
[----:B------:R-:W-:Y:S01]  /*3970*/  @!P4 IMAD R0, R24, c[0x0][0x198], RZ ;  /* 0x000066001800ca24 */ /* 0x000fe200078e02ff */
[----:B------:R2:W-:Y:S01]  /*3980*/  @P4 STS.128 [R237+0x18000], RZ ;  /* 0x018000ffed004388 */ /* 0x0005e20000000c00 */
[----:B------:R-:W-:Y:S01]  /*3990*/  @!P4 IMAD.MOV.U32 R7, RZ, RZ, R17 ;  /* 0x000000ffff07c224 */ /* 0x000fe200078e0011 */
[----:B------:R-:W-:Y:S01]  /*39a0*/  IADD3 R5, R5, R2, RZ ;  /* 0x0000000205057210 */ /* 0x000fe20007ffe0ff */
[C---:B------:R-:W-:Y:S02]  /*39b0*/  @!P4 IMAD R0, R14.reuse, c[0x0][0x19c], R0 ;  /* 0x000067000e00ca24 */ /* 0x040fe400078e0200 */
[----:B------:R-:W-:-:S04]  /*39c0*/  @!P4 IMAD.WIDE.U32 R8, R14, c[0x0][0x198], R6 ;  /* 0x000066000e08ca25 */ /* 0x000fc800078e0006 */
[----:B------:R-:W-:Y:S01]  /*39d0*/  IMAD.MOV.U32 R2, RZ, RZ, 0x2 ;  /* 0x00000002ff027424 */ /* 0x000fe200078e00ff */
[----:B------:R-:W-:Y:S01]  /*39e0*/  @!P4 IADD3 R0, R9, R0, RZ ;  /* 0x000000000900c210 */ /* 0x000fe20007ffe0ff */
[----:B------:R-:W-:Y:S01]  /*39f0*/  IMAD.WIDE.U32 R6, R16, c[0x0][0x1b0], R4 ;  /* 0x00006c0010067a25 */ /* 0x000fe200078e0004 */
[----:B------:R-:W-:-:S03]  /*3a00*/  @!P4 LEA R12, P1, R8, c[0x0][0x168], 0x1 ;  /* 0x00005a00080cca11 */ /* 0x000fc600078208ff */
[----:B------:R-:W-:Y:S01]  /*3a10*/  IMAD.WIDE R4, R244, R2, c[0x0][0x168] ;  /* 0x00005a00f4047625 */ /* 0x000fe200078e0202 */
[----:B------:R-:W-:Y:S02]  /*3a20*/  @!P4 LEA.HI.X R13, R8, c[0x0][0x16c], R0, 0x1, P1 ;  /* 0x00005b00080dca11 */ /* 0x000fe400008f0c00 */
[----:B------:R-:W-:Y:S02]  /*3a30*/  ISETP.GE.AND P1, PT, R252, c[0x0][0x220], PT ;  /* 0x00008800fc007a0c */ /* 0x000fe40003f26270 */
[----:B------:R-:W-:Y:S01]  /*3a40*/  IADD3 R0, R15, R7, RZ ;  /* 0x000000070f007210 */ /* 0x000fe20007ffe0ff */
[----:B------:R-:W-:Y:S01]  /*3a50*/  @!PT LDS RZ, [RZ] ;  /* 0x00000000fffff984 */ /* 0x000fe20000000800 */
[----:B------:R-:W-:Y:S01]  /*3a60*/  @!PT LDS RZ, [RZ] ;  /* 0x00000000fffff984 */ /* 0x000fe20000000800 */
[----:B------:R-:W-:Y:S01]  /*3a70*/  @!PT LDS RZ, [RZ] ;  /* 0x00000000fffff984 */ /* 0x000fe20000000800 */
[----:B------:R2:W-:Y:S01]  /*3a80*/  @!P4 LDGSTS.E.BYPASS.LTC128B.128 [R237+0x18000], [R12.64] ;  /* 0x180000000cedcfae */ /* 0x0005e2000b901d44 */
        /* <DEDUP_REMOVED lines=18> */
.L_x_348:
[----:B------:R-:W-:Y:S05]  /*3bb0*/  BSYNC B0 ;  /* 0x0000000000007941 */ /* 0x000fea0003800000 */
.L_x_347:
        /* <DEDUP_REMOVED lines=9> */
[----:B------:R-:W-:Y:S01]  /*3c50*/  MOV R4, UR25 ;  /* 0x0000001900047c02 */ /* 0x000fe20008000f00 */
[----:B------:R-:W-:Y:S01]  /*3c60*/  IMAD.MOV.U32 R11, RZ, RZ, R17 ;  /* 0x000000ffff0b7224 */ /* 0x000fe200078e0011 */
[----:B------:R-:W-:Y:S01]  /*3c70*/  ISETP.GE.AND P4, PT, R244, c[0x0][0x220], PT ;  /* 0x00008800f4007a0c */ /* 0x000fe20003f86270 */
[----:B------:R-:W-:Y:S01]  /*3c80*/  IMAD.X R2, RZ, RZ, R21, P1 ;  /* 0x000000ffff027224 */ /* 0x000fe200008e0615 */
[----:B------:R-:W-:Y:S01]  /*3c90*/  MOV R8, 0x2 ;  /* 0x0000000200087802 */ /* 0x000fe20000000f00 */
[----:B------:R-:W-:Y:S01]  /*3ca0*/  IMAD.WIDE.U32 R4, R0, c[0x0][0x198], R4 ;  /* 0x0000660000047a25 */ /* 0x000fe200078e0004 */
[----:B------:R-:W-:-:S03]  /*3cb0*/  ISETP.GE.AND P3, PT, R251, c[0x0][0x220], PT ;  /* 0x00008800fb007a0c */ /* 0x000fc60003f66270 */
[----:B------:R-:W-:-:S04]  /*3cc0*/  IMAD R2, R2, c[0x0][0x198], RZ ;  /* 0x0000660002027a24 */ /* 0x000fc800078e02ff */
[----:B------:R-:W-:Y:S01]  /*3cd0*/  IMAD R2, R0, c[0x0][0x19c], R2 ;  /* 0x0000670000027a24 */ /* 0x000fe200078e0202 */
[----:B------:R-:W-:Y:S01]  /*3ce0*/  IADD3 R0, P1, R14, 0x20, RZ ;  /* 0x000000200e007810 */ /* 0x000fe20007f3e0ff */
[----:B------:R2:W-:Y:S03]  /*3cf0*/  @P4 STS.128 [R237+0x19000], RZ ;  /* 0x019000ffed004388 */ /* 0x0005e60000000c00 */
[----:B------:R-:W-:Y:S01]  /*3d00*/  IADD3 R5, R5, R2, RZ ;  /* 0x0000000205057210 */ /* 0x000fe20007ffe0ff */
[----:B------:R-:W-:Y:S02]  /*3d10*/  IMAD.X R2, RZ, RZ, R24, P1 ;  /* 0x000000ffff027224 */ /* 0x000fe400008e0618 */
[----:B------:R-:W-:-:S04]  /*3d20*/  IMAD.WIDE.U32 R10, R0, c[0x0][0x198], R10 ;  /* 0x00006600000a7a25 */ /* 0x000fc800078e000a */
[----:B------:R-:W-:Y:S02]  /*3d30*/  IMAD R2, R2, c[0x0][0x198], RZ ;  /* 0x0000660002027a24 */ /* 0x000fe400078e02ff */
[----:B------:R-:W-:-:S04]  /*3d40*/  IMAD.WIDE.U32 R6, R16, c[0x0][0x1b0], R4 ;  /* 0x00006c0010067a25 */ /* 0x000fc800078e0004 */
[----:B------:R-:W-:Y:S01]  /*3d50*/  IMAD.WIDE R4, R244, R8, c[0x0][0x168] ;  /* 0x00005a00f4047625 */ /* 0x000fe200078e0208 */
[----:B------:R-:W-:-:S03]  /*3d60*/  @!P4 LEA R8, P1, R10, c[0x0][0x168], 0x1 ;  /* 0x00005a000a08ca11 */ /* 0x000fc600078208ff */
[----:B------:R-:W-:Y:S01]  /*3d70*/  IMAD R0, R0, c[0x0][0x19c], R2 ;  /* 0x0000670000007a24 */ /* 0x000fe200078e0202 */
[----:B------:R-:W-:Y:S02]  /*3d80*/  IADD3 R2, R15, R7, RZ ;  /* 0x000000070f027210 */ /* 0x000fe40007ffe0ff */
[----:B------:R-:W-:Y:S01]  /*3d90*/  LEA R4, P2, R6, R4, 0x1 ;  /* 0x0000000406047211 */ /* 0x000fe200078408ff */
[----:B------:R-:W-:-:S03]  /*3da0*/  IMAD.IADD R0, R11, 0x1, R0 ;  /* 0x000000010b007824 */ /* 0x000fc600078e0200 */
[----:B------:R-:W-:Y:S02]  /*3db0*/  LEA.HI.X R5, R6, R5, R2, 0x1, P2 ;  /* 0x0000000506057211 */ /* 0x000fe400010f0c02 */
[----:B------:R-:W-:Y:S02]  /*3dc0*/  ISETP.GE.AND P2, PT, R250, c[0x0][0x220], PT ;  /* 0x00008800fa007a0c */ /* 0x000fe40003f46270 */
[----:B------:R-:W-:Y:S02]  /*3dd0*/  @!P4 LEA.HI.X R9, R10, c[0x0][0x16c], R0, 0x1, P1 ;  /* 0x00005b000a09ca11 */ /* 0x000fe400008f0c00 */
[----:B------:R-:W-:-:S03]  /*3de0*/  ISETP.GE.AND P1, PT, R252, c[0x0][0x220], PT ;  /* 0x00008800fc007a0c */ /* 0x000fc60003f26270 */
        /* <DEDUP_REMOVED lines=20> */
.L_x_350:
[----:B------:R-:W-:Y:S05]  /*3f30*/  BSYNC B0 ;  /* 0x0000000000007941 */ /* 0x000fea0003800000 */
.L_x_349:
        /* <DEDUP_REMOVED lines=62> */
.L_x_352:
[----:B------:R-:W-:Y:S05]  /*4320*/  BSYNC B0 ;  /* 0x0000000000007941 */ /* 0x000fea0003800000 */
.L_x_351:
        /* <DEDUP_REMOVED lines=27> */
[----:B------:R-:W-:Y:S02]  /*44e0*/  @!P4 LEA R8, P6, R10, c[0x0][0x170], 0x1 ;  /* 0x00005c000a08ca11 */ /* 0x000fe400078c08ff */
[----:B------:R-:W-:Y:S01]  /*44f0*/  IADD3 R0, R11, R0, RZ ;  /* 0x000000000b007210 */ /* 0x000fe20007ffe0ff */
        /* <DEDUP_REMOVED lines=25> */
.L_x_354:
[----:B------:R-:W-:Y:S05]  /*4690*/  BSYNC B0 ;  /* 0x0000000000007941 */ /* 0x000fea0003800000 */
.L_x_353:
[----:B------:R-:W-:Y:S01]  /*46a0*/  LEA.HI R0, R26, R27, RZ, 0x4 ;  /* 0x0000001b1a007211 */ /* 0x000fe200078f20ff */
[----:B--23--:R-:W-:Y:S01]  /*46b0*/  IMAD.U32 R4, RZ, RZ, UR26 ;  /* 0x0000001aff047e24 */ /* 0x00cfe2000f8e00ff */
[----:B------:R-:W-:Y:S01]  /*46c0*/  IADD3 R5, R18, 0x1, RZ ;  /* 0x0000000112057810 */ /* 0x000fe20007ffe0ff */
[----:B------:R-:W0:Y:S01]  /*46d0*/  LDGDEPBAR ;  /* 0x00000000000079af */ /* 0x000e220000000000 */
[----:B------:R-:W-:Y:S01]  /*46e0*/  LOP3.LUT R0, R0, 0xfffffff0, RZ, 0xc0, !PT ;  /* 0xfffffff000007812 */ /* 0x000fe200078ec0ff */
[----:B------:R-:W-:Y:S01]  /*46f0*/  IMAD.SHL.U32 R222, R233, 0x2, RZ ;  /* 0x00000002e9de7824 */ /* 0x000fe200078e00ff */
[----:B------:R-:W-:Y:S01]  /*4700*/  MOV R226, 0x40 ;  /* 0x0000004000e27802 */ /* 0x000fe20000000f00 */
[----:B------:R-:W-:Y:S01]  /*4710*/  UIADD3 UR14, UR26, 0x40, UR20 ;  /* 0x000000401a0e7890 */ /* 0x000fe2000fffe014 */
[----:B------:R-:W-:Y:S01]  /*4720*/  IMAD.MOV.U32 R238, RZ, RZ, R236 ;  /* 0x000000ffffee7224 */ /* 0x000fe200078e00ec */
[----:B------:R-:W-:Y:S01]  /*4730*/  CS2R R190, SRZ ;  /* 0x0000000000be7805 */ /* 0x000fe2000001ff00 */
[----:B------:R-:W-:Y:S01]  /*4740*/  IMAD.IADD R0, R27, 0x1, -R0 ;  /* 0x000000011b007824 */ /* 0x000fe200078e0a00 */
[----:B------:R-:W-:Y:S01]  /*4750*/  CS2R R188, SRZ ;  /* 0x0000000000bc7805 */ /* 0x000fe2000001ff00 */
[----:B------:R-:W-:Y:S01]  /*4760*/  CS2R R194, SRZ ;  /* 0x0000000000c27805 */ /* 0x000fe2000001ff00 */
[----:B------:R-:W-:Y:S01]  /*4770*/  CS2R R192, SRZ ;  /* 0x0000000000c07805 */ /* 0x000fe2000001ff00 */
[----:B------:R-:W-:Y:S01]  /*4780*/  CS2R R186, SRZ ;  /* 0x0000000000ba7805 */ /* 0x000fe2000001ff00 */
[----:B------:R-:W-:Y:S01]  /*4790*/  SHF.R.S32.HI R2, RZ, 0x1f, R0 ;  /* 0x0000001fff027819 */ /* 0x000fe20000011400 */
[----:B------:R-:W-:Y:S01]  /*47a0*/  CS2R R184, SRZ ;  /* 0x0000000000b87805 */ /* 0x000fe2000001ff00 */
[----:B------:R-:W-:Y:S01]  /*47b0*/  CS2R R182, SRZ ;  /* 0x0000000000b67805 */ /* 0x000fe2000001ff00 */
[----:B------:R-:W-:Y:S01]  /*47c0*/  CS2R R180, SRZ ;  /* 0x0000000000b47805 */ /* 0x000fe2000001ff00 */
[----:B------:R-:W-:Y:S01]  /*47d0*/  LEA.HI R2, R2, R0, RZ, 0x3 ;  /* 0x0000000002027211 */ /* 0x000fe200078f18ff */
[----:B------:R-:W-:Y:S01]  /*47e0*/  CS2R R174, SRZ ;  /* 0x0000000000ae7805 */ /* 0x000fe2000001ff00 */
[----:B------:R-:W-:Y:S01]  /*47f0*/  CS2R R172, SRZ ;  /* 0x0000000000ac7805 */ /* 0x000fe2000001ff00 */
[----:B------:R-:W-:Y:S01]  /*4800*/  CS2R R178, SRZ ;  /* 0x0000000000b27805 */ /* 0x000fe2000001ff00 */
[----:B------:R-:W-:Y:S01]  /*4810*/  LOP3.LUT R2, R2, 0xfffffff8, RZ, 0xc0, !PT ;  /* 0xfffffff802027812 */ /* 0x000fe200078ec0ff */
[----:B------:R-:W-:Y:S01]  /*4820*/  CS2R R176, SRZ ;  /* 0x0000000000b07805 */ /* 0x000fe2000001ff00 */
[----:B------:R-:W-:Y:S01]  /*4830*/  CS2R R170, SRZ ;  /* 0x0000000000aa7805 */ /* 0x000fe2000001ff00 */
[----:B------:R-:W-:Y:S01]  /*4840*/  CS2R R168, SRZ ;  /* 0x0000000000a87805 */ /* 0x000fe2000001ff00 */
[----:B------:R-:W-:Y:S01]  /*4850*/  CS2R R166, SRZ ;  /* 0x0000000000a67805 */ /* 0x000fe2000001ff00 */
[----:B------:R-:W-:Y:S01]  /*4860*/  IMAD.IADD R0, R0, 0x1, -R2 ;  /* 0x0000000100007824 */ /* 0x000fe200078e0a02 */
[----:B------:R-:W-:Y:S01]  /*4870*/  IADD3 R2, R5, UR15, -R4 ;  /* 0x0000000f05027c10 */ /* 0x000fe2000fffe804 */
[----:B------:R-:W-:Y:S01]  /*4880*/  CS2R R164, SRZ ;  /* 0x0000000000a47805 */ /* 0x000fe2000001ff00 */
[----:B------:R-:W-:Y:S01]  /*4890*/  CS2R R158, SRZ ;  /* 0x00000000009e7805 */ /* 0x000fe2000001ff00 */
[----:B------:R-:W-:Y:S01]  /*48a0*/  CS2R R156, SRZ ;  /* 0x00000000009c7805 */ /* 0x000fe2000001ff00 */
[----:B------:R-:W-:Y:S01]  /*48b0*/  R2P PR, R0, 0x6 ;  /* 0x0000000600007804 */ /* 0x000fe20000000000 */
[----:B------:R2:W-:Y:S01]  /*48c0*/  STL [R1+0x50], R2 ;  /* 0x0000500201007387 */ /* 0x0005e20000100800 */
[----:B------:R-:W-:Y:S01]  /*48d0*/  IADD3 R0, R232, 0x4000, RZ ;  /* 0x00004000e8007810 */ /* 0x000fe20007ffe0ff */
[----:B------:R-:W-:Y:S01]  /*48e0*/  CS2R R162, SRZ ;  /* 0x0000000000a27805 */ /* 0x000fe2000001ff00 */
[----:B------:R-:W-:Y:S01]  /*48f0*/  CS2R R160, SRZ ;  /* 0x0000000000a07805 */ /* 0x000fe2000001ff00 */
[----:B------:R-:W-:Y:S01]  /*4900*/  SEL R231, R231, 0xffffffe0, !P1 ;  /* 0xffffffe0e7e77807 */ /* 0x000fe20004800000 */
[----:B------:R-:W-:Y:S01]  /*4910*/  CS2R R154, SRZ ;  /* 0x00000000009a7805 */ /* 0x000fe2000001ff00 */
[----:B------:R-:W-:Y:S01]  /*4920*/  SEL R0, R0, R232, !P0 ;  /* 0x000000e800007207 */ /* 0x000fe20004000000 */
[----:B------:R-:W-:Y:S01]  /*4930*/  CS2R R152, SRZ ;  /* 0x0000000000987805 */ /* 0x000fe2000001ff00 */
[----:B------:R-:W-:Y:S01]  /*4940*/  SEL R226, R226, 0xffffffc0, !P2 ;  /* 0xffffffc0e2e27807 */ /* 0x000fe20005000000 */
[----:B------:R-:W-:Y:S01]  /*4950*/  IMAD.IADD R223, R231, 0x1, R222 ;  /* 0x00000001e7df7824 */ /* 0x000fe200078e02de */
[----:B------:R-:W-:Y:S01]  /*4960*/  IADD3 R228, R227, R231, RZ ;  /* 0x000000e7e3e47210 */ /* 0x000fe20007ffe0ff */
        /* <DEDUP_REMOVED lines=18> */
[----:B------:R-:W-:Y:S01]  /*4a90*/  SEL R2, R2, R233, !P0 ;  /* 0x000000e902027207 */ /* 0x000fe20004000000 */
[----:B------:R-:W-:Y:S01]  /*4aa0*/  CS2R R68, SRZ ;  /* 0x0000000000447805 */ /* 0x000fe2000001ff00 */
[----:B------:R-:W-:Y:S01]  /*4ab0*/  CS2R R62, SRZ ;  /* 0x00000000003e7805 */ /* 0x000fe2000001ff00 */
[----:B------:R-:W-:Y:S01]  /*4ac0*/  CS2R R60, SRZ ;  /* 0x00000000003c7805 */ /* 0x000fe2000001ff00 */
[----:B------:R-:W-:Y:S01]  /*4ad0*/  CS2R R66, SRZ ;  /* 0x0000000000427805 */ /* 0x000fe2000001ff00 */
[----:B------:R-:W-:Y:S01]  /*4ae0*/  IMAD.SHL.U32 R219, R2, 0x2, RZ ;  /* 0x0000000202db7824 */ /* 0x000fe200078e00ff */
[----:B------:R-:W-:Y:S01]  /*4af0*/  SHF.L.U32 R2, R0, 0x1, RZ ;  /* 0x0000000100027819 */ /* 0x000fe200000006ff */
[----:B------:R-:W-:Y:S01]  /*4b00*/  IMAD.MOV.U32 R0, RZ, RZ, c[0x0][0x22c] ;  /* 0x00008b00ff007624 */ /* 0x000fe200078e00ff */
[----:B------:R-:W-:Y:S01]  /*4b10*/  CS2R R64, SRZ ;  /* 0x0000000000407805 */ /* 0x000fe2000001ff00 */
[----:B------:R-:W-:Y:S01]  /*4b20*/  CS2R R58, SRZ ;  /* 0x00000000003a7805 */ /* 0x000fe2000001ff00 */
[----:B------:R-:W-:Y:S01]  /*4b30*/  CS2R R56, SRZ ;  /* 0x0000000000387805 */ /* 0x000fe2000001ff00 */
[----:B------:R-:W-:Y:S01]  /*4b40*/  IMAD R0, R0, c[0x0][0x1c0], RZ ;  /* 0x0000700000007a24 */ /* 0x000fe200078e02ff */
[----:B------:R-:W-:Y:S01]  /*4b50*/  CS2R R54, SRZ ;  /* 0x0000000000367805 */ /* 0x000fe2000001ff00 */
[----:B------:R-:W-:Y:S01]  /*4b60*/  CS2R R52, SRZ ;  /* 0x0000000000347805 */ /* 0x000fe2000001ff00 */
[----:B------:R-:W-:Y:S01]  /*4b70*/  CS2R R46, SRZ ;  /* 0x00000000002e7805 */ /* 0x000fe2000001ff00 */
[C---:B------:R-:W-:Y:S01]  /*4b80*/  IMAD.SHL.U32 R239, R0.reuse, 0x8, RZ ;  /* 0x0000000800ef7824 */ /* 0x040fe200078e00ff */
[----:B------:R-:W-:Y:S01]  /*4b90*/  SHF.L.U32 R10, R0, 0x4, RZ ;  /* 0x00000004000a7819 */ /* 0x000fe200000006ff */
[----:B------:R-:W-:Y:S01]  /*4ba0*/  CS2R R44, SRZ ;  /* 0x00000000002c7805 */ /* 0x000fe2000001ff00 */
[----:B------:R-:W-:Y:S01]  /*4bb0*/  CS2R R50, SRZ ;  /* 0x0000000000327805 */ /* 0x000fe2000001ff00 */
[----:B------:R-:W-:Y:S01]  /*4bc0*/  CS2R R48, SRZ ;  /* 0x0000000000307805 */ /* 0x000fe2000001ff00 */
[C---:B------:R-:W-:Y:S01]  /*4bd0*/  IADD3 R9, R10.reuse, 0x20, RZ ;  /* 0x000000200a097810 */ /* 0x040fe20007ffe0ff */
[----:B------:R-:W-:Y:S01]  /*4be0*/  CS2R R42, SRZ ;  /* 0x00000000002a7805 */ /* 0x000fe2000001ff00 */
[C---:B------:R-:W-:Y:S01]  /*4bf0*/  IADD3 R8, R10.reuse, 0x40, RZ ;  /* 0x000000400a087810 */ /* 0x040fe20007ffe0ff */
[----:B------:R-:W-:Y:S01]  /*4c00*/  CS2R R40, SRZ ;  /* 0x0000000000287805 */ /* 0x000fe2000001ff00 */
[C---:B------:R-:W-:Y:S01]  /*4c10*/  IADD3 R7, R10.reuse, 0x60, RZ ;  /* 0x000000600a077810 */ /* 0x040fe20007ffe0ff */
[C---:B------:R-:W-:Y:S01]  /*4c20*/  IMAD.IADD R9, R239.reuse, 0x1, R9 ;  /* 0x00000001ef097824 */ /* 0x040fe200078e0209 */
[C---:B------:R-:W-:Y:S01]  /*4c30*/  IADD3 R6, R10.reuse, 0x80, RZ ;  /* 0x000000800a067810 */ /* 0x040fe20007ffe0ff */
[----:B------:R-:W-:Y:S01]  /*4c40*/  CS2R R38, SRZ ;  /* 0x0000000000267805 */ /* 0x000fe2000001ff00 */
[C---:B------:R-:W-:Y:S01]  /*4c50*/  IADD3 R5, R10.reuse, 0xa0, RZ ;  /* 0x000000a00a057810 */ /* 0x040fe20007ffe0ff */
[C---:B------:R-:W-:Y:S01]  /*4c60*/  IMAD.IADD R7, R239.reuse, 0x1, R7 ;  /* 0x00000001ef077824 */ /* 0x040fe200078e0207 */
[C---:B------:R-:W-:Y:S01]  /*4c70*/  IADD3 R4, R10.reuse, 0xc0, RZ ;  /* 0x000000c00a047810 */ /* 0x040fe20007ffe0ff */
[C---:B------:R-:W-:Y:S01]  /*4c80*/  IMAD.IADD R6, R239.reuse, 0x1, R6 ;  /* 0x00000001ef067824 */ /* 0x040fe200078e0206 */
[C---:B------:R-:W-:Y:S01]  /*4c90*/  IADD3 R8, R239.reuse, R8, RZ ;  /* 0x00000008ef087210 */ /* 0x040fe20007ffe0ff */
[C---:B------:R-:W-:Y:S01]  /*4ca0*/  IMAD.IADD R7, R239.reuse, 0x1, R7 ;  /* 0x00000001ef077824 */ /* 0x040fe200078e0207 */
[----:B------:R-:W-:Y:S01]  /*4cb0*/  IADD3 R0, R10, 0xe0, RZ ;  /* 0x000000e00a007810 */ /* 0x000fe20007ffe0ff */
[C---:B------:R-:W-:Y:S01]  /*4cc0*/  IMAD.IADD R4, R239.reuse, 0x1, R4 ;  /* 0x00000001ef047824 */ /* 0x040fe200078e0204 */
[C---:B------:R-:W-:Y:S01]  /*4cd0*/  IADD3 R5, R239.reuse, R5, RZ ;  /* 0x00000005ef057210 */ /* 0x040fe20007ffe0ff */
        /* <DEDUP_REMOVED lines=9> */
[----:B------:R-:W-:Y:S01]  /*4d70*/  CS2R R36, SRZ ;  /* 0x0000000000247805 */ /* 0x000fe2000001ff00 */
[C---:B------:R-:W-:Y:S01]  /*4d80*/  IMAD.IADD R8, R239.reuse, 0x1, R8 ;  /* 0x00000001ef087824 */ /* 0x040fe200078e0208 */
[----:B------:R-:W-:Y:S01]  /*4d90*/  CS2R R30, SRZ ;  /* 0x00000000001e7805 */ /* 0x000fe2000001ff00 */
[C---:B------:R-:W-:Y:S01]  /*4da0*/  IMAD.IADD R6, R239.reuse, 0x1, R6 ;  /* 0x00000001ef067824 */ /* 0x040fe200078e0206 */
[C---:B------:R-:W-:Y:S01]  /*4db0*/  IADD3 R4, R239.reuse, R4, RZ ;  /* 0x00000004ef047210 */ /* 0x040fe20007ffe0ff */
[C---:B------:R-:W-:Y:S01]  /*4dc0*/  IMAD.IADD R5, R239.reuse, 0x1, R5 ;  /* 0x00000001ef057824 */ /* 0x040fe200078e0205 */
[C---:B------:R-:W-:Y:S01]  /*4dd0*/  IADD3 R8, R239.reuse, R8, RZ ;  /* 0x00000008ef087210 */ /* 0x040fe20007ffe0ff */
[C---:B------:R-:W-:Y:S01]  /*4de0*/  IMAD.IADD R9, R239.reuse, 0x1, R9 ;  /* 0x00000001ef097824 */ /* 0x040fe200078e0209 */
[----:B------:R-:W-:Y:S01]  /*4df0*/  CS2R R28, SRZ ;  /* 0x00000000001c7805 */ /* 0x000fe2000001ff00 */
[C---:B------:R-:W-:Y:S01]  /*4e00*/  IMAD.IADD R7, R239.reuse, 0x1, R7 ;  /* 0x00000001ef077824 */ /* 0x040fe200078e0207 */
[C---:B------:R-:W-:Y:S01]  /*4e10*/  IADD3 R5, R239.reuse, R5, RZ ;  /* 0x00000005ef057210 */ /* 0x040fe20007ffe0ff */
[C---:B------:R-:W-:Y:S01]  /*4e20*/  IMAD.IADD R6, R239.reuse, 0x1, R6 ;  /* 0x00000001ef067824 */ /* 0x040fe200078e0206 */
[----:B------:R2:W-:Y:S01]  /*4e30*/  STL [R1+0x20], R9 ;  /* 0x0000200901007387 */ /* 0x0005e20000100800 */
[C---:B------:R-:W-:Y:S01]  /*4e40*/  IMAD.IADD R0, R239.reuse, 0x1, R0 ;  /* 0x00000001ef007824 */ /* 0x040fe200078e0200 */
[----:B------:R-:W-:Y:S01]  /*4e50*/  CS2R R34, SRZ ;  /* 0x0000000000227805 */ /* 0x000fe2000001ff00 */
[C---:B------:R-:W-:Y:S01]  /*4e60*/  IMAD.IADD R4, R239.reuse, 0x1, R4 ;  /* 0x00000001ef047824 */ /* 0x040fe200078e0204 */
[----:B------:R3:W-:Y:S01]  /*4e70*/  STL [R1+0x1c], R8 ;  /* 0x00001c0801007387 */ /* 0x0007e20000100800 */
[----:B------:R-:W-:Y:S01]  /*4e80*/  IMAD.IADD R0, R239, 0x1, R0 ;  /* 0x00000001ef007824 */ /* 0x000fe200078e0200 */
[----:B------:R-:W-:Y:S01]  /*4e90*/  CS2R R32, SRZ ;  /* 0x0000000000207805 */ /* 0x000fe2000001ff00 */
[----:B------:R-:W-:Y:S01]  /*4ea0*/  CS2R R26, SRZ ;  /* 0x00000000001a7805 */ /* 0x000fe2000001ff00 */
[----:B------:R5:W-:Y:S01]  /*4eb0*/  STL [R1+0x18], R7 ;  /* 0x0000180701007387 */ /* 0x000be20000100800 */
[----:B------:R-:W-:Y:S01]  /*4ec0*/  CS2R R24, SRZ ;  /* 0x0000000000187805 */ /* 0x000fe2000001ff00 */
[----:B------:R-:W-:Y:S01]  /*4ed0*/  CS2R R22, SRZ ;  /* 0x0000000000167805 */ /* 0x000fe2000001ff00 */
[----:B------:R-:W-:Y:S01]  /*4ee0*/  CS2R R20, SRZ ;  /* 0x0000000000147805 */ /* 0x000fe2000001ff00 */
[----:B------:R1:W-:Y:S01]  /*4ef0*/  STL [R1+0x14], R6 ;  /* 0x0000140601007387 */ /* 0x0003e20000100800 */
[----:B------:R-:W-:Y:S01]  /*4f00*/  IMAD.IADD R229, R227, 0x1, R226 ;  /* 0x00000001e3e57824 */ /* 0x000fe200078e02e2 */
[C---:B------:R-:W-:Y:S01]  /*4f10*/  IADD3 R225, R226.reuse, R222, RZ ;  /* 0x000000dee2e17210 */ /* 0x040fe20007ffe0ff */
[C---:B------:R-:W-:Y:S01]  /*4f20*/  IMAD.IADD R230, R226.reuse, 0x1, R228 ;  /* 0x00000001e2e67824 */ /* 0x040fe200078e02e4 */
[----:B------:R4:W-:Y:S01]  /*4f30*/  STL [R1+0x10], R5 ;  /* 0x0000100501007387 */ /* 0x0009e20000100800 */
[----:B------:R-:W-:Y:S01]  /*4f40*/  IMAD.IADD R224, R226, 0x1, R223 ;  /* 0x00000001e2e07824 */ /* 0x000fe200078e02df */
[----:B------:R-:W-:Y:S01]  /*4f50*/  UIADD3 UR14, UR14, -UR15, URZ ;  /* 0x8000000f0e0e7290 */ /* 0x000fe2000fffe03f */
[C---:B--2---:R-:W-:Y:S01]  /*4f60*/  IADD3 R9, R239.reuse, R9, RZ ;  /* 0x00000009ef097210 */ /* 0x044fe20007ffe0ff */
[----:B---3--:R-:W-:-:S04]  /*4f70*/  IMAD.IADD R8, R239, 0x1, R8 ;  /* 0x00000001ef087824 */ /* 0x008fc800078e0208 */
[----:B------:R-:W-:Y:S01]  /*4f80*/  STL [R1+0x3c], R9 ;  /* 0x00003c0901007387 */ /* 0x000fe20000100800 */
[----:B-----5:R-:W-:-:S03]  /*4f90*/  IMAD.IADD R7, R239, 0x1, R7 ;  /* 0x00000001ef077824 */ /* 0x020fc600078e0207 */
[----:B------:R2:W-:Y:S01]  /*4fa0*/  STL [R1+0xc], R4 ;  /* 0x00000c0401007387 */ /* 0x0005e20000100800 */
[----:B-1----:R-:W-:-:S03]  /*4fb0*/  IADD3 R6, R239, R6, RZ ;  /* 0x00000006ef067210 */ /* 0x002fc60007ffe0ff */
[----:B------:R-:W-:Y:S01]  /*4fc0*/  STL [R1+0x38], R8 ;  /* 0x0000380801007387 */ /* 0x000fe20000100800 */
[----:B----4-:R-:W-:-:S03]  /*4fd0*/  IMAD.IADD R5, R239, 0x1, R5 ;  /* 0x00000001ef057824 */ /* 0x010fc600078e0205 */
[----:B------:R1:W-:Y:S04]  /*4fe0*/  STL [R1+0x8], R0 ;  /* 0x0000080001007387 */ /* 0x0003e80000100800 */
[----:B------:R3:W-:Y:S04]  /*4ff0*/  STL [R1+0x34], R7 ;  /* 0x0000340701007387 */ /* 0x0007e80000100800 */
[----:B------:R3:W-:Y:S04]  /*5000*/  STL [R1+0x30], R6 ;  /* 0x0000300601007387 */ /* 0x0007e80000100800 */
[----:B------:R3:W-:Y:S01]  /*5010*/  STL [R1+0x2c], R5 ;  /* 0x00002c0501007387 */ /* 0x0007e20000100800 */
[C---:B--2---:R-:W-:Y:S01]  /*5020*/  IMAD.IADD R4, R239.reuse, 0x1, R4 ;  /* 0x00000001ef047824 */ /* 0x044fe200078e0204 */
[----:B-1----:R-:W-:-:S05]  /*5030*/  IADD3 R0, R239, R0, RZ ;  /* 0x00000000ef007210 */ /* 0x002fca0007ffe0ff */
[----:B------:R3:W-:Y:S04]  /*5040*/  STL [R1+0x24], R0 ;  /* 0x0000240001007387 */ /* 0x0007e80000100800 */
[----:B------:R3:W-:Y:S02]  /*5050*/  STL [R1+0x28], R4 ;  /* 0x0000280401007387 */ /* 0x0007e40000100800 */
.L_x_357:
[----:B------:R-:W0:Y:S01]  /*5060*/  LDGDEPBAR ;  /* 0x00000000000079af */ /* 0x000e220000000000 */
[C---:B------:R-:W-:Y:S01]  /*5070*/  IMAD.IADD R109, R219.reuse, 0x1, R231 ;  /* 0x00000001db6d7824 */ /* 0x040fe200078e02e7 */
[----:B------:R-:W-:Y:S01]  /*5080*/  USHF.L.U32 UR7, UR6, 0x6, URZ ;  /* 0x0000000606077899 */ /* 0x000fe2000800063f */
[--C-:B------:R-:W-:Y:S01]  /*5090*/  IMAD.IADD R108, R219, 0x1, R226.reuse ;  /* 0x00000001db6c7824 */ /* 0x100fe200078e02e2 */
[----:B------:R-:W-:Y:S01]  /*50a0*/  USHF.L.U32 UR8, UR16, 0x6, URZ ;  /* 0x0000000610087899 */ /* 0x000fe2000800063f */
[----:B---3--:R-:W-:Y:S01]  /*50b0*/  IMAD.IADD R0, R109, 0x1, R226 ;  /* 0x000000016d007824 */ /* 0x008fe200078e02e2 */
[----:B------:R-:W2:Y:S01]  /*50c0*/  LDL R113, [R1+0x50] ;  /* 0x0000500001717983 */ /* 0x000ea20000100800 */
[----:B------:R-:W-:Y:S02]  /*50d0*/  UISETP.GE.AND UP0, UPT, UR7, UR14, UPT ;  /* 0x0000000e0700728c */ /* 0x000fe4000bf06270 */
[----:B------:R-:W-:Y:S02]  /*50e0*/  UIADD3 UR8, UR8, 0x40, URZ ;  /* 0x0000004008087890 */ /* 0x000fe4000fffe03f */
[----:B------:R-:W3:Y:S01]  /*50f0*/  LDL R112, [R1+0x54] ;  /* 0x0000540001707983 */ /* 0x000ee20000100800 */
[----:B------:R-:W-:Y:S02]  /*5100*/  UISETP.GT.AND UP3, UPT, UR6, UR13, UPT ;  /* 0x0000000d0600728c */ /* 0x000fe4000bf64270 */
[----:B------:R-:W-:Y:S02]  /*5110*/  UISETP.LT.AND UP0, UPT, UR8, UR15, UP0 ;  /* 0x0000000f0800728c */ /* 0x000fe40008701270 */
[----:B------:R-:W4:Y:S04]  /*5120*/  LDL R111, [R1] ;  /* 0x00000000016f7983 */ /* 0x000f280000100800 */
[----:B------:R-:W-:Y:S01]  /*5130*/  PLOP3.LUT P0, PT, PT, PT, UP0, 0x80, 0x0 ;  /* 0x000000000000781c */ /* 0x000fe20003f0f008 */
[----:B------:R-:W5:Y:S01]  /*5140*/  LDL R110, [R1+0x4] ;  /* 0x00000400016e7983 */ /* 0x000f620000100800 */
[----:B------:R-:W-:Y:S04]  /*5150*/  DEPBAR.LE SB0, 0x0 ;  /* 0x000080000000791a */ /* 0x000fe80000000000 */
[----:B------:R-:W-:Y:S06]  /*5160*/  BAR.SYNC.DEFER_BLOCKING 0x0 ;  /* 0x0000000000007b1d */ /* 0x000fec0000010000 */
[----:B------:R-:W-:Y:S05]  /*5170*/  LDSM.16.M88.4 R16, [R219] ;  /* 0x00000000db10783b */ /* 0x000fea0000000200 */
[----:B------:R-:W1:Y:S05]  /*5180*/  LDSM.16.M88.4 R8, [R3+0x18000] ;  /* 0x018000000308783b */ /* 0x000e6a0000000200 */
[----:B------:R-:W1:Y:S05]  /*5190*/  LDSM.16.M88.4 R84, [R3+0x18800] ;  /* 0x018800000354783b */ /* 0x000e6a0000000200 */
[----:B------:R-:W-:Y:S05]  /*51a0*/  LDSM.16.M88.4 R88, [R109] ;  /* 0x000000006d58783b */ /* 0x000fea0000000200 */
[----:B------:R-:W1:Y:S05]  /*51b0*/  LDSM.16.M88.4 R92, [R216+0x18000] ;  /* 0x01800000d85c783b */ /* 0x000e6a0000000200 */
[----:B------:R-:W1:Y:S05]  /*51c0*/  LDSM.16.M88.4 R96, [R216+0x18800] ;  /* 0x01880000d860783b */ /* 0x000e6a0000000200 */
[----:B------:R-:W-:Y:S05]  /*51d0*/  LDSM.16.M88.4 R100, [R218+0x18000] ;  /* 0x01800000da64783b */ /* 0x000fea0000000200 */
[----:B------:R-:W-:Y:S01]  /*51e0*/  LDSM.16.M88.4 R104, [R218+0x18800] ;  /* 0x01880000da68783b */ /* 0x000fe20000000200 */
[C---:B-1----:R-:W-:Y:S08]  /*51f0*/  HMMA.16816.F32.BF16 R4, R16.reuse, R8, RZ ;  /* 0x000000081004723c */ /* 0x042ff000000418ff */
[C---:B------:R-:W-:Y:S08]  /*5200*/  HMMA.16816.F32.BF16 R8, R16.reuse, R10, RZ ;  /* 0x0000000a1008723c */ /* 0x040ff000000418ff */
[C---:B------:R-:W-:Y:S08]  /*5210*/  HMMA.16816.F32.BF16 R12, R16.reuse, R84, RZ ;  /* 0x00000054100c723c */ /* 0x040ff000000418ff */
[----:B------:R-:W-:Y:S01]  /*5220*/  HMMA.16816.F32.BF16 R16, R16, R86, RZ ;  /* 0x000000561010723c */ /* 0x000fe200000418ff */
[----:B------:R-:W1:Y:S07]  /*5230*/  LDSM.16.M88.4 R84, [R108] ;  /* 0x000000006c54783b */ /* 0x000e6e0000000200 */
[C---:B------:R-:W-:Y:S08]  /*5240*/  HMMA.16816.F32.BF16 R4, R88.reuse, R92, R4 ;  /* 0x0000005c5804723c */ /* 0x040ff00000041804 */
[C---:B------:R-:W-:Y:S01]  /*5250*/  HMMA.16816.F32.BF16 R8, R88.reuse, R94, R8 ;  /* 0x0000005e5808723c */ /* 0x040fe20000041808 */
[----:B------:R-:W-:Y:S07]  /*5260*/  LDSM.16.M88.4 R92, [R217+0x18000] ;  /* 0x01800000d95c783b */ /* 0x000fee0000000200 */
[C---:B------:R-:W-:Y:S08]  /*5270*/  HMMA.16816.F32.BF16 R12, R88.reuse, R96, R12 ;  /* 0x00000060580c723c */ /* 0x040ff0000004180c */
[----:B------:R-:W-:Y:S01]  /*5280*/  HMMA.16816.F32.BF16 R16, R88, R98, R16 ;  /* 0x000000625810723c */ /* 0x000fe20000041810 */
[----:B------:R-:W1:Y:S05]  /*5290*/  LDSM.16.M88.4 R88, [R0] ;  /* 0x000000000058783b */ /* 0x000e6a0000000200 */
[----:B------:R-:W1:Y:S02]  /*52a0*/  LDSM.16.M88.4 R96, [R217+0x18800] ;  /* 0x01880000d960783b */ /* 0x000e640000000200 */
[C---:B-1----:R-:W-:Y:S08]  /*52b0*/  HMMA.16816.F32.BF16 R4, R84.reuse, R100, R4 ;  /* 0x000000645404723c */ /* 0x042ff00000041804 */
[C---:B------:R-:W-:Y:S01]  /*52c0*/  HMMA.16816.F32.BF16 R8, R84.reuse, R102, R8 ;  /* 0x000000665408723c */ /* 0x040fe20000041808 */
[----:B------:R-:W-:Y:S07]  /*52d0*/  LDSM.16.M88.4 R100, [R3+0x1a000] ;  /* 0x01a000000364783b */ /* 0x000fee0000000200 */
[C---:B------:R-:W-:Y:S08]  /*52e0*/  HMMA.16816.F32.BF16 R12, R84.reuse, R104, R12 ;  /* 0x00000068540c723c */ /* 0x040ff0000004180c */
[----:B------:R-:W-:Y:S01]  /*52f0*/  HMMA.16816.F32.BF16 R16, R84, R106, R16 ;  /* 0x0000006a5410723c */ /* 0x000fe20000041810 */
[----:B------:R-:W1:Y:S05]  /*5300*/  LDSM.16.M88.4 R84, [R219+0x2000] ;  /* 0x00200000db54783b */ /* 0x000e6a0000000200 */
[----:B------:R-:W1:Y:S02]  /*5310*/  LDSM.16.M88.4 R104, [R3+0x1a800] ;  /* 0x01a800000368783b */ /* 0x000e640000000200 */
[C---:B------:R-:W-:Y:S08]  /*5320*/  HMMA.16816.F32.BF16 R4, R88.reuse, R92, R4 ;  /* 0x0000005c5804723c */ /* 0x040ff00000041804 */
[C---:B------:R-:W-:Y:S01]  /*5330*/  HMMA.16816.F32.BF16 R8, R88.reuse, R94, R8 ;  /* 0x0000005e5808723c */ /* 0x040fe20000041808 */
[----:B------:R-:W-:Y:S07]  /*5340*/  LDSM.16.M88.4 R92, [R216+0x1a000] ;  /* 0x01a00000d85c783b */ /* 0x000fee0000000200 */
[C---:B------:R-:W-:Y:S08]  /*5350*/  HMMA.16816.F32.BF16 R12, R88.reuse, R96, R12 ;  /* 0x00000060580c723c */ /* 0x040ff0000004180c */
[----:B------:R-:W-:Y:S01]  /*5360*/  HMMA.16816.F32.BF16 R16, R88, R98, R16 ;  /* 0x000000625810723c */ /* 0x000fe20000041810 */
[----:B------:R-:W1:Y:S05]  /*5370*/  LDSM.16.M88.4 R88, [R109+0x2000] ;  /* 0x002000006d58783b */ /* 0x000e6a0000000200 */
[----:B------:R-:W1:Y:S02]  /*5380*/  LDSM.16.M88.4 R96, [R216+0x1a800] ;  /* 0x01a80000d860783b */ /* 0x000e640000000200 */
[C---:B-1----:R-:W-:Y:S08]  /*5390*/  HMMA.16816.F32.BF16 R4, R84.reuse, R100, R4 ;  /* 0x000000645404723c */ /* 0x042ff00000041804 */
[C---:B------:R-:W-:Y:S01]  /*53a0*/  HMMA.16816.F32.BF16 R8, R84.reuse, R102, R8 ;  /* 0x000000665408723c */ /* 0x040fe20000041808 */
[----:B------:R-:W-:Y:S07]  /*53b0*/  LDSM.16.M88.4 R100, [R218+0x1a000] ;  /* 0x01a00000da64783b */ /* 0x000fee0000000200 */
[C---:B------:R-:W-:Y:S08]  /*53c0*/  HMMA.16816.F32.BF16 R12, R84.reuse, R104, R12 ;  /* 0x00000068540c723c */ /* 0x040ff0000004180c */
[----:B------:R-:W-:Y:S01]  /*53d0*/  HMMA.16816.F32.BF16 R16, R84, R106, R16 ;  /* 0x0000006a5410723c */ /* 0x000fe20000041810 */
[----:B------:R-:W1:Y:S05]  /*53e0*/  LDSM.16.M88.4 R84, [R108+0x2000] ;  /* 0x002000006c54783b */ /* 0x000e6a0000000200 */
[----:B------:R-:W2:Y:S02]  /*53f0*/  LDSM.16.M88.4 R104, [R218+0x1a800] ;  /* 0x01a80000da68783b */ /* 0x000ea40000000200 */
[C---:B------:R-:W-:Y:S08]  /*5400*/  HMMA.16816.F32.BF16 R4, R88.reuse, R92, R4 ;  /* 0x0000005c5804723c */ /* 0x040ff00000041804 */
[C---:B------:R-:W-:Y:S01]  /*5410*/  HMMA.16816.F32.BF16 R8, R88.reuse, R94, R8 ;  /* 0x0000005e5808723c */ /* 0x040fe20000041808 */
[----:B------:R-:W-:Y:S07]  /*5420*/  LDSM.16.M88.4 R92, [R217+0x1a000] ;  /* 0x01a00000d95c783b */ /* 0x000fee0000000200 */
[C---:B------:R-:W-:Y:S08]  /*5430*/  HMMA.16816.F32.BF16 R12, R88.reuse, R96, R12 ;  /* 0x00000060580c723c */ /* 0x040ff0000004180c */
[----:B------:R-:W-:Y:S01]  /*5440*/  HMMA.16816.F32.BF16 R16, R88, R98, R16 ;  /* 0x000000625810723c */ /* 0x000fe20000041810 */
[----:B------:R-:W3:Y:S05]  /*5450*/  LDSM.16.M88.4 R88, [R0+0x2000] ;  /* 0x002000000058783b */ /* 0x000eea0000000200 */
[----:B------:R-:W5:Y:S02]  /*5460*/  LDSM.16.M88.4 R96, [R217+0x1a800] ;  /* 0x01a80000d960783b */ /* 0x000f640000000200 */
[C---:B-1----:R-:W-:Y:S08]  /*5470*/  HMMA.16816.F32.BF16 R4, R84.reuse, R100, R4 ;  /* 0x000000645404723c */ /* 0x042ff00000041804 */
[C---:B------:R-:W-:Y:S01]  /*5480*/  HMMA.16816.F32.BF16 R8, R84.reuse, R102, R8 ;  /* 0x000000665408723c */ /* 0x040fe20000041808 */
[----:B------:R-:W-:Y:S07]  /*5490*/  LDSM.16.M88.4 R100, [R3+0x1c000] ;  /* 0x01c000000364783b */ /* 0x000fee0000000200 */
[C---:B--2---:R-:W-:Y:S08]  /*54a0*/  HMMA.16816.F32.BF16 R12, R84.reuse, R104, R12 ;  /* 0x00000068540c723c */ /* 0x044ff0000004180c */
[----:B------:R-:W-:Y:S01]  /*54b0*/  HMMA.16816.F32.BF16 R16, R84, R106, R16 ;  /* 0x0000006a5410723c */ /* 0x000fe20000041810 */
[----:B------:R-:W1:Y:S02]  /*54c0*/  LDSM.16.M88.4 R84, [R219+0x4000] ;  /* 0x00400000db54783b */ /* 0x000e640000000200 */
[----:B----4-:R-:W-:Y:S03]  /*54d0*/  FSETP.NEU.FTZ.AND P1, PT, R111, -INF , PT ;  /* 0xff8000006f00780b */ /* 0x010fe60003f3d000 */
[----:B------:R-:W2:Y:S02]  /*54e0*/  LDSM.16.M88.4 R104, [R3+0x1c800] ;  /* 0x01c800000368783b */ /* 0x000ea40000000200 */
[C---:B---3--:R-:W-:Y:S08]  /*54f0*/  HMMA.16816.F32.BF16 R4, R88.reuse, R92, R4 ;  /* 0x0000005c5804723c */ /* 0x048ff00000041804 */
[C---:B------:R-:W-:Y:S01]  /*5500*/  HMMA.16816.F32.BF16 R8, R88.reuse, R94, R8 ;  /* 0x0000005e5808723c */ /* 0x040fe20000041808 */
[----:B------:R-:W-:Y:S07]  /*5510*/  LDSM.16.M88.4 R92, [R216+0x1c000] ;  /* 0x01c00000d85c783b */ /* 0x000fee0000000200 */
[C---:B-----5:R-:W-:Y:S08]  /*5520*/  HMMA.16816.F32.BF16 R12, R88.reuse, R96, R12 ;  /* 0x00000060580c723c */ /* 0x060ff0000004180c */
[----:B------:R-:W-:Y:S01]  /*5530*/  HMMA.16816.F32.BF16 R16, R88, R98, R16 ;  /* 0x000000625810723c */ /* 0x000fe20000041810 */
[----:B------:R-:W3:Y:S05]  /*5540*/  LDSM.16.M88.4 R88, [R109+0x4000] ;  /* 0x004000006d58783b */ /* 0x000eea0000000200 */
[----:B------:R-:W4:Y:S02]  /*5550*/  LDSM.16.M88.4 R96, [R216+0x1c800] ;  /* 0x01c80000d860783b */ /* 0x000f240000000200 */
[C---:B-1----:R-:W-:Y:S08]  /*5560*/  HMMA.16816.F32.BF16 R4, R84.reuse, R100, R4 ;  /* 0x000000645404723c */ /* 0x042ff00000041804 */
[C---:B------:R-:W-:Y:S01]  /*5570*/  HMMA.16816.F32.BF16 R8, R84.reuse, R102, R8 ;  /* 0x000000665408723c */ /* 0x040fe20000041808 */
[----:B------:R-:W-:Y:S07]  /*5580*/  LDSM.16.M88.4 R100, [R218+0x1c000] ;  /* 0x01c00000da64783b */ /* 0x000fee0000000200 */
[C---:B--2---:R-:W-:Y:S08]  /*5590*/  HMMA.16816.F32.BF16 R12, R84.reuse, R104, R12 ;  /* 0x00000068540c723c */ /* 0x044ff0000004180c */
[----:B------:R-:W-:Y:S01]  /*55a0*/  HMMA.16816.F32.BF16 R16, R84, R106, R16 ;  /* 0x0000006a5410723c */ /* 0x000fe20000041810 */
[----:B------:R-:W1:Y:S05]  /*55b0*/  LDSM.16.M88.4 R84, [R108+0x4000] ;  /* 0x004000006c54783b */ /* 0x000e6a0000000200 */
[----:B------:R-:W2:Y:S02]  /*55c0*/  LDSM.16.M88.4 R104, [R218+0x1c800] ;  /* 0x01c80000da68783b */ /* 0x000ea40000000200 */
[C---:B---3--:R-:W-:Y:S08]  /*55d0*/  HMMA.16816.F32.BF16 R4, R88.reuse, R92, R4 ;  /* 0x0000005c5804723c */ /* 0x048ff00000041804 */
[C---:B------:R-:W-:Y:S01]  /*55e0*/  HMMA.16816.F32.BF16 R8, R88.reuse, R94, R8 ;  /* 0x0000005e5808723c */ /* 0x040fe20000041808 */
[----:B------:R-:W-:Y:S07]  /*55f0*/  LDSM.16.M88.4 R92, [R217+0x1c000] ;  /* 0x01c00000d95c783b */ /* 0x000fee0000000200 */
[C---:B----4-:R-:W-:Y:S08]  /*5600*/  HMMA.16816.F32.BF16 R12, R88.reuse, R96, R12 ;  /* 0x00000060580c723c */ /* 0x050ff0000004180c */
        /* <DEDUP_REMOVED lines=29> */
[----:B------:R3:W4:Y:S07]  /*57e0*/  LDSM.16.M88.4 R88, [R0+0x6000] ;  /* 0x006000000058783b */ /* 0x00072e0000000200 */
[C---:B-1----:R-:W-:Y:S08]  /*57f0*/  HMMA.16816.F32.BF16 R4, R84.reuse, R100, R4 ;  /* 0x000000645404723c */ /* 0x042ff00000041804 */
[C---:B------:R-:W-:Y:S01]  /*5800*/  HMMA.16816.F32.BF16 R8, R84.reuse, R102, R8 ;  /* 0x000000665408723c */ /* 0x040fe20000041808 */
[----:B---3--:R-:W-:Y:S07]  /*5810*/  IMAD.U32 R0, RZ, RZ, UR16 ;  /* 0x00000010ff007e24 */ /* 0x008fee000f8e00ff */
[C---:B--2---:R-:W-:Y:S04]  /*5820*/  HMMA.16816.F32.BF16 R12, R84.reuse, R104, R12 ;  /* 0x00000068540c723c */ /* 0x044fe8000004180c */
[----:B------:R-:W-:Y:S02]  /*5830*/  @!P0 IMAD R0, R0, 0x40, R112 ;  /* 0x0000004000008824 */ /* 0x000fe400078e0270 */
[----:B------:R-:W2:Y:S02]  /*5840*/  LDL R112, [R1+0x40] ;  /* 0x0000400001707983 */ /* 0x000ea40000100800 */
[----:B------:R-:W-:Y:S04]  /*5850*/  HMMA.16816.F32.BF16 R16, R84, R106, R16 ;  /* 0x0000006a5410723c */ /* 0x000fe80000041810 */
[----:B------:R-:W-:Y:S03]  /*5860*/  @!P0 IADD3 R97, R0, 0x1, RZ ;  /* 0x0000000100618810 */ /* 0x000fe60007ffe0ff */
[----:B------:R-:W-:Y:S01]  /*5870*/  @!P0 IADD3 R84, R113, UR7, RZ ;  /* 0x0000000771548c10 */ /* 0x000fe2000fffe0ff */
[C---:B----4-:R-:W-:Y:S05]  /*5880*/  HMMA.16816.F32.BF16 R4, R88.reuse, R92, R4 ;  /* 0x0000005c5804723c */ /* 0x050fea0000041804 */
[----:B------:R-:W-:Y:S02]  /*5890*/  @!P0 IMNMX R96, R84, UR15, PT ;  /* 0x0000000f54608c17 */ /* 0x000fe4000b800200 */
[----:B------:R-:W-:Y:S01]  /*58a0*/  FMUL.FTZ R93, R111, 1.4426950216293334961 ;  /* 0x3fb8aa3b6f5d7820 */ /* 0x000fe20000410000 */
[C---:B------:R-:W-:Y:S01]  /*58b0*/  HMMA.16816.F32.BF16 R8, R88.reuse, R94, R8 ;  /* 0x0000005e5808723c */ /* 0x040fe20000041808 */
[----:B------:R-:W3:Y:S02]  /*58c0*/  LDL R94, [R1+0x44] ;  /* 0x00004400015e7983 */ /* 0x000ee40000100800 */
[-C--:B------:R-:W-:Y:S02]  /*58d0*/  @!P0 ISETP.GE.AND P2, PT, R0, R96.reuse, PT ;  /* 0x000000600000820c */ /* 0x080fe40003f46270 */
[----:B------:R-:W-:Y:S02]  /*58e0*/  FSEL R93, R93, RZ, P1 ;  /* 0x000000ff5d5d7208 */ /* 0x000fe40000800000 */
[----:B------:R-:W-:Y:S02]  /*58f0*/  @!P0 IADD3 R92, R84, 0x8, RZ ;  /* 0x00000008545c8810 */ /* 0x000fe40007ffe0ff */
[----:B------:R-:W1:Y:S01]  /*5900*/  LDSM.16.M88.4 R84, [R217+0x1e800] ;  /* 0x01e80000d954783b */ /* 0x000e620000000200 */
[----:B------:R-:W-:Y:S02]  /*5910*/  @!P0 ISETP.GE.AND P1, PT, R97, R96, PT ;  /* 0x000000606100820c */ /* 0x000fe40003f26270 */
[----:B------:R-:W-:Y:S04]  /*5920*/  @!P0 IMNMX R92, R92, UR15, PT ;  /* 0x0000000f5c5c8c17 */ /* 0x000fe8000b800200 */
[----:B------:R-:W-:Y:S02]  /*5930*/  @!P0 FSEL R4, R4, -INF , !P2 ;  /* 0xff80000004048808 */ /* 0x000fe40005000000 */
[-C--:B------:R-:W-:Y:S02]  /*5940*/  @!P0 ISETP.GE.AND P2, PT, R0, R92.reuse, PT ;  /* 0x0000005c0000820c */ /* 0x080fe40003f46270 */
[----:B------:R-:W-:Y:S01]  /*5950*/  @!P0 FSEL R5, R5, -INF , !P1 ;  /* 0xff80000005058808 */ /* 0x000fe20004800000 */
[--C-:B------:R-:W-:Y:S01]  /*5960*/  FFMA.FTZ R4, R4, c[0x0][0x23c], -R93.reuse ;  /* 0x00008f0004047a23 */ /* 0x100fe2000001085d */
[----:B------:R-:W-:Y:S02]  /*5970*/  FSETP.NEU.FTZ.AND P1, PT, R110, -INF , PT ;  /* 0xff8000006e00780b */ /* 0x000fe40003f3d000 */
[----:B------:R-:W-:Y:S01]  /*5980*/  @!P0 FSEL R6, R6, -INF , !P2 ;  /* 0xff80000006068808 */ /* 0x000fe20005000000 */
[----:B------:R4:W-:Y:S01]  /*5990*/  MUFU.EX2 R105, R4 ;  /* 0x0000000400697308 */ /* 0x0009e20000000800 */
[--C-:B------:R-:W-:Y:S09]  /*59a0*/  FFMA.FTZ R5, R5, c[0x0][0x23c], -R93.reuse ;  /* 0x00008f0005057a23 */ /* 0x100ff2000001085d */
[----:B------:R5:W5:Y:S01]  /*59b0*/  MUFU.EX2 R109, R5 ;  /* 0x00000005006d7308 */ /* 0x000b620000000800 */
[C---:B-1----:R-:W-:Y:S03]  /*59c0*/  HMMA.16816.F32.BF16 R12, R88.reuse, R84, R12 ;  /* 0x00000054580c723c */ /* 0x042fe6000004180c */
[----:B----4-:R-:W-:Y:S05]  /*59d0*/  FMUL.FTZ R4, R110, 1.4426950216293334961 ;  /* 0x3fb8aa3b6e047820 */ /* 0x010fea0000410000 */
[----:B------:R-:W-:Y:S04]  /*59e0*/  HMMA.16816.F32.BF16 R16, R88, R86, R16 ;  /* 0x000000565810723c */ /* 0x000fe80000041810 */
[----:B------:R-:W-:Y:S02]  /*59f0*/  FSEL R4, R4, RZ, P1 ;  /* 0x000000ff04047208 */ /* 0x000fe40000800000 */
[----:B------:R-:W-:Y:S02]  /*5a00*/  @!P0 ISETP.GE.AND P1, PT, R97, R92, PT ;  /* 0x0000005c6100820c */ /* 0x000fe40003f26270 */
[----:B-----5:R-:W-:Y:S01]  /*5a10*/  @!P0 IADD3 R5, R0, 0x8, RZ ;  /* 0x0000000800058810 */ /* 0x020fe20007ffe0ff */
[--C-:B------:R-:W-:Y:S03]  /*5a20*/  FFMA.FTZ R6, R6, c[0x0][0x23c], -R4.reuse ;  /* 0x00008f0006067a23 */ /* 0x100fe60000010804 */
[----:B------:R-:W-:Y:S01]  /*5a30*/  @!P0 FSEL R7, R7, -INF , !P1 ;  /* 0xff80000007078808 */ /* 0x000fe20004800000 */
[----:B------:R1:W-:Y:S01]  /*5a40*/  MUFU.EX2 R110, R6 ;  /* 0x00000006006e7308 */ /* 0x0003e20000000800 */
[-C--:B------:R-:W-:Y:S03]  /*5a50*/  @!P0 ISETP.GE.AND P1, PT, R5, R96.reuse, PT ;  /* 0x000000600500820c */ /* 0x080fe60003f26270 */
[--C-:B------:R-:W-:Y:S01]  /*5a60*/  FFMA.FTZ R7, R7, c[0x0][0x23c], -R4.reuse ;  /* 0x00008f0007077a23 */ /* 0x100fe20000010804 */
[----:B------:R-:W-:Y:S05]  /*5a70*/  @!P0 FSEL R8, R8, -INF , !P1 ;  /* 0xff80000008088808 */ /* 0x000fea0004800000 */
[----:B------:R-:W-:Y:S01]  /*5a80*/  MUFU.EX2 R111, R7 ;  /* 0x00000007006f7308 */ /* 0x000fe20000000800 */
[--C-:B------:R-:W-:Y:S09]  /*5a90*/  FFMA.FTZ R8, R8, c[0x0][0x23c], -R93.reuse ;  /* 0x00008f0008087a23 */ /* 0x100ff2000001085d */
[----:B------:R-:W-:Y:S01]  /*5aa0*/  MUFU.EX2 R106, R8 ;  /* 0x00000008006a7308 */ /* 0x000fe20000000800 */
[----:B-1----:R-:W-:Y:S04]  /*5ab0*/  @!P0 IADD3 R6, R0, 0x9, RZ ;  /* 0x0000000900068810 */ /* 0x002fe80007ffe0ff */
[----:B------:R-:W-:Y:S04]  /*5ac0*/  @!P0 ISETP.GE.AND P1, PT, R6, R96, PT ;  /* 0x000000600600820c */ /* 0x000fe80003f26270 */
[----:B------:R-:W-:Y:S02]  /*5ad0*/  @!P0 FSEL R9, R9, -INF , !P1 ;  /* 0xff80000009098808 */ /* 0x000fe40004800000 */
[-C--:B------:R-:W-:Y:S02]  /*5ae0*/  @!P0 ISETP.GE.AND P1, PT, R5, R92.reuse, PT ;  /* 0x0000005c0500820c */ /* 0x080fe40003f26270 */
[----:B------:R-:W-:Y:S01]  /*5af0*/  @!P0 IADD3 R5, R0, 0x10, RZ ;  /* 0x0000001000058810 */ /* 0x000fe20007ffe0ff */
[--C-:B------:R-:W-:Y:S01]  /*5b00*/  FFMA.FTZ R9, R9, c[0x0][0x23c], -R93.reuse ;  /* 0x00008f0009097a23 */ /* 0x100fe2000001085d */
[----:B------:R-:W-:Y:S02]  /*5b10*/  @!P0 FSEL R10, R10, -INF , !P1 ;  /* 0xff8000000a0a8808 */ /* 0x000fe40004800000 */
[----:B------:R-:W-:Y:S01]  /*5b20*/  @!P0 ISETP.GE.AND P1, PT, R6, R92, PT ;  /* 0x0000005c0600820c */ /* 0x000fe20003f26270 */
[----:B------:R-:W1:Y:S01]  /*5b30*/  MUFU.EX2 R104, R9 ;  /* 0x0000000900687308 */ /* 0x000e620000000800 */
[----:B------:R-:W-:Y:S01]  /*5b40*/  @!P0 IADD3 R6, R0, 0x11, RZ ;  /* 0x0000001100068810 */ /* 0x000fe20007ffe0ff */
        /* <DEDUP_REMOVED lines=9> */
[-C--:B------:R-:W-:Y:S02]  /*5be0*/  @!P0 ISETP.GE.AND P1, PT, R5, R92.reuse, PT ;  /* 0x0000005c0500820c */ /* 0x080fe40003f26270 */
[----:B------:R-:W-:Y:S01]  /*5bf0*/  @!P0 IADD3 R5, R0, 0x18, RZ ;  /* 0x0000001800058810 */ /* 0x000fe20007ffe0ff */
[----:B------:R-:W4:Y:S01]  /*5c00*/  MUFU.EX2 R107, R11 ;  /* 0x0000000b006b7308 */ /* 0x000f220000000800 */
[----:B------:R-:W-:Y:S01]  /*5c10*/  @!P0 FSEL R14, R14, -INF , !P1 ;  /* 0xff8000000e0e8808 */ /* 0x000fe20004800000 */
[--C-:B------:R-:W-:Y:S01]  /*5c20*/  FFMA.FTZ R13, R13, c[0x0][0x23c], -R93.reuse ;  /* 0x00008f000d0d7a23 */ /* 0x100fe2000001085d */
[----:B------:R-:W-:Y:S02]  /*5c30*/  @!P0 ISETP.GE.AND P1, PT, R6, R92, PT ;  /* 0x0000005c0600820c */ /* 0x000fe40003f26270 */
[----:B------:R-:W-:Y:S01]  /*5c40*/  @!P0 IADD3 R0, R0, 0x19, RZ ;  /* 0x0000001900008810 */ /* 0x000fe20007ffe0ff */
[--C-:B------:R-:W-:Y:S01]  /*5c50*/  FFMA.FTZ R14, R14, c[0x0][0x23c], -R4.reuse ;  /* 0x00008f000e0e7a23 */ /* 0x100fe20000010804 */
[----:B------:R-:W-:Y:S02]  /*5c60*/  @!P0 FSEL R15, R15, -INF , !P1 ;  /* 0xff8000000f0f8808 */ /* 0x000fe40004800000 */
[-C--:B------:R-:W-:Y:S01]  /*5c70*/  @!P0 ISETP.GE.AND P1, PT, R5, R96.reuse, PT ;  /* 0x000000600500820c */ /* 0x080fe20003f26270 */
[----:B------:R-:W-:Y:S02]  /*5c80*/  MUFU.EX2 R103, R12 ;  /* 0x0000000c00677308 */ /* 0x000fe40000000800 */
[--C-:B------:R-:W-:Y:S01]  /*5c90*/  FFMA.FTZ R15, R15, c[0x0][0x23c], -R4.reuse ;  /* 0x00008f000f0f7a23 */ /* 0x100fe20000010804 */
[----:B------:R-:W-:Y:S02]  /*5ca0*/  @!P0 FSEL R16, R16, -INF , !P1 ;  /* 0xff80000010108808 */ /* 0x000fe40004800000 */
[----:B------:R-:W-:Y:S03]  /*5cb0*/  @!P0 ISETP.GE.AND P1, PT, R0, R96, PT ;  /* 0x000000600000820c */ /* 0x000fe60003f26270 */
[--C-:B------:R-:W-:Y:S01]  /*5cc0*/  FFMA.FTZ R16, R16, c[0x0][0x23c], -R93.reuse ;  /* 0x00008f0010107a23 */ /* 0x100fe2000001085d */
[----:B------:R-:W-:Y:S01]  /*5cd0*/  @!P0 FSEL R17, R17, -INF , !P1 ;  /* 0xff80000011118808 */ /* 0x000fe20004800000 */
[----:B------:R-:W5:Y:S01]  /*5ce0*/  MUFU.EX2 R100, R13 ;  /* 0x0000000d00647308 */ /* 0x000f620000000800 */
[-C--:B------:R-:W-:Y:S02]  /*5cf0*/  @!P0 ISETP.GE.AND P1, PT, R5, R92.reuse, PT ;  /* 0x0000005c0500820c */ /* 0x080fe40003f26270 */
[----:B------:R-:W-:Y:S01]  /*5d00*/  F2FP.BF16.PACK_AB R5, R109, R105 ;  /* 0x000000696d05723e */ /* 0x000fe200000010ff */
[----:B------:R-:W-:Y:S01]  /*5d10*/  FFMA.FTZ R93, R17, c[0x0][0x23c], -R93 ;  /* 0x00008f00115d7a23 */ /* 0x000fe2000001085d */
[----:B------:R-:W-:Y:S02]  /*5d20*/  @!P0 FSEL R18, R18, -INF , !P1 ;  /* 0xff80000012128808 */ /* 0x000fe40004800000 */
[----:B------:R-:W-:Y:S01]  /*5d30*/  @!P0 ISETP.GE.AND P1, PT, R0, R92, PT ;  /* 0x0000005c0000820c */ /* 0x000fe20003f26270 */
[----:B------:R5:W-:Y:S01]  /*5d40*/  STS [R246+0x2a000], R5 ;  /* 0x02a00005f6007388 */ /* 0x000be20000000800 */
[----:B-1----:R-:W-:Y:S01]  /*5d50*/  F2FP.BF16.PACK_AB R0, R104, R106 ;  /* 0x0000006a6800723e */ /* 0x002fe200000010ff */
[--C-:B------:R-:W-:Y:S01]  /*5d60*/  FFMA.FTZ R18, R18, c[0x0][0x23c], -R4.reuse ;  /* 0x00008f0012127a23 */ /* 0x100fe20000010804 */
[----:B------:R-:W-:Y:S01]  /*5d70*/  @!P0 FSEL R19, R19, -INF , !P1 ;  /* 0xff80000013138808 */ /* 0x000fe20004800000 */
[----:B------:R-:W-:Y:S01]  /*5d80*/  MUFU.EX2 R102, R14 ;  /* 0x0000000e00667308 */ /* 0x000fe20000000800 */
[----:B----4-:R-:W-:Y:S02]  /*5d90*/  F2FP.BF16.PACK_AB R7, R107, R108 ;  /* 0x0000006c6b07723e */ /* 0x010fe400000010ff */
[----:B------:R-:W-:Y:S01]  /*5da0*/  PLOP3.LUT P1, PT, PT, PT, UP3, 0x80, 0x0 ;  /* 0x000000000000781c */ /* 0x000fe20003f2f038 */
[----:B------:R-:W-:Y:S06]  /*5db0*/  FFMA.FTZ R4, R19, c[0x0][0x23c], -R4 ;  /* 0x00008f0013047a23 */ /* 0x000fec0000010804 */
[----:B------:R1:W-:Y:S01]  /*5dc0*/  MUFU.EX2 R98, R4 ;  /* 0x0000000400627308 */ /* 0x0003e20000000800 */
[----:B-----5:R-:W-:Y:S09]  /*5dd0*/  F2FP.BF16.PACK_AB R6, R100, R103 ;  /* 0x000000676406723e */ /* 0x020ff200000010ff */
[----:B------:R-:W4:Y:S10]  /*5de0*/  MUFU.EX2 R101, R15 ;  /* 0x0000000f00657308 */ /* 0x000f340000000800 */
[----:B------:R-:W-:Y:S01]  /*5df0*/  MUFU.EX2 R97, R16 ;  /* 0x0000001000617308 */ /* 0x000fe20000000800 */
[----:B-1----:R-:W-:Y:S05]  /*5e00*/  F2FP.BF16.PACK_AB R4, R111, R110 ;  /* 0x0000006e6f04723e */ /* 0x002fea00000010ff */
[----:B------:R-:W-:Y:S04]  /*5e10*/  STS [R246+0x2a400], R4 ;  /* 0x02a40004f6007388 */ /* 0x000fe80000000800 */
[----:B------:R-:W1:Y:S01]  /*5e20*/  MUFU.EX2 R99, R18 ;  /* 0x0000001200637308 */ /* 0x000e620000000800 */
[----:B------:R1:W-:Y:S01]  /*5e30*/  STS [R249+0x2a000], R0 ;  /* 0x02a00000f9007388 */ /* 0x0003e20000000800 */
[----:B----4-:R-:W-:Y:S04]  /*5e40*/  F2FP.BF16.PACK_AB R5, R101, R102 ;  /* 0x000000666505723e */ /* 0x010fe800000010ff */
[----:B------:R-:W-:Y:S04]  /*5e50*/  STS [R249+0x2a400], R7 ;  /* 0x02a40007f9007388 */ /* 0x000fe80000000800 */
[----:B------:R-:W4:Y:S01]  /*5e60*/  MUFU.EX2 R96, R93 ;  /* 0x0000005d00607308 */ /* 0x000f220000000800 */
[----:B------:R-:W-:Y:S05]  /*5e70*/  STS [R247+0x2a000], R6 ;  /* 0x02a00006f7007388 */ /* 0x000fea0000000800 */
[----:B------:R-:W-:Y:S01]  /*5e80*/  STS [R247+0x2a400], R5 ;  /* 0x02a40005f7007388 */ /* 0x000fe20000000800 */
[----:B-1----:R-:W-:Y:S02]  /*5e90*/  F2FP.BF16.PACK_AB R0, R98, R99 ;  /* 0x000000636200723e */ /* 0x002fe400000010ff */
[----:B----4-:R-:W-:Y:S03]  /*5ea0*/  F2FP.BF16.PACK_AB R4, R96, R97 ;  /* 0x000000616004723e */ /* 0x010fe600000010ff */
[----:B------:R-:W-:Y:S05]  /*5eb0*/  STS [R248+0x2a400], R0 ;  /* 0x02a40000f8007388 */ /* 0x000fea0000000800 */
[----:B------:R-:W-:Y:S05]  /*5ec0*/  STS [R248+0x2a000], R4 ;  /* 0x02a00004f8007388 */ /* 0x000fea0000000800 */
[----:B------:R-:W-:Y:S05]  /*5ed0*/  LDSM.16.M88.4 R16, [R222+0x10000] ;  /* 0x01000000de10783b */ /* 0x000fea0000000200 */
[----:B------:R-:W1:Y:S05]  /*5ee0*/  LDSM.16.M88.4 R8, [R3+0x20000] ;  /* 0x020000000308783b */ /* 0x000e6a0000000200 */
[----:B------:R-:W4:Y:S05]  /*5ef0*/  LDSM.16.M88.4 R84, [R3+0x20800] ;  /* 0x020800000354783b */ /* 0x000f2a0000000200 */
[----:B------:R-:W-:Y:S01]  /*5f00*/  LDSM.16.M88.4 R88, [R223+0x10000] ;  /* 0x01000000df58783b */ /* 0x000fe20000000200 */
[C---:B-1----:R-:W-:Y:S08]  /*5f10*/  HMMA.16816.F32.BF16 R4, R16.reuse, R8, RZ ;  /* 0x000000081004723c */ /* 0x042ff000000418ff */
[C---:B------:R-:W-:Y:S01]  /*5f20*/  HMMA.16816.F32.BF16 R8, R16.reuse, R10, RZ ;  /* 0x0000000a1008723c */ /* 0x040fe200000418ff */
[----:B---3--:R-:W-:Y:S04]  /*5f30*/  IADD3 R94, P0, R94, UR12, RZ ;  /* 0x0000000c5e5e7c10 */ /* 0x008fe8000ff1e0ff */
[----:B--2---:R-:W-:Y:S01]  /*5f40*/  IADD3.X R95, R112, UR11, RZ, P0, !PT ;  /* 0x0000000b705f7c10 */ /* 0x004fe200087fe4ff */
[----:B------:R-:W-:Y:S02]  /*5f50*/  IMAD.MOV.U32 R112, RZ, RZ, c[0x0][0x22c] ;  /* 0x00008b00ff707624 */ /* 0x000fe400078e00ff */
[C---:B----4-:R-:W-:Y:S02]  /*5f60*/  HMMA.16816.F32.BF16 R12, R16.reuse, R84, RZ ;  /* 0x00000054100c723c */ /* 0x050fe400000418ff */
[----:B------:R-:W2:Y:S02]  /*5f70*/  LDG.E R92, [R94.64] ;  /* 0x000000045e5c7981 */ /* 0x000ea4000c1e1900 */
[----:B------:R-:W-:Y:S03]  /*5f80*/  IMAD R112, R112, c[0x0][0x1c0], RZ ;  /* 0x0000700070707a24 */ /* 0x000fe600078e02ff */
[----:B------:R1:W3:Y:S01]  /*5f90*/  LDG.E R0, [R94.64+0x20] ;  /* 0x000020045e007981 */ /* 0x0002e2000c1e1900 */
[----:B------:R-:W-:Y:S01]  /*5fa0*/  HMMA.16816.F32.BF16 R16, R16, R86, RZ ;  /* 0x000000561010723c */ /* 0x000fe200000418ff */
[----:B------:R-:W-:Y:S03]  /*5fb0*/  IMAD.U32 R112, R112, -0x40, RZ ;  /* 0xffffffc070707824 */ /* 0x000fe600078e00ff */
[----:B------:R-:W4:Y:S02]  /*5fc0*/  LDSM.16.M88.4 R84, [R216+0x20000] ;  /* 0x02000000d854783b */ /* 0x000f240000000200 */
[C---:B------:R-:W-:Y:S06]  /*5fd0*/  LEA R234, P0, R112.reuse, R234, 0x2 ;  /* 0x000000ea70ea7211 */ /* 0x040fec00078010ff */
[----:B------:R-:W-:Y:S01]  /*5fe0*/  LEA.HI.X.SX32 R235, R112, R235, 0x2, P0 ;  /* 0x000000eb70eb7211 */ /* 0x000fe200000f16ff */
[C---:B----4-:R-:W-:Y:S08]  /*5ff0*/  HMMA.16816.F32.BF16 R4, R88.reuse, R84, R4 ;  /* 0x000000545804723c */ /* 0x050ff00000041804 */
[C---:B------:R-:W-:Y:S01]  /*6000*/  HMMA.16816.F32.BF16 R8, R88.reuse, R86, R8 ;  /* 0x000000565808723c */ /* 0x040fe20000041808 */
[----:B------:R-:W4:Y:S07]  /*6010*/  LDSM.16.M88.4 R84, [R216+0x20800] ;  /* 0x02080000d854783b */ /* 0x000f2e0000000200 */
[C---:B----4-:R-:W-:Y:S08]  /*6020*/  HMMA.16816.F32.BF16 R12, R88.reuse, R84, R12 ;  /* 0x00000054580c723c */ /* 0x050ff0000004180c */
[----:B------:R-:W-:Y:S01]  /*6030*/  HMMA.16816.F32.BF16 R16, R88, R86, R16 ;  /* 0x000000565810723c */ /* 0x000fe20000041810 */
[----:B------:R-:W-:Y:S05]  /*6040*/  LDSM.16.M88.4 R84, [R225+0x10000] ;  /* 0x01000000e154783b */ /* 0x000fea0000000200 */
[----:B------:R-:W4:Y:S02]  /*6050*/  LDSM.16.M88.4 R88, [R218+0x20000] ;  /* 0x02000000da58783b */ /* 0x000f240000000200 */
        /* <DEDUP_REMOVED lines=93> */
[----:B------:R-:W4:Y:S11]  /*6630*/  LDSM.16.M88.4 R88, [R217+0x26800] ;  /* 0x02680000d958783b */ /* 0x000f360000000200 */
[----:B------:R-:W-:Y:S04]  /*6640*/  @!UPT UIADD3 URZ, URZ, URZ, URZ ;  /* 0x0000003f3f3ff290 */ /* 0x000fe8000fffe03f */
[C---:B--2---:R-:W-:Y:S02]  /*6650*/  FADD.FTZ R4, -R92.reuse, R4 ;  /* 0x000000045c047221 */ /* 0x044fe40000010100 */
[----:B------:R-:W-:Y:S02]  /*6660*/  FADD.FTZ R5, -R92, R5 ;  /* 0x000000055c057221 */ /* 0x000fe40000010100 */
[----:B-1----:R-:W-:Y:S02]  /*6670*/  FMUL.FTZ R95, R105, R4 ;  /* 0x00000004695f7220 */ /* 0x002fe40000410000 */
[----:B---3--:R-:W-:Y:S02]  /*6680*/  FADD.FTZ R6, -R0, R6 ;  /* 0x0000000600067221 */ /* 0x008fe40000010100 */
[C---:B------:R-:W-:Y:S02]  /*6690*/  FADD.FTZ R8, -R92.reuse, R8 ;  /* 0x000000085c087221 */ /* 0x040fe40000010100 */
[----:B------:R-:W-:Y:S02]  /*66a0*/  FADD.FTZ R9, -R92, R9 ;  /* 0x000000095c097221 */ /* 0x000fe40000010100 */
[C---:B------:R-:W-:Y:S02]  /*66b0*/  FADD.FTZ R7, -R0.reuse, R7 ;  /* 0x0000000700077221 */ /* 0x040fe40000010100 */
[C---:B------:R-:W-:Y:S02]  /*66c0*/  FADD.FTZ R10, -R0.reuse, R10 ;  /* 0x0000000a000a7221 */ /* 0x040fe40000010100 */
[----:B------:R-:W-:Y:S02]  /*66d0*/  FADD.FTZ R11, -R0, R11 ;  /* 0x0000000b000b7221 */ /* 0x000fe40000010100 */
[----:B------:R-:W-:Y:S02]  /*66e0*/  FMUL.FTZ R94, R106, R8 ;  /* 0x000000086a5e7220 */ /* 0x000fe40000410000 */
[----:B------:R-:W-:Y:S02]  /*66f0*/  FMUL.FTZ R93, R104, R9 ;  /* 0x00000009685d7220 */ /* 0x000fe40000410000 */
[----:B------:R-:W-:Y:S01]  /*6700*/  FMUL.FTZ R7, R111, R7 ;  /* 0x000000076f077220 */ /* 0x000fe20000410000 */
[C---:B----4-:R-:W-:Y:S08]  /*6710*/  HMMA.16816.F32.BF16 R12, R84.reuse, R88, R12 ;  /* 0x00000058540c723c */ /* 0x050ff0000004180c */
[----:B------:R-:W-:Y:S07]  /*6720*/  HMMA.16816.F32.BF16 R16, R84, R90, R16 ;  /* 0x0000005a5410723c */ /* 0x000fee0000041810 */
[----:B------:R-:W-:Y:S02]  /*6730*/  FMUL.FTZ R91, R109, R5 ;  /* 0x000000056d5b7220 */ /* 0x000fe40000410000 */
[----:B------:R-:W-:Y:S03]  /*6740*/  FMUL.FTZ R86, R110, R6 ;  /* 0x000000066e567220 */ /* 0x000fe60000410000 */
[----:B------:R-:W-:Y:S02]  /*6750*/  FMUL.FTZ R85, R108, R10 ;  /* 0x0000000a6c557220 */ /* 0x000fe40000410000 */
[----:B------:R-:W-:Y:S02]  /*6760*/  FMUL.FTZ R84, R107, R11 ;  /* 0x0000000b6b547220 */ /* 0x000fe40000410000 */
[C---:B------:R-:W-:Y:S02]  /*6770*/  FADD.FTZ R12, -R92.reuse, R12 ;  /* 0x0000000c5c0c7221 */ /* 0x040fe40000010100 */
[----:B------:R-:W-:Y:S02]  /*6780*/  FADD.FTZ R13, -R92, R13 ;  /* 0x0000000d5c0d7221 */ /* 0x000fe40000010100 */
[C---:B------:R-:W-:Y:S02]  /*6790*/  FADD.FTZ R4, -R0.reuse, R14 ;  /* 0x0000000e00047221 */ /* 0x040fe40000010100 */
[----:B------:R-:W-:Y:S02]  /*67a0*/  FADD.FTZ R14, -R0, R15 ;  /* 0x0000000f000e7221 */ /* 0x000fe40000010100 */
[C---:B------:R-:W-:Y:S02]  /*67b0*/  FADD.FTZ R16, -R92.reuse, R16 ;  /* 0x000000105c107221 */ /* 0x040fe40000010100 */
[----:B------:R-:W-:Y:S02]  /*67c0*/  FADD.FTZ R17, -R92, R17 ;  /* 0x000000115c117221 */ /* 0x000fe40000010100 */
[----:B------:R-:W-:Y:S02]  /*67d0*/  FMUL.FTZ R90, R97, R16 ;  /* 0x00000010615a7220 */ /* 0x000fe40000410000 */
[----:B------:R-:W-:Y:S02]  /*67e0*/  FMUL.FTZ R89, R96, R17 ;  /* 0x0000001160597220 */ /* 0x000fe40000410000 */
[C---:B------:R-:W-:Y:S02]  /*67f0*/  FADD.FTZ R17, -R0.reuse, R18 ;  /* 0x0000001200117221 */ /* 0x040fe40000010100 */
[----:B------:R-:W-:Y:S02]  /*6800*/  FADD.FTZ R16, -R0, R19 ;  /* 0x0000001300107221 */ /* 0x000fe40000010100 */
[----:B------:R-:W-:Y:S02]  /*6810*/  FMUL.FTZ R88, R103, R12 ;  /* 0x0000000c67587220 */ /* 0x000fe40000410000 */
[----:B------:R-:W-:Y:S02]  /*6820*/  FMUL.FTZ R87, R100, R13 ;  /* 0x0000000d64577220 */ /* 0x000fe40000410000 */
[----:B------:R-:W-:Y:S02]  /*6830*/  FMUL.FTZ R15, R102, R4 ;  /* 0x00000004660f7220 */ /* 0x000fe40000410000 */
[----:B------:R-:W-:Y:S02]  /*6840*/  FMUL.FTZ R14, R101, R14 ;  /* 0x0000000e650e7220 */ /* 0x000fe40000410000 */
[----:B------:R-:W-:Y:S02]  /*6850*/  FMUL.FTZ R17, R99, R17 ;  /* 0x0000001163117220 */ /* 0x000fe40000410000 */
[----:B------:R-:W-:Y:S01]  /*6860*/  FMUL.FTZ R16, R98, R16 ;  /* 0x0000001062107220 */ /* 0x000fe20000410000 */
[----:B------:R-:W-:-:S05]  /*6870*/  @!P1 BRA `(.L_x_355) ;  /* 0x000005f000009947 */ /* 0x000fca0003800000 */
[----:B------:R-:W-:Y:S01]  /*6880*/  ISETP.GE.AND P0, PT, R244, c[0x0][0x220], PT ;  /* 0x00008800f4007a0c */ /* 0x000fe20003f06270 */
[----:B------:R-:W-:Y:S01]  /*6890*/  IMAD.MOV.U32 R9, RZ, RZ, c[0x0][0x190] ;  /* 0x00006400ff097624 */ /* 0x000fe200078e00ff */
[----:B------:R-:W-:Y:S01]  /*68a0*/  ISETP.GE.AND P5, PT, R251, c[0x0][0x220], PT ;  /* 0x00008800fb007a0c */ /* 0x000fe20003fa6270 */
[----:B------:R-:W-:Y:S01]  /*68b0*/  IMAD.MOV.U32 R4, RZ, RZ, R241 ;  /* 0x000000ffff047224 */ /* 0x000fe200078e00f1 */
[----:B------:R-:W-:Y:S01]  /*68c0*/  ISETP.GE.AND P4, PT, R250, c[0x0][0x220], PT ;  /* 0x00008800fa007a0c */ /* 0x000fe20003f86270 */
[C---:B------:R-:W-:Y:S01]  /*68d0*/  IMAD.U32 R0, R9.reuse, -0x40, RZ ;  /* 0xffffffc009007824 */ /* 0x040fe200078e00ff */
[----:B------:R-:W-:Y:S01]  /*68e0*/  ULOP3.LUT UR7, UR6, 0x1, URZ, 0xc0, !UPT ;  /* 0x0000000106077892 */ /* 0x000fe2000f8ec03f */
[----:B------:R-:W-:Y:S02]  /*68f0*/  IMAD.MOV.U32 R5, RZ, RZ, R242 ;  /* 0x000000ffff057224 */ /* 0x000fe400078e00f2 */
[----:B------:R-:W-:Y:S01]  /*6900*/  IMAD.MOV.U32 R10, RZ, RZ, c[0x0][0x194] ;  /* 0x00006500ff0a7624 */ /* 0x000fe200078e00ff */
[C---:B------:R-:W-:Y:S01]  /*6910*/  LEA R4, P2, R0.reuse, R4, 0x1 ;  /* 0x0000000400047211 */ /* 0x040fe200078408ff */
[----:B------:R-:W-:Y:S01]  /*6920*/  UISETP.NE.U32.AND UP0, UPT, UR7, 0x1, UPT ;  /* 0x000000010700788c */ /* 0x000fe2000bf05070 */
[----:B------:R-:W-:Y:S02]  /*6930*/  SHF.R.S32.HI R6, RZ, 0x1f, R0 ;  /* 0x0000001fff067819 */ /* 0x000fe40000011400 */
[----:B------:R-:W-:Y:S01]  /*6940*/  LEA.HI.X.SX32 R5, R0, R5, 0x1, P2 ;  /* 0x0000000500057211 */ /* 0x000fe200010f0eff */
[----:B------:R-:W-:Y:S01]  /*6950*/  USEL UR7, UR41, 0x8000, !UP0 ;  /* 0x0000800029077887 */ /* 0x000fe2000c000000 */
[C---:B------:R-:W-:Y:S02]  /*6960*/  @!P0 LEA R8, P2, R9.reuse, R4, 0x6 ;  /* 0x0000000409088211 */ /* 0x040fe400078430ff */
[C---:B------:R-:W-:Y:S03]  /*6970*/  LEA R0, P3, R9.reuse, R0, 0x5 ;  /* 0x0000000009007211 */ /* 0x040fe600078628ff */
[----:B------:R-:W-:Y:S02]  /*6980*/  IADD3 R236, R236, UR7, RZ ;  /* 0x00000007ecec7c10 */ /* 0x000fe4000fffe0ff */
[----:B------:R-:W-:Y:S02]  /*6990*/  IADD3 R238, R238, UR7, RZ ;  /* 0x00000007eeee7c10 */ /* 0x000fe4000fffe0ff */
[----:B------:R-:W-:Y:S01]  /*69a0*/  @!P5 LEA R12, P6, R0, R241, 0x1 ;  /* 0x000000f1000cd211 */ /* 0x000fe200078c08ff */
[----:B------:R1:W-:Y:S01]  /*69b0*/  @P0 STS [R236], RZ ;  /* 0x000000ffec000388 */ /* 0x0003e20000000800 */
[C-C-:B------:R-:W-:Y:S02]  /*69c0*/  LEA.HI.X R6, R9.reuse, R6, R10.reuse, 0x5, P3 ;  /* 0x0000000609067211 */ /* 0x140fe400018f2c0a */
[----:B------:R-:W-:Y:S01]  /*69d0*/  ISETP.GE.AND P3, PT, R252, c[0x0][0x220], PT ;  /* 0x00008800fc007a0c */ /* 0x000fe20003f66270 */
[----:B------:R1:W-:Y:S01]  /*69e0*/  @P0 STS [R236+0x4], RZ ;  /* 0x000004ffec000388 */ /* 0x0003e20000000800 */
[----:B------:R-:W-:Y:S02]  /*69f0*/  @!P0 LEA.HI.X R9, R9, R5, R10, 0x6, P2 ;  /* 0x0000000509098211 */ /* 0x000fe400010f340a */
[CCC-:B------:R-:W-:Y:S01]  /*6a00*/  @!P5 LEA.HI.X R13, R0.reuse, R242.reuse, R6.reuse, 0x1, P6 ;  /* 0x000000f2000dd211 */ /* 0x1c0fe200030f0c06 */
[----:B------:R1:W-:Y:S01]  /*6a10*/  @P0 STS [R236+0x8], RZ ;  /* 0x000008ffec000388 */ /* 0x0003e20000000800 */
[CC--:B------:R-:W-:Y:S02]  /*6a20*/  @!P4 LEA R10, P2, R0.reuse, R241.reuse, 0x1 ;  /* 0x000000f1000ac211 */ /* 0x0c0fe400078408ff */
[----:B------:R-:W-:Y:S01]  /*6a30*/  IADD3 R219, R219, UR7, RZ ;  /* 0x00000007dbdb7c10 */ /* 0x000fe2000fffe0ff */
[----:B------:R1:W-:Y:S01]  /*6a40*/  @P0 STS [R236+0xc], RZ ;  /* 0x00000cffec000388 */ /* 0x0003e20000000800 */
[CC--:B------:R-:W-:Y:S03]  /*6a50*/  @!P4 LEA.HI.X R11, R0.reuse, R242.reuse, R6, 0x1, P2 ;  /* 0x000000f2000bc211 */ /* 0x0c0fe600010f0c06 */
[----:B------:R-:W-:Y:S01]  /*6a60*/  @!PT LDS RZ, [RZ] ;  /* 0x00000000fffff984 */ /* 0x000fe20000000800 */
[----:B------:R-:W-:Y:S01]  /*6a70*/  @!PT LDS RZ, [RZ] ;  /* 0x00000000fffff984 */ /* 0x000fe20000000800 */
[----:B------:R-:W-:Y:S01]  /*6a80*/  @!PT LDS RZ, [RZ] ;  /* 0x00000000fffff984 */ /* 0x000fe20000000800 */
[----:B------:R1:W-:Y:S04]  /*6a90*/  @!P0 LDGSTS.E.BYPASS.LTC128B.128 [R238], [R4.64] ;  /* 0x0000000004ee8fae */ /* 0x0003e8000b901d44 */
        /* <DEDUP_REMOVED lines=31> */
[----:B------:R2:W-:Y:S04]  /*6c90*/  @!P0 LDGSTS.E.BYPASS.LTC128B.128 [R238+0x1000], [R8.64] ;  /* 0x0100000008ee8fae */ /* 0x0005e8000b901d44 */
        /* <DEDUP_REMOVED lines=8> */
[----:B------:R1:W-:Y:S01]  /*6d20*/  @P4 STS [R236+0x5000], RZ ;  /* 0x005000ffec004388 */ /* 0x0003e20000000800 */
[C---:B--2---:R-:W-:Y:S03]  /*6d30*/  @!P3 LEA R8, P0, R0.reuse, R241, 0x1 ;  /* 0x000000f10008b211 */ /* 0x044fe600078008ff */
[----:B------:R1:W-:Y:S01]  /*6d40*/  @P4 STS [R236+0x5004], RZ ;  /* 0x005004ffec004388 */ /* 0x0003e20000000800 */
[----:B------:R-:W-:Y:S01]  /*6d50*/  IMAD.MOV.U32 R241, RZ, RZ, R4 ;  /* 0x000000fffff17224 */ /* 0x000fe200078e0004 */
[----:B------:R-:W-:Y:S02]  /*6d60*/  @!P3 LEA.HI.X R9, R0, R242, R6, 0x1, P0 ;  /* 0x000000f20009b211 */ /* 0x000fe400000f0c06 */
[----:B------:R1:W-:Y:S01]  /*6d70*/  @P4 STS [R236+0x5008], RZ ;  /* 0x005008ffec004388 */ /* 0x0003e20000000800 */
[----:B------:R-:W-:Y:S03]  /*6d80*/  IMAD.MOV.U32 R242, RZ, RZ, R5 ;  /* 0x000000fffff27224 */ /* 0x000fe600078e0005 */
        /* <DEDUP_REMOVED lines=13> */
[----:B------:R-:W0:Y:S02]  /*6e60*/  LDGDEPBAR ;  /* 0x00000000000079af */ /* 0x000e240000000000 */
.L_x_355:
[----:B-1----:R-:W-:Y:S02]  /*6e70*/  F2FP.BF16.PACK_AB R8, R91, R95 ;  /* 0x0000005f5b08723e */ /* 0x002fe400000010ff */
[----:B------:R-:W-:Y:S02]  /*6e80*/  F2FP.BF16.PACK_AB R7, R7, R86 ;  /* 0x000000560707723e */ /* 0x000fe400000010ff */
[----:B------:R-:W-:Y:S01]  /*6e90*/  F2FP.BF16.PACK_AB R6, R93, R94 ;  /* 0x0000005e5d06723e */ /* 0x000fe200000010ff */
[----:B------:R-:W-:Y:S01]  /*6ea0*/  STS [R246+0x28000], R8 ;  /* 0x02800008f6007388 */ /* 0x000fe20000000800 */
[----:B------:R-:W-:Y:S02]  /*6eb0*/  F2FP.BF16.PACK_AB R5, R84, R85 ;  /* 0x000000555405723e */ /* 0x000fe400000010ff */
[----:B------:R-:W-:Y:S02]  /*6ec0*/  F2FP.BF16.PACK_AB R4, R87, R88 ;  /* 0x000000585704723e */ /* 0x000fe400000010ff */
[----:B------:R-:W-:Y:S01]  /*6ed0*/  F2FP.BF16.PACK_AB R0, R14, R15 ;  /* 0x0000000f0e00723e */ /* 0x000fe200000010ff */
[----:B------:R-:W-:Y:S01]  /*6ee0*/  STS [R246+0x28400], R7 ;  /* 0x02840007f6007388 */ /* 0x000fe20000000800 */
[----:B------:R-:W-:Y:S02]  /*6ef0*/  F2FP.BF16.PACK_AB R10, R89, R90 ;  /* 0x0000005a590a723e */ /* 0x000fe400000010ff */
[----:B------:R-:W-:Y:S03]  /*6f00*/  F2FP.BF16.PACK_AB R9, R16, R17 ;  /* 0x000000111009723e */ /* 0x000fe600000010ff */
[----:B------:R-:W-:Y:S06]  /*6f10*/  STS [R249+0x28000], R6 ;  /* 0x02800006f9007388 */ /* 0x000fec0000000800 */
[----:B------:R-:W-:Y:S06]  /*6f20*/  STS [R249+0x28400], R5 ;  /* 0x02840005f9007388 */ /* 0x000fec0000000800 */
[----:B------:R-:W-:Y:S06]  /*6f30*/  STS [R247+0x28000], R4 ;  /* 0x02800004f7007388 */ /* 0x000fec0000000800 */
[----:B------:R1:W-:Y:S06]  /*6f40*/  STS [R247+0x28400], R0 ;  /* 0x02840000f7007388 */ /* 0x0003ec0000000800 */
[----:B------:R-:W-:Y:S06]  /*6f50*/  STS [R248+0x28000], R10 ;  /* 0x0280000af8007388 */ /* 0x000fec0000000800 */
[----:B------:R-:W-:Y:S06]  /*6f60*/  STS [R248+0x28400], R9 ;  /* 0x02840009f8007388 */ /* 0x000fec0000000800 */
[----:B------:R-:W-:Y:S01]  /*6f70*/  BAR.SYNC.DEFER_BLOCKING 0x0 ;  /* 0x0000000000007b1d */ /* 0x000fe20000010000 */
[----:B-1----:R-:W-:Y:S05]  /*6f80*/  IMAD.SHL.U32 R0, R232, 0x2, RZ ;  /* 0x00000002e8007824 */ /* 0x002fea00078e00ff */
[----:B------:R-:W-:Y:S06]  /*6f90*/  LDSM.16.MT88.4 R4, [R221+0x2a000] ;  /* 0x02a00000dd04783b */ /* 0x000fec0000004200 */
[----:B------:R-:W1:Y:S06]  /*6fa0*/  LDSM.16.MT88.4 R8, [R0+0x10000] ;  /* 0x010000000008783b */ /* 0x000e6c0000004200 */
[----:B------:R-:W2:Y:S06]  /*6fb0*/  LDSM.16.MT88.4 R12, [R220+0x2a000] ;  /* 0x02a00000dc0c783b */ /* 0x000eac0000004200 */
[----:B------:R-:W3:Y:S06]  /*6fc0*/  LDSM.16.MT88.4 R16, [R0+0x12000] ;  /* 0x012000000010783b */ /* 0x000eec0000004200 */
[----:B------:R-:W4:Y:S06]  /*6fd0*/  LDSM.16.MT88.4 R84, [R0+0x14000] ;  /* 0x014000000054783b */ /* 0x000f2c0000004200 */
[----:B------:R-:W5:Y:S01]  /*6fe0*/  LDSM.16.MT88.4 R88, [R0+0x16000] ;  /* 0x016000000058783b */ /* 0x000f620000004200 */
[-C--:B-1----:R-:W-:Y:S08]  /*6ff0*/  HMMA.16816.F32.BF16 R20, R4, R8.reuse, R20 ;  /* 0x000000080414723c */ /* 0x082ff00000041814 */
[C---:B--2---:R-:W-:Y:S08]  /*7000*/  HMMA.16816.F32.BF16 R24, R12.reuse, R8, R24 ;  /* 0x000000080c18723c */ /* 0x044ff00000041818 */
[-C--:B------:R-:W-:Y:S08]  /*7010*/  HMMA.16816.F32.BF16 R28, R12, R10.reuse, R28 ;  /* 0x0000000a0c1c723c */ /* 0x080ff0000004181c */
[C---:B------:R-:W-:Y:S01]  /*7020*/  HMMA.16816.F32.BF16 R32, R4.reuse, R10, R32 ;  /* 0x0000000a0420723c */ /* 0x040fe20000041820 */
[----:B------:R-:W-:Y:S07]  /*7030*/  LDSM.16.MT88.4 R8, [R221+0x2a800] ;  /* 0x02a80000dd08783b */ /* 0x000fee0000004200 */
        /* <DEDUP_REMOVED lines=10> */
[-C--:B-----5:R-:W-:Y:S08]  /*70e0*/  HMMA.16816.F32.BF16 R68, R4, R88.reuse, R68 ;  /* 0x000000580444723c */ /* 0x0a0ff00000041844 */
[C---:B------:R-:W-:Y:S08]  /*70f0*/  HMMA.16816.F32.BF16 R72, R12.reuse, R88, R72 ;  /* 0x000000580c48723c */ /* 0x040ff00000041848 */
[-C--:B------:R-:W-:Y:S01]  /*7100*/  HMMA.16816.F32.BF16 R76, R12, R90.reuse, R76 ;  /* 0x0000005a0c4c723c */ /* 0x080fe2000004184c */
[----:B------:R-:W1:Y:S07]  /*7110*/  LDSM.16.MT88.4 R12, [R0+0x10800] ;  /* 0x01080000000c783b */ /* 0x000e6e0000004200 */
[----:B------:R-:W-:Y:S01]  /*7120*/  HMMA.16816.F32.BF16 R80, R4, R90, R80 ;  /* 0x0000005a0450723c */ /* 0x000fe20000041850 */
[----:B------:R-:W2:Y:S06]  /*7130*/  LDSM.16.MT88.4 R4, [R0+0x14800] ;  /* 0x014800000004783b */ /* 0x000eac0000004200 */
[----:B------:R-:W3:Y:S01]  /*7140*/  LDSM.16.MT88.4 R88, [R0+0x16800] ;  /* 0x016800000058783b */ /* 0x000ee20000004200 */
[-C--:B-1----:R-:W-:Y:S08]  /*7150*/  HMMA.16816.F32.BF16 R20, R8, R12.reuse, R20 ;  /* 0x0000000c0814723c */ /* 0x082ff00000041814 */
        /* <DEDUP_REMOVED lines=9> */
[-C--:B--2---:R-:W-:Y:S08]  /*71f0*/  HMMA.16816.F32.BF16 R52, R8, R4.reuse, R52 ;  /* 0x000000040834723c */ /* 0x084ff00000041834 */
[C---:B------:R-:W-:Y:S08]  /*7200*/  HMMA.16816.F32.BF16 R56, R16.reuse, R4, R56 ;  /* 0x000000041038723c */ /* 0x040ff00000041838 */
[-C--:B------:R-:W-:Y:S08]  /*7210*/  HMMA.16816.F32.BF16 R60, R16, R6.reuse, R60 ;  /* 0x00000006103c723c */ /* 0x080ff0000004183c */
[C---:B------:R-:W-:Y:S01]  /*7220*/  HMMA.16816.F32.BF16 R64, R8.reuse, R6, R64 ;  /* 0x000000060840723c */ /* 0x040fe20000041840 */
[----:B------:R-:W1:Y:S07]  /*7230*/  LDSM.16.MT88.4 R4, [R221+0x2b000] ;  /* 0x02b00000dd04783b */ /* 0x000e6e0000004200 */
[-C--:B---3--:R-:W-:Y:S08]  /*7240*/  HMMA.16816.F32.BF16 R68, R8, R88.reuse, R68 ;  /* 0x000000580844723c */ /* 0x088ff00000041844 */
[C---:B------:R-:W-:Y:S08]  /*7250*/  HMMA.16816.F32.BF16 R72, R16.reuse, R88, R72 ;  /* 0x000000581048723c */ /* 0x040ff00000041848 */
[-C--:B------:R-:W-:Y:S01]  /*7260*/  HMMA.16816.F32.BF16 R76, R16, R90.reuse, R76 ;  /* 0x0000005a104c723c */ /* 0x080fe2000004184c */
[----:B------:R-:W2:Y:S07]  /*7270*/  LDSM.16.MT88.4 R16, [R220+0x2b000] ;  /* 0x02b00000dc10783b */ /* 0x000eae0000004200 */
[----:B------:R-:W-:Y:S01]  /*7280*/  HMMA.16816.F32.BF16 R80, R8, R90, R80 ;  /* 0x0000005a0850723c */ /* 0x000fe20000041850 */
[----:B------:R-:W3:Y:S06]  /*7290*/  LDSM.16.MT88.4 R8, [R0+0x15000] ;  /* 0x015000000008783b */ /* 0x000eec0000004200 */
[----:B------:R-:W4:Y:S01]  /*72a0*/  LDSM.16.MT88.4 R88, [R0+0x17000] ;  /* 0x017000000058783b */ /* 0x000f220000004200 */
[-C--:B-1----:R-:W-:Y:S08]  /*72b0*/  HMMA.16816.F32.BF16 R20, R4, R12.reuse, R20 ;  /* 0x0000000c0414723c */ /* 0x082ff00000041814 */
[C---:B--2---:R-:W-:Y:S08]  /*72c0*/  HMMA.16816.F32.BF16 R24, R16.reuse, R12, R24 ;  /* 0x0000000c1018723c */ /* 0x044ff00000041818 */
        /* <DEDUP_REMOVED lines=8> */
[-C--:B---3--:R-:W-:Y:S08]  /*7350*/  HMMA.16816.F32.BF16 R52, R4, R8.reuse, R52 ;  /* 0x000000080434723c */ /* 0x088ff00000041834 */
[C---:B------:R-:W-:Y:S08]  /*7360*/  HMMA.16816.F32.BF16 R56, R16.reuse, R8, R56 ;  /* 0x000000081038723c */ /* 0x040ff00000041838 */
[-C--:B------:R-:W-:Y:S08]  /*7370*/  HMMA.16816.F32.BF16 R60, R16, R10.reuse, R60 ;  /* 0x0000000a103c723c */ /* 0x080ff0000004183c */
[C---:B------:R-:W-:Y:S01]  /*7380*/  HMMA.16816.F32.BF16 R64, R4.reuse, R10, R64 ;  /* 0x0000000a0440723c */ /* 0x040fe20000041840 */
[----:B------:R-:W1:Y:S07]  /*7390*/  LDSM.16.MT88.4 R8, [R221+0x2b800] ;  /* 0x02b80000dd08783b */ /* 0x000e6e0000004200 */
[-C--:B----4-:R-:W-:Y:S08]  /*73a0*/  HMMA.16816.F32.BF16 R68, R4, R88.reuse, R68 ;  /* 0x000000580444723c */ /* 0x090ff00000041844 */
[C---:B------:R-:W-:Y:S08]  /*73b0*/  HMMA.16816.F32.BF16 R72, R16.reuse, R88, R72 ;  /* 0x000000581048723c */ /* 0x040ff00000041848 */
[-C--:B------:R-:W-:Y:S01]  /*73c0*/  HMMA.16816.F32.BF16 R76, R16, R90.reuse, R76 ;  /* 0x0000005a104c723c */ /* 0x080fe2000004184c */
[----:B------:R-:W2:Y:S07]  /*73d0*/  LDSM.16.MT88.4 R16, [R220+0x2b800] ;  /* 0x02b80000dc10783b */ /* 0x000eae0000004200 */
[----:B------:R-:W-:Y:S01]  /*73e0*/  HMMA.16816.F32.BF16 R80, R4, R90, R80 ;  /* 0x0000005a0450723c */ /* 0x000fe20000041850 */
[----:B------:R-:W3:Y:S06]  /*73f0*/  LDSM.16.MT88.4 R4, [R0+0x15800] ;  /* 0x015800000004783b */ /* 0x000eec0000004200 */
[----:B------:R-:W4:Y:S01]  /*7400*/  LDSM.16.MT88.4 R88, [R0+0x17800] ;  /* 0x017800000058783b */ /* 0x000f220000004200 */
[-C--:B-1----:R-:W-:Y:S05]  /*7410*/  HMMA.16816.F32.BF16 R20, R8, R12.reuse, R20 ;  /* 0x0000000c0814723c */ /* 0x082fea0000041814 */
[----:B------:R-:W-:Y:S03]  /*7420*/  BAR.SYNC.DEFER_BLOCKING 0x0 ;  /* 0x0000000000007b1d */ /* 0x000fe60000010000 */
[C---:B--2---:R-:W-:Y:S08]  /*7430*/  HMMA.16816.F32.BF16 R24, R16.reuse, R12, R24 ;  /* 0x0000000c1018723c */ /* 0x044ff00000041818 */
[-C--:B------:R-:W-:Y:S08]  /*7440*/  HMMA.16816.F32.BF16 R28, R16, R14.reuse, R28 ;  /* 0x0000000e101c723c */ /* 0x080ff0000004181c */
[C---:B------:R-:W-:Y:S08]  /*7450*/  HMMA.16816.F32.BF16 R32, R8.reuse, R14, R32 ;  /* 0x0000000e0820723c */ /* 0x040ff00000041820 */
        /* <DEDUP_REMOVED lines=17> */
[C---:B------:R-:W-:Y:S01]  /*7570*/  IMAD.U32 R8, R15.reuse, -0x40, RZ ;  /* 0xffffffc00f087824 */ /* 0x040fe200078e00ff */
        /* <DEDUP_REMOVED lines=60> */
.L_x_356:
[----:B------:R-:W-:Y:S01]  /*7940*/  LDSM.16.M88.4 R128, [R227] ;  /* 0x00000000e380783b */ /* 0x000fe20000000200 */
[----:B------:R-:W-:Y:S02]  /*7950*/  ULOP3.LUT UR7, UR6, 0x1, URZ, 0xc0, !UPT ;  /* 0x0000000106077892 */ /* 0x000fe4000f8ec03f */
[----:B------:R-:W-:Y:S01]  /*7960*/  UISETP.GT.AND UP2, UPT, UR6, UR13, UPT ;  /* 0x0000000d0600728c */ /* 0x000fe2000bf44270 */
[----:B------:R-:W2:Y:S01]  /*7970*/  LDSM.16.MT88.4 R16, [R0+0x18000] ;  /* 0x018000000010783b */ /* 0x000ea20000004200 */
[----:B------:R-:W-:Y:S02]  /*7980*/  UISETP.NE.U32.AND UP0, UPT, UR7, 0x1, UPT ;  /* 0x000000010700788c */ /* 0x000fe4000bf05070 */
[----:B------:R-:W-:Y:S01]  /*7990*/  @UP3 UIADD3 UR8, UP1, UR10, -0x100, URZ ;  /* 0xffffff000a083890 */ /* 0x000fe2000ff3e03f */
[----:B------:R-:W3:Y:S01]  /*79a0*/  LDSM.16.M88.4 R124, [R227+0x1000] ;  /* 0x00100000e37c783b */ /* 0x000ee20000000200 */
[----:B------:R-:W-:Y:S02]  /*79b0*/  UIADD3 UR6, UR6, -0x1, URZ ;  /* 0xffffffff06067890 */ /* 0x000fe4000fffe03f */
[----:B------:R-:W-:Y:S01]  /*79c0*/  @UP3 UIADD3.X UR7, UR9, -0x1, URZ, UP1, !UPT ;  /* 0xffffffff09073890 */ /* 0x000fe20008ffe43f */
[----:B------:R-:W4:Y:S04]  /*79d0*/  LDSM.16.MT88.4 R96, [R0+0x1a000] ;  /* 0x01a000000060783b */ /* 0x000f280000004200 */
[----:B------:R-:W5:Y:S04]  /*79e0*/  LDSM.16.MT88.4 R112, [R0+0x1c000] ;  /* 0x01c000000070783b */ /* 0x000f680000004200 */
[----:B------:R-:W1:Y:S04]  /*79f0*/  LDSM.16.MT88.4 R196, [R0+0x1e000] ;  /* 0x01e0000000c4783b */ /* 0x000e680000004200 */
[----:B------:R-:W-:Y:S04]  /*7a00*/  LDSM.16.M88.4 R200, [R228] ;  /* 0x00000000e4c8783b */ /* 0x000fe80000000200 */
[----:B------:R-:W1:Y:S04]  /*7a10*/  LDSM.16.MT88.4 R204, [R0+0x18800] ;  /* 0x0188000000cc783b */ /* 0x000e680000004200 */
[----:B------:R-:W1:Y:S04]  /*7a20*/  LDSM.16.M88.4 R208, [R228+0x1000] ;  /* 0x00100000e4d0783b */ /* 0x000e680000000200 */
[----:B------:R-:W1:Y:S02]  /*7a30*/  LDSM.16.MT88.4 R212, [R0+0x1a800] ;  /* 0x01a8000000d4783b */ /* 0x000e640000004200 */
[-C--:B-12---:R-:W-:Y:S08]  /*7a40*/  HMMA.16816.F32.BF16 R4, R128, R16.reuse, RZ ;  /* 0x000000108004723c */ /* 0x086ff000000418ff */
[C---:B---3--:R-:W-:Y:S08]  /*7a50*/  HMMA.16816.F32.BF16 R8, R124.reuse, R16, RZ ;  /* 0x000000107c08723c */ /* 0x048ff000000418ff */
[-C--:B------:R-:W-:Y:S08]  /*7a60*/  HMMA.16816.F32.BF16 R12, R124, R18.reuse, RZ ;  /* 0x000000127c0c723c */ /* 0x080ff000000418ff */
[C---:B------:R-:W-:Y:S08]  /*7a70*/  HMMA.16816.F32.BF16 R16, R128.reuse, R18, RZ ;  /* 0x000000128010723c */ /* 0x040ff000000418ff */
[-C--:B----4-:R-:W-:Y:S08]  /*7a80*/  HMMA.16816.F32.BF16 R84, R128, R96.reuse, RZ ;  /* 0x000000608054723c */ /* 0x090ff000000418ff */
[C---:B------:R-:W-:Y:S08]  /*7a90*/  HMMA.16816.F32.BF16 R88, R124.reuse, R96, RZ ;  /* 0x000000607c58723c */ /* 0x040ff000000418ff */
[-C--:B------:R-:W-:Y:S08]  /*7aa0*/  HMMA.16816.F32.BF16 R92, R124, R98.reuse, RZ ;  /* 0x000000627c5c723c */ /* 0x080ff000000418ff */
[C---:B------:R-:W-:Y:S08]  /*7ab0*/  HMMA.16816.F32.BF16 R96, R128.reuse, R98, RZ ;  /* 0x000000628060723c */ /* 0x040ff000000418ff */
[-C--:B-----5:R-:W-:Y:S08]  /*7ac0*/  HMMA.16816.F32.BF16 R100, R128, R112.reuse, RZ ;  /* 0x000000708064723c */ /* 0x0a0ff000000418ff */
        /* <DEDUP_REMOVED lines=13> */
[-C--:B------:R-:W-:Y:S08]  /*7ba0*/  HMMA.16816.F32.BF16 R84, R200, R212.reuse, R84 ;  /* 0x000000d4c854723c */ /* 0x080ff00000041854 */
[C---:B------:R-:W-:Y:S08]  /*7bb0*/  HMMA.16816.F32.BF16 R88, R208.reuse, R212, R88 ;  /* 0x000000d4d058723c */ /* 0x040ff00000041858 */
[-C--:B------:R-:W-:Y:S08]  /*7bc0*/  HMMA.16816.F32.BF16 R92, R208, R214.reuse, R92 ;  /* 0x000000d6d05c723c */ /* 0x080ff0000004185c */
[C---:B------:R-:W-:Y:S01]  /*7bd0*/  HMMA.16816.F32.BF16 R96, R200.reuse, R214, R96 ;  /* 0x000000d6c860723c */ /* 0x040fe20000041860 */
[----:B------:R-:W-:Y:S07]  /*7be0*/  LDSM.16.M88.4 R212, [R229+0x1000] ;  /* 0x00100000e5d4783b */ /* 0x000fee0000000200 */
[-C--:B-1----:R-:W-:Y:S08]  /*7bf0*/  HMMA.16816.F32.BF16 R100, R200, R196.reuse, R100 ;  /* 0x000000c4c864723c */ /* 0x082ff00000041864 */
[C---:B------:R-:W-:Y:S08]  /*7c00*/  HMMA.16816.F32.BF16 R104, R208.reuse, R196, R104 ;  /* 0x000000c4d068723c */ /* 0x040ff00000041868 */
[-C--:B------:R-:W-:Y:S08]  /*7c10*/  HMMA.16816.F32.BF16 R108, R208, R198.reuse, R108 ;  /* 0x000000c6d06c723c */ /* 0x080ff0000004186c */
[C---:B------:R-:W-:Y:S01]  /*7c20*/  HMMA.16816.F32.BF16 R112, R200.reuse, R198, R112 ;  /* 0x000000c6c870723c */ /* 0x040fe20000041870 */
[----:B------:R-:W-:Y:S07]  /*7c30*/  LDSM.16.M88.4 R196, [R229] ;  /* 0x00000000e5c4783b */ /* 0x000fee0000000200 */
[-C--:B--2---:R-:W-:Y:S08]  /*7c40*/  HMMA.16816.F32.BF16 R116, R200, R204.reuse, R116 ;  /* 0x000000ccc874723c */ /* 0x084ff00000041874 */
[C---:B------:R-:W-:Y:S08]  /*7c50*/  HMMA.16816.F32.BF16 R120, R208.reuse, R204, R120 ;  /* 0x000000ccd078723c */ /* 0x040ff00000041878 */
[-C--:B------:R-:W-:Y:S01]  /*7c60*/  HMMA.16816.F32.BF16 R124, R208, R206.reuse, R124 ;  /* 0x000000ced07c723c */ /* 0x080fe2000004187c */
[----:B------:R-:W1:Y:S07]  /*7c70*/  LDSM.16.MT88.4 R208, [R0+0x19000] ;  /* 0x0190000000d0783b */ /* 0x000e6e0000004200 */
[----:B------:R-:W-:Y:S01]  /*7c80*/  HMMA.16816.F32.BF16 R128, R200, R206, R128 ;  /* 0x000000cec880723c */ /* 0x000fe20000041880 */
[----:B------:R-:W2:Y:S04]  /*7c90*/  LDSM.16.MT88.4 R200, [R0+0x1b000] ;  /* 0x01b0000000c8783b */ /* 0x000ea80000004200 */
[----:B------:R-:W3:Y:S03]  /*7ca0*/  LDSM.16.MT88.4 R204, [R0+0x1d000] ;  /* 0x01d0000000cc783b */ /* 0x000ee60000004200 */
        /* <DEDUP_REMOVED lines=20> */
[----:B------:R-:W3:Y:S04]  /*7df0*/  LDSM.16.MT88.4 R196, [R0+0x1b800] ;  /* 0x01b8000000c4783b */ /* 0x000ee80000004200 */
[----:B------:R-:W4:Y:S03]  /*7e00*/  LDSM.16.MT88.4 R208, [R0+0x1d800] ;  /* 0x01d8000000d0783b */ /* 0x000f260000004200 */
[-C--:B--2---:R-:W-:Y:S08]  /*7e10*/  HMMA.16816.F32.BF16 R4, R200, R204.reuse, R4 ;  /* 0x000000ccc804723c */ /* 0x084ff00000041804 */
[C---:B-1----:R-:W-:Y:S08]  /*7e20*/  HMMA.16816.F32.BF16 R8, R212.reuse, R204, R8 ;  /* 0x000000ccd408723c */ /* 0x042ff00000041808 */
[-C--:B------:R-:W-:Y:S08]  /*7e30*/  HMMA.16816.F32.BF16 R12, R212, R206.reuse, R12 ;  /* 0x000000ced40c723c */ /* 0x080ff0000004180c */
[C---:B------:R-:W-:Y:S01]  /*7e40*/  HMMA.16816.F32.BF16 R16, R200.reuse, R206, R16 ;  /* 0x000000cec810723c */ /* 0x040fe20000041810 */
[----:B------:R1:W2:Y:S07]  /*7e50*/  LDSM.16.MT88.4 R204, [R0+0x1f800] ;  /* 0x01f8000000cc783b */ /* 0x0002ae0000004200 */
[-C--:B---3--:R-:W-:Y:S08]  /*7e60*/  HMMA.16816.F32.BF16 R84, R200, R196.reuse, R84 ;  /* 0x000000c4c854723c */ /* 0x088ff00000041854 */
[C---:B------:R-:W-:Y:S01]  /*7e70*/  HMMA.16816.F32.BF16 R88, R212.reuse, R196, R88 ;  /* 0x000000c4d458723c */ /* 0x040fe20000041858 */
[----:B------:R-:W3:Y:S04]  /*7e80*/  LDL R196, [R1+0x44] ;  /* 0x0000440001c47983 */ /* 0x000ee80000100800 */
[----:B------:R-:W5:Y:S03]  /*7e90*/  LDL R197, [R1+0x40] ;  /* 0x0000400001c57983 */ /* 0x000f660000100800 */
[-C--:B------:R-:W-:Y:S01]  /*7ea0*/  HMMA.16816.F32.BF16 R92, R212, R198.reuse, R92 ;  /* 0x000000c6d45c723c */ /* 0x080fe2000004185c */
[----:B-1----:R1:W5:Y:S07]  /*7eb0*/  LDL R0, [R1+0x4] ;  /* 0x0000040001007983 */ /* 0x00236e0000100800 */
[C---:B------:R-:W-:Y:S08]  /*7ec0*/  HMMA.16816.F32.BF16 R96, R200.reuse, R198, R96 ;  /* 0x000000c6c860723c */ /* 0x040ff00000041860 */
[-C--:B----4-:R-:W-:Y:S08]  /*7ed0*/  HMMA.16816.F32.BF16 R100, R200, R208.reuse, R100 ;  /* 0x000000d0c864723c */ /* 0x090ff00000041864 */
[C---:B------:R-:W-:Y:S01]  /*7ee0*/  HMMA.16816.F32.BF16 R104, R212.reuse, R208, R104 ;  /* 0x000000d0d468723c */ /* 0x040fe20000041868 */
[----:B------:R1:W4:Y:S06]  /*7ef0*/  LDL R208, [R1] ;  /* 0x0000000001d07983 */ /* 0x00032c0000100800 */
[----:B------:R-:W-:Y:S01]  /*7f00*/  IMAD.MOV.U32 R209, RZ, RZ, c[0x0][0x22c] ;  /* 0x00008b00ffd17624 */ /* 0x000fe200078e00ff */
[-C--:B------:R-:W-:Y:S04]  /*7f10*/  HMMA.16816.F32.BF16 R108, R212, R210.reuse, R108 ;  /* 0x000000d2d46c723c */ /* 0x080fe8000004186c */
[----:B------:R-:W-:Y:S04]  /*7f20*/  IMAD R209, R209, c[0x0][0x1c0], RZ ;  /* 0x00007000d1d17a24 */ /* 0x000fe800078e02ff */
[C---:B------:R-:W-:Y:S04]  /*7f30*/  HMMA.16816.F32.BF16 R112, R200.reuse, R210, R112 ;  /* 0x000000d2c870723c */ /* 0x040fe80000041870 */
[----:B------:R-:W-:Y:S03]  /*7f40*/  IMAD.SHL.U32 R209, R209, 0x10, RZ ;  /* 0x00000010d1d17824 */ /* 0x000fe600078e00ff */
[----:B------:R-:W-:Y:S01]  /*7f50*/  IMAD.MOV.U32 R210, RZ, RZ, c[0x0][0x22c] ;  /* 0x00008b00ffd27624 */ /* 0x000fe200078e00ff */
[-C--:B--2---:R-:W-:Y:S01]  /*7f60*/  HMMA.16816.F32.BF16 R116, R200, R204.reuse, R116 ;  /* 0x000000ccc874723c */ /* 0x084fe20000041874 */
[----:B------:R-:W-:Y:S03]  /*7f70*/  IMAD.MOV.U32 R211, RZ, RZ, c[0x0][0x22c] ;  /* 0x00008b00ffd37624 */ /* 0x000fe600078e00ff */
[----:B------:R-:W-:Y:S02]  /*7f80*/  IMAD R210, R210, c[0x0][0x1c0], RZ ;  /* 0x00007000d2d27a24 */ /* 0x000fe400078e02ff */
[----:B------:R-:W-:Y:S02]  /*7f90*/  IMAD R211, R211, c[0x0][0x1c0], RZ ;  /* 0x00007000d3d37a24 */ /* 0x000fe400078e02ff */
[C---:B------:R-:W-:Y:S04]  /*7fa0*/  HMMA.16816.F32.BF16 R120, R212.reuse, R204, R120 ;  /* 0x000000ccd478723c */ /* 0x040fe80000041878 */
[----:B------:R-:W-:Y:S02]  /*7fb0*/  IMAD.SHL.U32 R210, R210, 0x20, RZ ;  /* 0x00000020d2d27824 */ /* 0x000fe400078e00ff */
[----:B------:R-:W-:Y:S02]  /*7fc0*/  IMAD.SHL.U32 R211, R211, 0x10, RZ ;  /* 0x00000010d3d37824 */ /* 0x000fe400078e00ff */
[-C--:B------:R-:W-:Y:S07]  /*7fd0*/  HMMA.16816.F32.BF16 R124, R212, R206.reuse, R124 ;  /* 0x000000ced47c723c */ /* 0x080fee000004187c */
[----:B------:R-:W-:Y:S01]  /*7fe0*/  IMAD.MOV.U32 R215, RZ, RZ, c[0x0][0x22c] ;  /* 0x00008b00ffd77624 */ /* 0x000fe200078e00ff */
[----:B------:R-:W-:Y:S04]  /*7ff0*/  HMMA.16816.F32.BF16 R128, R200, R206, R128 ;  /* 0x000000cec880723c */ /* 0x000fe80000041880 */
[----:B------:R-:W-:Y:S01]  /*8000*/  IMAD R215, R215, c[0x0][0x1c0], RZ ;  /* 0x00007000d7d77a24 */ /* 0x000fe200078e02ff */
[----:B------:R-:W-:Y:S03]  /*8010*/  IADD3 R212, R211, 0x20, RZ ;  /* 0x00000020d3d47810 */ /* 0x000fe60007ffe0ff */
[----:B------:R-:W-:Y:S04]  /*8020*/  IMAD R215, R215, 0x38, RZ ;  /* 0x00000038d7d77824 */ /* 0x000fe800078e02ff */
[C---:B------:R-:W-:Y:S01]  /*8030*/  IMAD.IADD R212, R239.reuse, 0x1, R212 ;  /* 0x00000001efd47824 */ /* 0x040fe200078e02d4 */
[----:B---3--:R-:W-:Y:S01]  /*8040*/  @P1 IADD3 R198, P0, R196, UR10, RZ ;  /* 0x0000000ac4c61c10 */ /* 0x008fe2000ff1e0ff */
[----:B------:R-:W-:Y:S01]  /*8050*/  @UP3 UMOV UR10, UR8 ;  /* 0x00000008000a3c82 */ /* 0x000fe20008000000 */
[-C--:B------:R-:W-:Y:S02]  /*8060*/  LEA R196, P2, R239, R234.reuse, 0x2 ;  /* 0x000000eaefc47211 */ /* 0x080fe400078410ff */
[----:B-----5:R-:W-:Y:S01]  /*8070*/  @P1 IADD3.X R199, R197, UR9, RZ, P0, !PT ;  /* 0x00000009c5c71c10 */ /* 0x020fe200087fe4ff */
[----:B------:R-:W-:Y:S01]  /*8080*/  @UP3 UMOV UR9, UR7 ;  /* 0x0000000700093c82 */ /* 0x000fe20008000000 */
[-C--:B------:R-:W-:Y:S03]  /*8090*/  LEA.HI.X.SX32 R197, R239, R235.reuse, 0x2, P2 ;  /* 0x000000ebefc57211 */ /* 0x080fe600010f16ff */
[----:B------:R2:W3:Y:S04]  /*80a0*/  @P1 LDG.E R0, [R198.64+-0xe0] ;  /* 0xffff2004c6001981 */ /* 0x0004e8000c1e1900 */
[----:B----4-:R2:W4:Y:S04]  /*80b0*/  @P1 LDG.E R208, [R198.64+-0x100] ;  /* 0xffff0004c6d01981 */ /* 0x010528000c1e1900 */
[----:B------:R-:W-:Y:S04]  /*80c0*/  RED.E.ADD.F32.FTZ.RN.STRONG.GPU [R234.64], R4 ;  /* 0x00000004ea00798e */ /* 0x000fe8000c10e784 */
[----:B------:R-:W-:Y:S01]  /*80d0*/  RED.E.ADD.F32.FTZ.RN.STRONG.GPU [R196.64], R5 ;  /* 0x00000005c400798e */ /* 0x000fe2000c10e784 */
[CC--:B--2---:R-:W-:Y:S04]  /*80e0*/  LEA R198, P0, R209.reuse, R234.reuse, 0x2 ;  /* 0x000000ead1c67211 */ /* 0x0c4fe800078010ff */
[-C--:B------:R-:W-:Y:S02]  /*80f0*/  LEA.HI.X.SX32 R199, R209, R235.reuse, 0x2, P0 ;  /* 0x000000ebd1c77211 */ /* 0x080fe400000f16ff */
[CC--:B------:R-:W-:Y:S03]  /*8100*/  LEA R204, P0, R210.reuse, R234.reuse, 0x2 ;  /* 0x000000ead2cc7211 */ /* 0x0c0fe600078010ff */
[----:B------:R-:W-:Y:S01]  /*8110*/  RED.E.ADD.F32.FTZ.RN.STRONG.GPU [R198.64], R6 ;  /* 0x00000006c600798e */ /* 0x000fe2000c10e784 */
[-C--:B------:R-:W-:Y:S03]  /*8120*/  LEA.HI.X.SX32 R205, R210, R235.reuse, 0x2, P0 ;  /* 0x000000ebd2cd7211 */ /* 0x080fe600000f16ff */
[----:B----4-:R2:W-:Y:S04]  /*8130*/  @P1 STL [R1], R208 ;  /* 0x000000d001001387 */ /* 0x0105e80000100800 */
[----:B---3--:R3:W-:Y:S04]  /*8140*/  @P1 STL [R1+0x4], R0 ;  /* 0x0000040001001387 */ /* 0x0087e80000100800 */
[----:B------:R-:W4:Y:S01]  /*8150*/  LDL R210, [R1+0x3c] ;  /* 0x00003c0001d27983 */ /* 0x000f220000100800 */
[----:B--2---:R-:W-:Y:S02]  /*8160*/  IMAD.MOV.U32 R208, RZ, RZ, c[0x0][0x22c] ;  /* 0x00008b00ffd07624 */ /* 0x004fe400078e00ff */
[----:B---3--:R-:W-:Y:S02]  /*8170*/  IMAD.MOV.U32 R0, RZ, RZ, c[0x0][0x22c] ;  /* 0x00008b00ff007624 */ /* 0x008fe400078e00ff */
[----:B------:R-:W-:Y:S02]  /*8180*/  IMAD R208, R208, c[0x0][0x1c0], RZ ;  /* 0x00007000d0d07a24 */ /* 0x000fe400078e02ff */
[----:B------:R-:W-:Y:S02]  /*8190*/  IMAD R0, R0, c[0x0][0x1c0], RZ ;  /* 0x0000700000007a24 */ /* 0x000fe400078e02ff */
[----:B------:R-:W-:Y:S02]  /*81a0*/  IMAD R208, R208, 0x18, RZ ;  /* 0x00000018d0d07824 */ /* 0x000fe400078e02ff */
[----:B------:R-:W-:Y:S03]  /*81b0*/  IMAD R0, R0, 0x28, RZ ;  /* 0x0000002800007824 */ /* 0x000fe600078e02ff */
[-C--:B------:R-:W-:Y:S02]  /*81c0*/  LEA R4, P1, R208, R234.reuse, 0x2 ;  /* 0x000000ead0047211 */ /* 0x080fe400078210ff */
[-C--:B------:R-:W-:Y:S02]  /*81d0*/  LEA R198, P2, R0, R234.reuse, 0x2 ;  /* 0x000000ea00c67211 */ /* 0x080fe400078410ff */
[-C--:B------:R-:W-:Y:S01]  /*81e0*/  LEA.HI.X.SX32 R5, R208, R235.reuse, 0x2, P1 ;  /* 0x000000ebd0057211 */ /* 0x080fe200008f16ff */
[----:B------:R-:W-:Y:S01]  /*81f0*/  IMAD.MOV.U32 R208, RZ, RZ, c[0x0][0x22c] ;  /* 0x00008b00ffd07624 */ /* 0x000fe200078e00ff */
[-C--:B------:R-:W-:Y:S02]  /*8200*/  LEA.HI.X.SX32 R199, R0, R235.reuse, 0x2, P2 ;  /* 0x000000eb00c77211 */ /* 0x080fe400010f16ff */
[----:B------:R-:W2:Y:S01]  /*8210*/  LDL R0, [R1+0x20] ;  /* 0x0000200001007983 */ /* 0x000ea20000100800 */
[----:B------:R-:W-:Y:S03]  /*8220*/  IMAD R208, R208, c[0x0][0x1c0], RZ ;  /* 0x00007000d0d07a24 */ /* 0x000fe600078e02ff */
[----:B------:R3:W-:Y:S01]  /*8230*/  RED.E.ADD.F32.FTZ.RN.STRONG.GPU [R4.64], R7 ;  /* 0x000000070400798e */ /* 0x0007e2000c10e784 */
[----:B------:R-:W-:Y:S03]  /*8240*/  IMAD R208, R208, 0x30, RZ ;  /* 0x00000030d0d07824 */ /* 0x000fe600078e02ff */
[----:B------:R5:W-:Y:S02]  /*8250*/  RED.E.ADD.F32.FTZ.RN.STRONG.GPU [R204.64], R8 ;  /* 0x00000008cc00798e */ /* 0x000be4000c10e784 */
[CC--:B------:R-:W-:Y:S02]  /*8260*/  LEA R6, P1, R208.reuse, R234.reuse, 0x2 ;  /* 0x000000ead0067211 */ /* 0x0c0fe400078210ff */
[----:B------:R1:W-:Y:S02]  /*8270*/  RED.E.ADD.F32.FTZ.RN.STRONG.GPU [R198.64], R9 ;  /* 0x00000009c600798e */ /* 0x0003e4000c10e784 */
[-C--:B---3--:R-:W-:Y:S01]  /*8280*/  LEA.HI.X.SX32 R7, R208, R235.reuse, 0x2, P1 ;  /* 0x000000ebd0077211 */ /* 0x088fe200008f16ff */
[----:B------:R-:W-:Y:S01]  /*8290*/  IMAD.MOV.U32 R208, RZ, RZ, c[0x0][0x22c] ;  /* 0x00008b00ffd07624 */ /* 0x000fe200078e00ff */
[CC--:B------:R-:W-:Y:S03]  /*82a0*/  LEA R4, P0, R215.reuse, R234.reuse, 0x2 ;  /* 0x000000ead7047211 */ /* 0x0c0fe600078010ff */
[----:B------:R-:W-:Y:S01]  /*82b0*/  IMAD R208, R208, c[0x0][0x1c0], RZ ;  /* 0x00007000d0d07a24 */ /* 0x000fe200078e02ff */
[-C--:B------:R-:W-:Y:S01]  /*82c0*/  LEA.HI.X.SX32 R5, R215, R235.reuse, 0x2, P0 ;  /* 0x000000ebd7057211 */ /* 0x080fe200000f16ff */
[----:B------:R3:W-:Y:S02]  /*82d0*/  RED.E.ADD.F32.FTZ.RN.STRONG.GPU [R6.64], R10 ;  /* 0x0000000a0600798e */ /* 0x0007e4000c10e784 */
[----:B------:R-:W-:Y:S02]  /*82e0*/  IMAD.SHL.U32 R208, R208, 0x10, RZ ;  /* 0x00000010d0d07824 */ /* 0x000fe400078e00ff */
[----:B------:R3:W-:Y:S03]  /*82f0*/  RED.E.ADD.F32.FTZ.RN.STRONG.GPU [R4.64], R11 ;  /* 0x0000000b0400798e */ /* 0x0007e6000c10e784 */
[----:B------:R-:W-:Y:S01]  /*8300*/  IADD3 R208, R208, 0x20, RZ ;  /* 0x00000020d0d07810 */ /* 0x000fe20007ffe0ff */
[----:B------:R-:W-:Y:S03]  /*8310*/  RED.E.ADD.F32.FTZ.RN.STRONG.GPU [R234.64+0x80], R16 ;  /* 0x00008010ea00798e */ /* 0x000fe6000c10e784 */
[CC--:B-----5:R-:W-:Y:S01]  /*8320*/  LEA R8, P0, R208.reuse, R234.reuse, 0x2 ;  /* 0x000000ead0087211 */ /* 0x0e0fe200078010ff */
[----:B------:R-:W-:Y:S03]  /*8330*/  RED.E.ADD.F32.FTZ.RN.STRONG.GPU [R196.64+0x80], R17 ;  /* 0x00008011c400798e */ /* 0x000fe6000c10e784 */
[-C--:B-1----:R-:W-:Y:S01]  /*8340*/  LEA.HI.X.SX32 R9, R208, R235.reuse, 0x2, P0 ;  /* 0x000000ebd0097211 */ /* 0x082fe200000f16ff */
[----:B------:R-:W5:Y:S01]  /*8350*/  LDL R199, [R1+0x1c] ;  /* 0x00001c0001c77983 */ /* 0x000f620000100800 */
[C---:B------:R-:W-:Y:S02]  /*8360*/  IADD3 R208, R211.reuse, 0x20, RZ ;  /* 0x00000020d3d07810 */ /* 0x040fe40007ffe0ff */
[----:B------:R-:W-:Y:S01]  /*8370*/  IADD3 R211, R211, 0x20, RZ ;  /* 0x00000020d3d37810 */ /* 0x000fe20007ffe0ff */
[----:B------:R1:W-:Y:S02]  /*8380*/  RED.E.ADD.F32.FTZ.RN.STRONG.GPU [R8.64], R18 ;  /* 0x000000120800798e */ /* 0x0003e4000c10e784 */
[C---:B------:R-:W-:Y:S02]  /*8390*/  IMAD.IADD R208, R239.reuse, 0x1, R208 ;  /* 0x00000001efd07824 */ /* 0x040fe400078e02d0 */
[C---:B------:R-:W-:Y:S01]  /*83a0*/  IMAD.IADD R211, R239.reuse, 0x1, R211 ;  /* 0x00000001efd37824 */ /* 0x040fe200078e02d3 */
[----:B------:R-:W5:Y:S01]  /*83b0*/  LDL R198, [R1+0x38] ;  /* 0x0000380001c67983 */ /* 0x000f620000100800 */
[C---:B------:R-:W-:Y:S01]  /*83c0*/  IMAD.IADD R208, R239.reuse, 0x1, R208 ;  /* 0x00000001efd07824 */ /* 0x040fe200078e02d0 */
[CC--:B---3--:R-:W-:Y:S01]  /*83d0*/  LEA R6, P1, R212.reuse, R234.reuse, 0x2 ;  /* 0x000000ead4067211 */ /* 0x0c8fe200078210ff */
[C---:B------:R-:W-:Y:S02]  /*83e0*/  IMAD.IADD R211, R239.reuse, 0x1, R211 ;  /* 0x00000001efd37824 */ /* 0x040fe400078e02d3 */
[----:B------:R-:W-:Y:S01]  /*83f0*/  IMAD.IADD R208, R239, 0x1, R208 ;  /* 0x00000001efd07824 */ /* 0x000fe200078e02d0 */
[-C--:B------:R-:W-:Y:S02]  /*8400*/  LEA.HI.X.SX32 R7, R212, R235.reuse, 0x2, P1 ;  /* 0x000000ebd4077211 */ /* 0x080fe400008f16ff */
[CC--:B------:R-:W-:Y:S03]  /*8410*/  LEA R10, P0, R211.reuse, R234.reuse, 0x2 ;  /* 0x000000ead30a7211 */ /* 0x0c0fe600078010ff */
[----:B------:R-:W-:Y:S01]  /*8420*/  RED.E.ADD.F32.FTZ.RN.STRONG.GPU [R6.64], R19 ;  /* 0x000000130600798e */ /* 0x000fe2000c10e784 */
[-C--:B------:R-:W-:Y:S01]  /*8430*/  LEA.HI.X.SX32 R11, R211, R235.reuse, 0x2, P0 ;  /* 0x000000ebd30b7211 */ /* 0x080fe200000f16ff */
[----:B------:R-:W-:Y:S04]  /*8440*/  IMAD.MOV.U32 R211, RZ, RZ, c[0x0][0x22c] ;  /* 0x00008b00ffd37624 */ /* 0x000fe800078e00ff */
[----:B------:R3:W-:Y:S01]  /*8450*/  RED.E.ADD.F32.FTZ.RN.STRONG.GPU [R10.64], R12 ;  /* 0x0000000c0a00798e */ /* 0x0007e2000c10e784 */
[----:B------:R-:W-:Y:S01]  /*8460*/  IMAD R211, R211, c[0x0][0x1c0], RZ ;  /* 0x00007000d3d37a24 */ /* 0x000fe200078e02ff */
[CC--:B-1----:R-:W-:Y:S03]  /*8470*/  LEA R8, P2, R208.reuse, R234.reuse, 0x2 ;  /* 0x000000ead0087211 */ /* 0x0c2fe600078410ff */
[----:B------:R-:W-:Y:S01]  /*8480*/  IMAD.SHL.U32 R211, R211, 0x10, RZ ;  /* 0x00000010d3d37824 */ /* 0x000fe200078e00ff */
[-C--:B------:R-:W-:Y:S01]  /*8490*/  LEA.HI.X.SX32 R9, R208, R235.reuse, 0x2, P2 ;  /* 0x000000ebd0097211 */ /* 0x080fe200010f16ff */
[----:B------:R-:W-:Y:S04]  /*84a0*/  IMAD.MOV.U32 R208, RZ, RZ, c[0x0][0x22c] ;  /* 0x00008b00ffd07624 */ /* 0x000fe800078e00ff */
[----:B------:R1:W-:Y:S01]  /*84b0*/  RED.E.ADD.F32.FTZ.RN.STRONG.GPU [R8.64], R13 ;  /* 0x0000000d0800798e */ /* 0x0003e2000c10e784 */
[----:B------:R-:W-:Y:S04]  /*84c0*/  IMAD R208, R208, c[0x0][0x1c0], RZ ;  /* 0x00007000d0d07a24 */ /* 0x000fe800078e02ff */
[----:B------:R-:W-:Y:S05]  /*84d0*/  IMAD.SHL.U32 R208, R208, 0x10, RZ ;  /* 0x00000010d0d07824 */ /* 0x000fea00078e00ff */
[C---:B------:R-:W-:Y:S02]  /*84e0*/  IADD3 R204, R208.reuse, 0x40, RZ ;  /* 0x00000040d0cc7810 */ /* 0x040fe40007ffe0ff */
[C---:B------:R-:W-:Y:S02]  /*84f0*/  IADD3 R201, R208.reuse, 0x40, RZ ;  /* 0x00000040d0c97810 */ /* 0x040fe40007ffe0ff */
[----:B------:R-:W-:Y:S01]  /*8500*/  IADD3 R200, R208, 0x40, RZ ;  /* 0x00000040d0c87810 */ /* 0x000fe20007ffe0ff */
[----:B------:R-:W-:Y:S01]  /*8510*/  IMAD.IADD R204, R239, 0x1, R204 ;  /* 0x00000001efcc7824 */ /* 0x000fe200078e02cc */
[----:B---3--:R-:W-:Y:S01]  /*8520*/  IADD3 R12, R211, 0x60, RZ ;  /* 0x00000060d30c7810 */ /* 0x008fe20007ffe0ff */
[C---:B------:R-:W-:Y:S02]  /*8530*/  IMAD.IADD R201, R239.reuse, 0x1, R201 ;  /* 0x00000001efc97824 */ /* 0x040fe400078e02c9 */
[C---:B------:R-:W-:Y:S02]  /*8540*/  IMAD.IADD R200, R239.reuse, 0x1, R200 ;  /* 0x00000001efc87824 */ /* 0x040fe400078e02c8 */
[C---:B------:R-:W-:Y:S02]  /*8550*/  IMAD.IADD R201, R239.reuse, 0x1, R201 ;  /* 0x00000001efc97824 */ /* 0x040fe400078e02c9 */
[C---:B------:R-:W-:Y:S02]  /*8560*/  IMAD.IADD R200, R239.reuse, 0x1, R200 ;  /* 0x00000001efc87824 */ /* 0x040fe400078e02c8 */
[----:B------:R-:W-:Y:S02]  /*8570*/  IMAD.MOV.U32 R208, RZ, RZ, c[0x0][0x22c] ;  /* 0x00008b00ffd07624 */ /* 0x000fe400078e00ff */
[----:B------:R-:W-:Y:S01]  /*8580*/  IMAD.IADD R200, R239, 0x1, R200 ;  /* 0x00000001efc87824 */ /* 0x000fe200078e02c8 */
[----:B-1----:R-:W3:Y:S01]  /*8590*/  LDL R13, [R1+0x14] ;  /* 0x00001400010d7983 */ /* 0x002ee20000100800 */
[----:B------:R-:W-:Y:S02]  /*85a0*/  IMAD R208, R208, c[0x0][0x1c0], RZ ;  /* 0x00007000d0d07a24 */ /* 0x000fe400078e02ff */
[----:B------:R-:W-:Y:S01]  /*85b0*/  IMAD.MOV.U32 R211, RZ, RZ, c[0x0][0x22c] ;  /* 0x00008b00ffd37624 */ /* 0x000fe200078e00ff */
[-C--:B------:R-:W-:Y:S01]  /*85c0*/  LEA R8, P2, R200, R234.reuse, 0x2 ;  /* 0x000000eac8087211 */ /* 0x080fe200078410ff */
[----:B------:R-:W-:Y:S02]  /*85d0*/  IMAD.SHL.U32 R208, R208, 0x10, RZ ;  /* 0x00000010d0d07824 */ /* 0x000fe400078e00ff */
[----:B------:R-:W-:Y:S01]  /*85e0*/  IMAD R211, R211, c[0x0][0x1c0], RZ ;  /* 0x00007000d3d37a24 */ /* 0x000fe200078e02ff */
[-C--:B------:R-:W-:Y:S02]  /*85f0*/  LEA.HI.X.SX32 R9, R200, R235.reuse, 0x2, P2 ;  /* 0x000000ebc8097211 */ /* 0x080fe400010f16ff */
[C---:B------:R-:W-:Y:S01]  /*8600*/  IADD3 R17, R208.reuse, 0x60, RZ ;  /* 0x00000060d0117810 */ /* 0x040fe20007ffe0ff */
[----:B------:R-:W-:Y:S01]  /*8610*/  IMAD.SHL.U32 R211, R211, 0x10, RZ ;  /* 0x00000010d3d37824 */ /* 0x000fe200078e00ff */
[----:B------:R-:W-:Y:S03]  /*8620*/  IADD3 R16, R208, 0x60, RZ ;  /* 0x00000060d0107810 */ /* 0x000fe60007ffe0ff */
[C---:B------:R-:W-:Y:S02]  /*8630*/  IMAD.IADD R17, R239.reuse, 0x1, R17 ;  /* 0x00000001ef117824 */ /* 0x040fe400078e0211 */
[C---:B------:R-:W-:Y:S04]  /*8640*/  IMAD.IADD R16, R239.reuse, 0x1, R16 ;  /* 0x00000001ef107824 */ /* 0x040fe800078e0210 */
[----:B------:R-:W-:Y:S01]  /*8650*/  IMAD.IADD R16, R239, 0x1, R16 ;  /* 0x00000001ef107824 */ /* 0x000fe200078e0210 */
[CC--:B----4-:R-:W-:Y:S04]  /*8660*/  LEA R6, P0, R210.reuse, R234.reuse, 0x2 ;  /* 0x000000ead2067211 */ /* 0x0d0fe800078010ff */
[-C--:B------:R-:W-:Y:S02]  /*8670*/  LEA.HI.X.SX32 R7, R210, R235.reuse, 0x2, P0 ;  /* 0x000000ebd2077211 */ /* 0x080fe400000f16ff */
[CC--:B--2---:R-:W-:Y:S04]  /*8680*/  LEA R4, P1, R0.reuse, R234.reuse, 0x2 ;  /* 0x000000ea00047211 */ /* 0x0c4fe800078210ff */
[-C--:B------:R-:W-:Y:S01]  /*8690*/  LEA.HI.X.SX32 R5, R0, R235.reuse, 0x2, P1 ;  /* 0x000000eb00057211 */ /* 0x080fe200008f16ff */
[----:B------:R-:W-:Y:S04]  /*86a0*/  IMAD.MOV.U32 R0, RZ, RZ, c[0x0][0x22c] ;  /* 0x00008b00ff007624 */ /* 0x000fe800078e00ff */
[----:B------:R1:W-:Y:S01]  /*86b0*/  RED.E.ADD.F32.FTZ.RN.STRONG.GPU [R4.64], R14 ;  /* 0x0000000e0400798e */ /* 0x0003e2000c10e784 */
[----:B------:R-:W-:Y:S03]  /*86c0*/  IMAD R0, R0, c[0x0][0x1c0], RZ ;  /* 0x0000700000007a24 */ /* 0x000fe600078e02ff */
[----:B------:R2:W-:Y:S01]  /*86d0*/  RED.E.ADD.F32.FTZ.RN.STRONG.GPU [R6.64], R15 ;  /* 0x0000000f0600798e */ /* 0x0005e2000c10e784 */
[----:B------:R-:W-:Y:S03]  /*86e0*/  IMAD.SHL.U32 R0, R0, 0x10, RZ ;  /* 0x0000001000007824 */ /* 0x000fe600078e00ff */
[----:B------:R-:W-:Y:S02]  /*86f0*/  RED.E.ADD.F32.FTZ.RN.STRONG.GPU [R234.64+0x100], R84 ;  /* 0x00010054ea00798e */ /* 0x000fe4000c10e784 */
[----:B------:R-:W-:Y:S02]  /*8700*/  IADD3 R0, R0, 0x40, RZ ;  /* 0x0000004000007810 */ /* 0x000fe40007ffe0ff */
[----:B------:R-:W-:Y:S02]  /*8710*/  RED.E.ADD.F32.FTZ.RN.STRONG.GPU [R196.64+0x100], R85 ;  /* 0x00010055c400798e */ /* 0x000fe4000c10e784 */
[CC--:B-1----:R-:W-:Y:S02]  /*8720*/  LEA R4, P0, R0.reuse, R234.reuse, 0x2 ;  /* 0x000000ea00047211 */ /* 0x0c2fe400078010ff */
[----:B------:R-:W4:Y:S02]  /*8730*/  LDL R14, [R1+0x34] ;  /* 0x00003400010e7983 */ /* 0x000f240000100800 */
[-C--:B------:R-:W-:Y:S02]  /*8740*/  LEA.HI.X.SX32 R5, R0, R235.reuse, 0x2, P0 ;  /* 0x000000eb00057211 */ /* 0x080fe400000f16ff */
[----:B------:R-:W3:Y:S01]  /*8750*/  LDL R0, [R1+0x18] ;  /* 0x0000180001007983 */ /* 0x000ee20000100800 */
[CC--:B--2---:R-:W-:Y:S02]  /*8760*/  LEA R6, P1, R204.reuse, R234.reuse, 0x2 ;  /* 0x000000eacc067211 */ /* 0x0c4fe400078210ff */
[CC--:B------:R-:W-:Y:S01]  /*8770*/  LEA R10, P0, R201.reuse, R234.reuse, 0x2 ;  /* 0x000000eac90a7211 */ /* 0x0c0fe200078010ff */
[----:B------:R5:W-:Y:S01]  /*8780*/  RED.E.ADD.F32.FTZ.RN.STRONG.GPU [R4.64], R86 ;  /* 0x000000560400798e */ /* 0x000be2000c10e784 */
[-C--:B------:R-:W-:Y:S02]  /*8790*/  LEA.HI.X.SX32 R7, R204, R235.reuse, 0x2, P1 ;  /* 0x000000ebcc077211 */ /* 0x080fe400008f16ff */
[-C--:B------:R-:W-:Y:S02]  /*87a0*/  LEA.HI.X.SX32 R11, R201, R235.reuse, 0x2, P0 ;  /* 0x000000ebc90b7211 */ /* 0x080fe400000f16ff */
[----:B------:R-:W-:Y:S01]  /*87b0*/  IADD3 R15, R208, 0x60, RZ ;  /* 0x00000060d00f7810 */ /* 0x000fe20007ffe0ff */
[----:B------:R1:W-:Y:S01]  /*87c0*/  RED.E.ADD.F32.FTZ.RN.STRONG.GPU [R6.64], R87 ;  /* 0x000000570600798e */ /* 0x0003e2000c10e784 */
[----:B------:R-:W-:Y:S03]  /*87d0*/  IMAD.MOV.U32 R208, RZ, RZ, c[0x0][0x22c] ;  /* 0x00008b00ffd07624 */ /* 0x000fe600078e00ff */
[----:B------:R-:W-:Y:S01]  /*87e0*/  RED.E.ADD.F32.FTZ.RN.STRONG.GPU [R10.64], R88 ;  /* 0x000000580a00798e */ /* 0x000fe2000c10e784 */
[C---:B------:R-:W-:Y:S02]  /*87f0*/  IMAD.IADD R15, R239.reuse, 0x1, R15 ;  /* 0x00000001ef0f7824 */ /* 0x040fe400078e020f */
[----:B------:R-:W-:Y:S01]  /*8800*/  IMAD R208, R208, c[0x0][0x1c0], RZ ;  /* 0x00007000d0d07a24 */ /* 0x000fe200078e02ff */
[----:B------:R2:W-:Y:S01]  /*8810*/  RED.E.ADD.F32.FTZ.RN.STRONG.GPU [R8.64], R89 ;  /* 0x000000590800798e */ /* 0x0005e2000c10e784 */
[C---:B------:R-:W-:Y:S02]  /*8820*/  IMAD.IADD R15, R239.reuse, 0x1, R15 ;  /* 0x00000001ef0f7824 */ /* 0x040fe400078e020f */
[----:B------:R-:W-:Y:S01]  /*8830*/  IMAD.SHL.U32 R208, R208, 0x10, RZ ;  /* 0x00000010d0d07824 */ /* 0x000fe200078e00ff */
[----:B------:R-:W-:Y:S01]  /*8840*/  LDSM.16.MT88.4 R84, [R2+0x4000] ;  /* 0x004000000254783b */ /* 0x000fe20000004200 */
[----:B------:R-:W-:Y:S01]  /*8850*/  IMAD.IADD R15, R239, 0x1, R15 ;  /* 0x00000001ef0f7824 */ /* 0x000fe200078e020f */
[CC--:B-----5:R-:W-:Y:S04]  /*8860*/  LEA R4, P1, R199.reuse, R234.reuse, 0x2 ;  /* 0x000000eac7047211 */ /* 0x0e0fe800078210ff */
[-C--:B------:R-:W-:Y:S02]  /*8870*/  LEA.HI.X.SX32 R5, R199, R235.reuse, 0x2, P1 ;  /* 0x000000ebc7057211 */ /* 0x080fe400008f16ff */
[CC--:B-1----:R-:W-:Y:S03]  /*8880*/  LEA R6, P0, R198.reuse, R234.reuse, 0x2 ;  /* 0x000000eac6067211 */ /* 0x0c2fe600078010ff */
[----:B------:R1:W-:Y:S01]  /*8890*/  RED.E.ADD.F32.FTZ.RN.STRONG.GPU [R4.64], R90 ;  /* 0x0000005a0400798e */ /* 0x0003e2000c10e784 */
[-C--:B------:R-:W-:Y:S02]  /*88a0*/  LEA.HI.X.SX32 R7, R198, R235.reuse, 0x2, P0 ;  /* 0x000000ebc6077211 */ /* 0x080fe400000f16ff */
[CC--:B--2---:R-:W-:Y:S03]  /*88b0*/  LEA R8, P2, R15.reuse, R234.reuse, 0x2 ;  /* 0x000000ea0f087211 */ /* 0x0c4fe600078410ff */
[----:B------:R2:W-:Y:S01]  /*88c0*/  RED.E.ADD.F32.FTZ.RN.STRONG.GPU [R6.64], R91 ;  /* 0x0000005b0600798e */ /* 0x0005e2000c10e784 */
[-C--:B------:R-:W-:Y:S03]  /*88d0*/  LEA.HI.X.SX32 R9, R15, R235.reuse, 0x2, P2 ;  /* 0x000000eb0f097211 */ /* 0x080fe600010f16ff */
[----:B------:R-:W-:Y:S01]  /*88e0*/  RED.E.ADD.F32.FTZ.RN.STRONG.GPU [R234.64+0x180], R96 ;  /* 0x00018060ea00798e */ /* 0x000fe2000c10e784 */
[----:B------:R-:W-:Y:S03]  /*88f0*/  IADD3 R15, R208, 0x80, RZ ;  /* 0x00000080d00f7810 */ /* 0x000fe60007ffe0ff */
[----:B------:R-:W-:Y:S02]  /*8900*/  RED.E.ADD.F32.FTZ.RN.STRONG.GPU [R196.64+0x180], R97 ;  /* 0x00018061c400798e */ /* 0x000fe4000c10e784 */
[C---:B------:R-:W-:Y:S02]  /*8910*/  IMAD.IADD R15, R239.reuse, 0x1, R15 ;  /* 0x00000001ef0f7824 */ /* 0x040fe400078e020f */
[----:B------:R-:W-:Y:S02]  /*8920*/  LDSM.16.MT88.4 R88, [R2+0x6000] ;  /* 0x006000000258783b */ /* 0x000fe40000004200 */
[C---:B------:R-:W-:Y:S04]  /*8930*/  IMAD.IADD R15, R239.reuse, 0x1, R15 ;  /* 0x00000001ef0f7824 */ /* 0x040fe800078e020f */
[----:B------:R-:W-:Y:S01]  /*8940*/  IMAD.IADD R15, R239, 0x1, R15 ;  /* 0x00000001ef0f7824 */ /* 0x000fe200078e020f */
[CC--:B-1----:R-:W-:Y:S04]  /*8950*/  LEA R4, P0, R12.reuse, R234.reuse, 0x2 ;  /* 0x000000ea0c047211 */ /* 0x0c2fe800078010ff */
[-C--:B------:R-:W-:Y:S02]  /*8960*/  LEA.HI.X.SX32 R5, R12, R235.reuse, 0x2, P0 ;  /* 0x000000eb0c057211 */ /* 0x080fe400000f16ff */
[----:B------:R-:W5:Y:S01]  /*8970*/  LDL R12, [R1+0x30] ;  /* 0x00003000010c7983 */ /* 0x000f620000100800 */
[CC--:B--2---:R-:W-:Y:S02]  /*8980*/  LEA R6, P1, R17.reuse, R234.reuse, 0x2 ;  /* 0x000000ea11067211 */ /* 0x0c4fe400078210ff */
[CC--:B------:R-:W-:Y:S01]  /*8990*/  LEA R10, P0, R16.reuse, R234.reuse, 0x2 ;  /* 0x000000ea100a7211 */ /* 0x0c0fe200078010ff */
[----:B------:R-:W-:Y:S01]  /*89a0*/  RED.E.ADD.F32.FTZ.RN.STRONG.GPU [R4.64], R98 ;  /* 0x000000620400798e */ /* 0x000fe2000c10e784 */
[-C--:B------:R-:W-:Y:S02]  /*89b0*/  LEA.HI.X.SX32 R7, R17, R235.reuse, 0x2, P1 ;  /* 0x000000eb11077211 */ /* 0x080fe400008f16ff */
[-C--:B------:R-:W-:Y:S02]  /*89c0*/  LEA.HI.X.SX32 R11, R16, R235.reuse, 0x2, P0 ;  /* 0x000000eb100b7211 */ /* 0x080fe400000f16ff */
[C---:B------:R-:W-:Y:S01]  /*89d0*/  IADD3 R17, R208.reuse, 0x80, RZ ;  /* 0x00000080d0117810 */ /* 0x040fe20007ffe0ff */
[----:B------:R-:W-:Y:S01]  /*89e0*/  RED.E.ADD.F32.FTZ.RN.STRONG.GPU [R6.64], R99 ;  /* 0x000000630600798e */ /* 0x000fe2000c10e784 */
[----:B------:R-:W-:Y:S01]  /*89f0*/  IADD3 R16, R208, 0x80, RZ ;  /* 0x00000080d0107810 */ /* 0x000fe20007ffe0ff */
[----:B------:R-:W-:Y:S02]  /*8a00*/  IMAD.MOV.U32 R208, RZ, RZ, c[0x0][0x22c] ;  /* 0x00008b00ffd07624 */ /* 0x000fe400078e00ff */
[----:B------:R-:W-:Y:S01]  /*8a10*/  RED.E.ADD.F32.FTZ.RN.STRONG.GPU [R10.64], R92 ;  /* 0x0000005c0a00798e */ /* 0x000fe2000c10e784 */
[C---:B------:R-:W-:Y:S02]  /*8a20*/  IMAD.IADD R17, R239.reuse, 0x1, R17 ;  /* 0x00000001ef117824 */ /* 0x040fe400078e0211 */
[C---:B------:R-:W-:Y:S01]  /*8a30*/  IMAD.IADD R16, R239.reuse, 0x1, R16 ;  /* 0x00000001ef107824 */ /* 0x040fe200078e0210 */
[----:B------:R1:W-:Y:S01]  /*8a40*/  RED.E.ADD.F32.FTZ.RN.STRONG.GPU [R8.64], R93 ;  /* 0x0000005d0800798e */ /* 0x0003e2000c10e784 */
[----:B------:R-:W-:Y:S02]  /*8a50*/  IMAD R208, R208, c[0x0][0x1c0], RZ ;  /* 0x00007000d0d07a24 */ /* 0x000fe400078e02ff */
[----:B------:R-:W-:Y:S01]  /*8a60*/  IMAD.IADD R16, R239, 0x1, R16 ;  /* 0x00000001ef107824 */ /* 0x000fe200078e0210 */
[----:B------:R-:W-:Y:S01]  /*8a70*/  LDSM.16.MT88.4 R96, [R220+0x28800] ;  /* 0x02880000dc60783b */ /* 0x000fe20000004200 */
[----:B------:R-:W-:Y:S01]  /*8a80*/  IMAD.SHL.U32 R208, R208, 0x10, RZ ;  /* 0x00000010d0d07824 */ /* 0x000fe200078e00ff */
[CC--:B-1----:R-:W-:Y:S04]  /*8a90*/  LEA R8, P2, R15.reuse, R234.reuse, 0x2 ;  /* 0x000000ea0f087211 */ /* 0x0c2fe800078410ff */
[-C--:B------:R-:W-:Y:S02]  /*8aa0*/  LEA.HI.X.SX32 R9, R15, R235.reuse, 0x2, P2 ;  /* 0x000000eb0f097211 */ /* 0x080fe400010f16ff */
[----:B------:R-:W-:Y:S05]  /*8ab0*/  IADD3 R15, R208, 0xa0, RZ ;  /* 0x000000a0d00f7810 */ /* 0x000fea0007ffe0ff */
[C---:B------:R-:W-:Y:S04]  /*8ac0*/  IMAD.IADD R15, R239.reuse, 0x1, R15 ;  /* 0x00000001ef0f7824 */ /* 0x040fe800078e020f */
[C---:B------:R-:W-:Y:S04]  /*8ad0*/  IMAD.IADD R15, R239.reuse, 0x1, R15 ;  /* 0x00000001ef0f7824 */ /* 0x040fe800078e020f */
[----:B------:R-:W-:Y:S01]  /*8ae0*/  IMAD.IADD R15, R239, 0x1, R15 ;  /* 0x00000001ef0f7824 */ /* 0x000fe200078e020f */
[CC--:B----4-:R-:W-:Y:S04]  /*8af0*/  LEA R6, P0, R14.reuse, R234.reuse, 0x2 ;  /* 0x000000ea0e067211 */ /* 0x0d0fe800078010ff */
[-C--:B------:R-:W-:Y:S02]  /*8b00*/  LEA.HI.X.SX32 R7, R14, R235.reuse, 0x2, P0 ;  /* 0x000000eb0e077211 */ /* 0x080fe400000f16ff */
[CC--:B---3--:R-:W-:Y:S01]  /*8b10*/  LEA R4, P1, R0.reuse, R234.reuse, 0x2 ;  /* 0x000000ea00047211 */ /* 0x0c8fe200078210ff */
[----:B------:R-:W2:Y:S03]  /*8b20*/  LDL R14, [R1+0x10] ;  /* 0x00001000010e7983 */ /* 0x000ea60000100800 */
        /* <DEDUP_REMOVED lines=8> */
[----:B------:R-:W-:Y:S04]  /*8bb0*/  RED.E.ADD.F32.FTZ.RN.STRONG.GPU [R196.64+0x200], R101 ;  /* 0x00020065c400798e */ /* 0x000fe8000c10e784 */
[----:B------:R-:W-:Y:S01]  /*8bc0*/  LDSM.16.MT88.4 R92, [R2+0x800] ;  /* 0x00080000025c783b */ /* 0x000fe20000004200 */
[CC--:B-1----:R-:W-:Y:S04]  /*8bd0*/  LEA R4, P0, R0.reuse, R234.reuse, 0x2 ;  /* 0x000000ea00047211 */ /* 0x0c2fe800078010ff */
[-C--:B------:R-:W-:Y:S02]  /*8be0*/  LEA.HI.X.SX32 R5, R0, R235.reuse, 0x2, P0 ;  /* 0x000000eb00057211 */ /* 0x080fe400000f16ff */
[----:B------:R-:W4:Y:S01]  /*8bf0*/  LDL R0, [R1+0x2c] ;  /* 0x00002c0001007983 */ /* 0x000f220000100800 */
[CC--:B---3--:R-:W-:Y:S02]  /*8c00*/  LEA R6, P1, R17.reuse, R234.reuse, 0x2 ;  /* 0x000000ea11067211 */ /* 0x0c8fe400078210ff */
[CC--:B------:R-:W-:Y:S01]  /*8c10*/  LEA R10, P0, R16.reuse, R234.reuse, 0x2 ;  /* 0x000000ea100a7211 */ /* 0x0c0fe200078010ff */
[----:B------:R1:W-:Y:S01]  /*8c20*/  RED.E.ADD.F32.FTZ.RN.STRONG.GPU [R4.64], R102 ;  /* 0x000000660400798e */ /* 0x0003e2000c10e784 */
[-C--:B------:R-:W-:Y:S02]  /*8c30*/  LEA.HI.X.SX32 R7, R17, R235.reuse, 0x2, P1 ;  /* 0x000000eb11077211 */ /* 0x080fe400008f16ff */
[-C--:B------:R-:W-:Y:S02]  /*8c40*/  LEA.HI.X.SX32 R11, R16, R235.reuse, 0x2, P0 ;  /* 0x000000eb100b7211 */ /* 0x080fe400000f16ff */
[C---:B------:R-:W-:Y:S01]  /*8c50*/  IADD3 R17, R208.reuse, 0xa0, RZ ;  /* 0x000000a0d0117810 */ /* 0x040fe20007ffe0ff */
[----:B------:R5:W-:Y:S01]  /*8c60*/  RED.E.ADD.F32.FTZ.RN.STRONG.GPU [R6.64], R103 ;  /* 0x000000670600798e */ /* 0x000be2000c10e784 */
        /* <DEDUP_REMOVED lines=12> */
[CC--:B-----5:R-:W-:Y:S01]  /*8d30*/  LEA R6, P0, R12.reuse, R234.reuse, 0x2 ;  /* 0x000000ea0c067211 */ /* 0x0e0fe200078010ff */
[----:B------:R-:W5:Y:S03]  /*8d40*/  LDL R13, [R1+0xc] ;  /* 0x00000c00010d7983 */ /* 0x000f660000100800 */
[-C--:B------:R-:W-:Y:S01]  /*8d50*/  LEA.HI.X.SX32 R7, R12, R235.reuse, 0x2, P0 ;  /* 0x000000eb0c077211 */ /* 0x080fe200000f16ff */
[----:B------:R1:W-:Y:S01]  /*8d60*/  RED.E.ADD.F32.FTZ.RN.STRONG.GPU [R4.64], R106 ;  /* 0x0000006a0400798e */ /* 0x0003e2000c10e784 */
[----:B------:R-:W-:Y:S01]  /*8d70*/  IADD3 R12, R211, 0xa0, RZ ;  /* 0x000000a0d30c7810 */ /* 0x000fe20007ffe0ff */
[----:B------:R-:W-:Y:S01]  /*8d80*/  IMAD.MOV.U32 R211, RZ, RZ, c[0x0][0x22c] ;  /* 0x00008b00ffd37624 */ /* 0x000fe200078e00ff */
[-C--:B---3--:R-:W-:Y:S01]  /*8d90*/  LEA R8, P2, R15, R234.reuse, 0x2 ;  /* 0x000000ea0f087211 */ /* 0x088fe200078410ff */
[----:B------:R3:W-:Y:S02]  /*8da0*/  RED.E.ADD.F32.FTZ.RN.STRONG.GPU [R6.64], R107 ;  /* 0x0000006b0600798e */ /* 0x0007e4000c10e784 */
[----:B------:R-:W-:Y:S01]  /*8db0*/  IMAD R211, R211, c[0x0][0x1c0], RZ ;  /* 0x00007000d3d37a24 */ /* 0x000fe200078e02ff */
[-C--:B------:R-:W-:Y:S01]  /*8dc0*/  LEA.HI.X.SX32 R9, R15, R235.reuse, 0x2, P2 ;  /* 0x000000eb0f097211 */ /* 0x080fe200010f16ff */
[----:B------:R-:W-:Y:S02]  /*8dd0*/  RED.E.ADD.F32.FTZ.RN.STRONG.GPU [R234.64+0x280], R112 ;  /* 0x00028070ea00798e */ /* 0x000fe4000c10e784 */
[----:B------:R-:W-:Y:S02]  /*8de0*/  IMAD.SHL.U32 R211, R211, 0x10, RZ ;  /* 0x00000010d3d37824 */ /* 0x000fe400078e00ff */
[----:B------:R-:W-:Y:S03]  /*8df0*/  RED.E.ADD.F32.FTZ.RN.STRONG.GPU [R196.64+0x280], R113 ;  /* 0x00028071c400798e */ /* 0x000fe6000c10e784 */
[----:B------:R-:W-:Y:S01]  /*8e00*/  IADD3 R15, R211, 0xc0, RZ ;  /* 0x000000c0d30f7810 */ /* 0x000fe20007ffe0ff */
[----:B------:R-:W-:Y:S01]  /*8e10*/  LDSM.16.MT88.4 R104, [R2+0x4800] ;  /* 0x004800000268783b */ /* 0x000fe20000004200 */
[CC--:B-1----:R-:W-:Y:S04]  /*8e20*/  LEA R4, P0, R12.reuse, R234.reuse, 0x2 ;  /* 0x000000ea0c047211 */ /* 0x0c2fe800078010ff */
[-C--:B------:R-:W-:Y:S02]  /*8e30*/  LEA.HI.X.SX32 R5, R12, R235.reuse, 0x2, P0 ;  /* 0x000000eb0c057211 */ /* 0x080fe400000f16ff */
[----:B------:R-:W5:Y:S01]  /*8e40*/  LDL R12, [R1+0x28] ;  /* 0x00002800010c7983 */ /* 0x000f620000100800 */
[CC--:B---3--:R-:W-:Y:S02]  /*8e50*/  LEA R6, P1, R17.reuse, R234.reuse, 0x2 ;  /* 0x000000ea11067211 */ /* 0x0c8fe400078210ff */
[CC--:B------:R-:W-:Y:S01]  /*8e60*/  LEA R10, P0, R16.reuse, R234.reuse, 0x2 ;  /* 0x000000ea100a7211 */ /* 0x0c0fe200078010ff */
[----:B------:R2:W-:Y:S01]  /*8e70*/  RED.E.ADD.F32.FTZ.RN.STRONG.GPU [R4.64], R114 ;  /* 0x000000720400798e */ /* 0x0005e2000c10e784 */
[-C--:B------:R-:W-:Y:S02]  /*8e80*/  LEA.HI.X.SX32 R7, R17, R235.reuse, 0x2, P1 ;  /* 0x000000eb11077211 */ /* 0x080fe400008f16ff */
[-C--:B------:R-:W-:Y:S02]  /*8e90*/  LEA.HI.X.SX32 R11, R16, R235.reuse, 0x2, P0 ;  /* 0x000000eb100b7211 */ /* 0x080fe400000f16ff */
[C---:B------:R-:W-:Y:S01]  /*8ea0*/  IADD3 R17, R208.reuse, 0xc0, RZ ;  /* 0x000000c0d0117810 */ /* 0x040fe20007ffe0ff */
[----:B------:R4:W-:Y:S01]  /*8eb0*/  RED.E.ADD.F32.FTZ.RN.STRONG.GPU [R6.64], R115 ;  /* 0x000000730600798e */ /* 0x0009e2000c10e784 */
[----:B------:R-:W-:Y:S03]  /*8ec0*/  IADD3 R16, R208, 0xc0, RZ ;  /* 0x000000c0d0107810 */ /* 0x000fe60007ffe0ff */
[----:B------:R-:W-:Y:S01]  /*8ed0*/  RED.E.ADD.F32.FTZ.RN.STRONG.GPU [R10.64], R108 ;  /* 0x0000006c0a00798e */ /* 0x000fe2000c10e784 */
[C---:B------:R-:W-:Y:S02]  /*8ee0*/  IMAD.IADD R17, R239.reuse, 0x1, R17 ;  /* 0x00000001ef117824 */ /* 0x040fe400078e0211 */
[C---:B------:R-:W-:Y:S01]  /*8ef0*/  IMAD.IADD R16, R239.reuse, 0x1, R16 ;  /* 0x00000001ef107824 */ /* 0x040fe200078e0210 */
[----:B------:R-:W-:Y:S03]  /*8f00*/  RED.E.ADD.F32.FTZ.RN.STRONG.GPU [R8.64], R109 ;  /* 0x0000006d0800798e */ /* 0x000fe6000c10e784 */
[----:B------:R-:W-:Y:S01]  /*8f10*/  IMAD.IADD R16, R239, 0x1, R16 ;  /* 0x00000001ef107824 */ /* 0x000fe200078e0210 */
[CC--:B--2---:R-:W-:Y:S04]  /*8f20*/  LEA R4, P1, R14.reuse, R234.reuse, 0x2 ;  /* 0x000000ea0e047211 */ /* 0x0c4fe800078210ff */
[-C--:B------:R-:W-:Y:S02]  /*8f30*/  LEA.HI.X.SX32 R5, R14, R235.reuse, 0x2, P1 ;  /* 0x000000eb0e057211 */ /* 0x080fe400008f16ff */
[----:B------:R-:W2:Y:S04]  /*8f40*/  LDL R14, [R1+0x8] ;  /* 0x00000800010e7983 */ /* 0x000ea80000100800 */
[----:B------:R1:W-:Y:S01]  /*8f50*/  RED.E.ADD.F32.FTZ.RN.STRONG.GPU [R4.64], R110 ;  /* 0x0000006e0400798e */ /* 0x0003e2000c10e784 */
[CC--:B----4-:R-:W-:Y:S04]  /*8f60*/  LEA R6, P0, R0.reuse, R234.reuse, 0x2 ;  /* 0x000000ea00067211 */ /* 0x0d0fe800078010ff */
[-C--:B------:R-:W-:Y:S02]  /*8f70*/  LEA.HI.X.SX32 R7, R0, R235.reuse, 0x2, P0 ;  /* 0x000000eb00077211 */ /* 0x080fe400000f16ff */
[----:B------:R-:W3:Y:S01]  /*8f80*/  LDL R0, [R1+0x24] ;  /* 0x0000240001007983 */ /* 0x000ee20000100800 */
[CC--:B-1----:R-:W-:Y:S03]  /*8f90*/  LEA R4, P0, R15.reuse, R234.reuse, 0x2 ;  /* 0x000000ea0f047211 */ /* 0x0c2fe600078010ff */
[----:B------:R1:W-:Y:S01]  /*8fa0*/  RED.E.ADD.F32.FTZ.RN.STRONG.GPU [R6.64], R111 ;  /* 0x0000006f0600798e */ /* 0x0003e2000c10e784 */
[-C--:B------:R-:W-:Y:S02]  /*8fb0*/  LEA.HI.X.SX32 R5, R15, R235.reuse, 0x2, P0 ;  /* 0x000000eb0f057211 */ /* 0x080fe400000f16ff */
[----:B------:R-:W-:Y:S01]  /*8fc0*/  IADD3 R15, R208, 0xc0, RZ ;  /* 0x000000c0d00f7810 */ /* 0x000fe20007ffe0ff */
[----:B------:R-:W-:Y:S01]  /*8fd0*/  RED.E.ADD.F32.FTZ.RN.STRONG.GPU [R234.64+0x300], R116 ;  /* 0x00030074ea00798e */ /* 0x000fe2000c10e784 */
[CC--:B------:R-:W-:Y:S01]  /*8fe0*/  LEA R10, P0, R16.reuse, R234.reuse, 0x2 ;  /* 0x000000ea100a7211 */ /* 0x0c0fe200078010ff */
[----:B------:R-:W-:Y:S02]  /*8ff0*/  IMAD.MOV.U32 R208, RZ, RZ, c[0x0][0x22c] ;  /* 0x00008b00ffd07624 */ /* 0x000fe400078e00ff */
[----:B------:R-:W-:Y:S01]  /*9000*/  RED.E.ADD.F32.FTZ.RN.STRONG.GPU [R196.64+0x300], R117 ;  /* 0x00030075c400798e */ /* 0x000fe2000c10e784 */
[C---:B------:R-:W-:Y:S01]  /*9010*/  IMAD.IADD R15, R239.reuse, 0x1, R15 ;  /* 0x00000001ef0f7824 */ /* 0x040fe200078e020f */
[-C--:B------:R-:W-:Y:S01]  /*9020*/  LEA.HI.X.SX32 R11, R16, R235.reuse, 0x2, P0 ;  /* 0x000000eb100b7211 */ /* 0x080fe200000f16ff */
[----:B------:R-:W-:Y:S01]  /*9030*/  IMAD R208, R208, c[0x0][0x1c0], RZ ;  /* 0x00007000d0d07a24 */ /* 0x000fe200078e02ff */
[----:B------:R5:W-:Y:S01]  /*9040*/  RED.E.ADD.F32.FTZ.RN.STRONG.GPU [R4.64], R118 ;  /* 0x000000760400798e */ /* 0x000be2000c10e784 */
[----:B------:R-:W-:Y:S01]  /*9050*/  IMAD.IADD R15, R239, 0x1, R15 ;  /* 0x00000001ef0f7824 */ /* 0x000fe200078e020f */
[----:B------:R-:W-:Y:S01]  /*9060*/  IADD3 R16, R209, 0xe0, RZ ;  /* 0x000000e0d1107810 */ /* 0x000fe20007ffe0ff */
[----:B------:R-:W-:Y:S01]  /*9070*/  IMAD.SHL.U32 R208, R208, 0x10, RZ ;  /* 0x00000010d0d07824 */ /* 0x000fe200078e00ff */
[----:B------:R-:W-:Y:S01]  /*9080*/  LDSM.16.MT88.4 R108, [R2+0x6800] ;  /* 0x00680000026c783b */ /* 0x000fe20000004200 */
[C---:B------:R-:W-:Y:S02]  /*9090*/  IMAD.IADD R15, R239.reuse, 0x1, R15 ;  /* 0x00000001ef0f7824 */ /* 0x040fe400078e020f */
[----:B------:R-:W-:Y:S03]  /*90a0*/  IMAD.IADD R16, R239, 0x1, R16 ;  /* 0x00000001ef107824 */ /* 0x000fe600078e0210 */
[-C--:B------:R-:W-:Y:S01]  /*90b0*/  LEA R8, P2, R15, R234.reuse, 0x2 ;  /* 0x000000ea0f087211 */ /* 0x080fe200078410ff */
[----:B------:R-:W-:Y:S03]  /*90c0*/  IMAD.IADD R16, R239, 0x1, R16 ;  /* 0x00000001ef107824 */ /* 0x000fe600078e0210 */
[-C--:B------:R-:W-:Y:S02]  /*90d0*/  LEA.HI.X.SX32 R9, R15, R235.reuse, 0x2, P2 ;  /* 0x000000eb0f097211 */ /* 0x080fe400010f16ff */
[CC--:B-1----:R-:W-:Y:S02]  /*90e0*/  LEA R6, P1, R17.reuse, R234.reuse, 0x2 ;  /* 0x000000ea11067211 */ /* 0x0c2fe400078210ff */
[----:B------:R-:W-:Y:S02]  /*90f0*/  IADD3 R15, R208, 0xe0, RZ ;  /* 0x000000e0d00f7810 */ /* 0x000fe40007ffe0ff */
[-C--:B------:R-:W-:Y:S02]  /*9100*/  LEA.HI.X.SX32 R7, R17, R235.reuse, 0x2, P1 ;  /* 0x000000eb11077211 */ /* 0x080fe400008f16ff */
[----:B------:R-:W-:Y:S03]  /*9110*/  IADD3 R17, R209, 0xe0, RZ ;  /* 0x000000e0d1117810 */ /* 0x000fe60007ffe0ff */
[----:B------:R1:W-:Y:S01]  /*9120*/  RED.E.ADD.F32.FTZ.RN.STRONG.GPU [R6.64], R119 ;  /* 0x000000770600798e */ /* 0x0003e2000c10e784 */
[-C--:B-----5:R-:W-:Y:S01]  /*9130*/  LEA R4, P1, R13, R234.reuse, 0x2 ;  /* 0x000000ea0d047211 */ /* 0x0a0fe200078210ff */
[----:B------:R-:W-:Y:S02]  /*9140*/  IMAD.IADD R17, R239, 0x1, R17 ;  /* 0x00000001ef117824 */ /* 0x000fe400078e0211 */
[----:B------:R4:W-:Y:S01]  /*9150*/  RED.E.ADD.F32.FTZ.RN.STRONG.GPU [R10.64], R120 ;  /* 0x000000780a00798e */ /* 0x0009e2000c10e784 */
[-C--:B------:R-:W-:Y:S03]  /*9160*/  LEA.HI.X.SX32 R5, R13, R235.reuse, 0x2, P1 ;  /* 0x000000eb0d057211 */ /* 0x080fe600008f16ff */
[----:B------:R-:W-:Y:S04]  /*9170*/  RED.E.ADD.F32.FTZ.RN.STRONG.GPU [R8.64], R121 ;  /* 0x000000790800798e */ /* 0x000fe8000c10e784 */
[----:B------:R5:W-:Y:S01]  /*9180*/  RED.E.ADD.F32.FTZ.RN.STRONG.GPU [R4.64], R122 ;  /* 0x0000007a0400798e */ /* 0x000be2000c10e784 */
[-C--:B-1----:R-:W-:Y:S02]  /*9190*/  LEA R6, P0, R12, R234.reuse, 0x2 ;  /* 0x000000ea0c067211 */ /* 0x082fe400078010ff */
[-C--:B----4-:R-:W-:Y:S02]  /*91a0*/  LEA R10, P3, R16, R234.reuse, 0x2 ;  /* 0x000000ea100a7211 */ /* 0x090fe400078610ff */
[-C--:B------:R-:W-:Y:S02]  /*91b0*/  LEA.HI.X.SX32 R7, R12, R235.reuse, 0x2, P0 ;  /* 0x000000eb0c077211 */ /* 0x080fe400000f16ff */
[-C--:B------:R-:W-:Y:S02]  /*91c0*/  LEA R12, P0, R17, R234.reuse, 0x2 ;  /* 0x000000ea110c7211 */ /* 0x080fe400078010ff */
[-C--:B------:R-:W-:Y:S01]  /*91d0*/  LEA.HI.X.SX32 R11, R16, R235.reuse, 0x2, P3 ;  /* 0x000000eb100b7211 */ /* 0x080fe200018f16ff */
[----:B------:R2:W-:Y:S01]  /*91e0*/  RED.E.ADD.F32.FTZ.RN.STRONG.GPU [R6.64], R123 ;  /* 0x0000007b0600798e */ /* 0x0005e2000c10e784 */
[-C--:B-----5:R-:W-:Y:S02]  /*91f0*/  LEA R4, P1, R15, R234.reuse, 0x2 ;  /* 0x000000ea0f047211 */ /* 0x0a0fe400078210ff */
[-C--:B------:R-:W-:Y:S01]  /*9200*/  LEA.HI.X.SX32 R13, R17, R235.reuse, 0x2, P0 ;  /* 0x000000eb110d7211 */ /* 0x080fe200000f16ff */
[----:B------:R-:W-:Y:S01]  /*9210*/  RED.E.ADD.F32.FTZ.RN.STRONG.GPU [R234.64+0x380], R128 ;  /* 0x00038080ea00798e */ /* 0x000fe2000c10e784 */
[-C--:B------:R-:W-:Y:S02]  /*9220*/  LEA.HI.X.SX32 R5, R15, R235.reuse, 0x2, P1 ;  /* 0x000000eb0f057211 */ /* 0x080fe400008f16ff */
[----:B------:R-:W-:Y:S01]  /*9230*/  IADD3 R15, R209, 0xe0, RZ ;  /* 0x000000e0d10f7810 */ /* 0x000fe20007ffe0ff */
[----:B------:R-:W-:Y:S04]  /*9240*/  RED.E.ADD.F32.FTZ.RN.STRONG.GPU [R196.64+0x380], R129 ;  /* 0x00038081c400798e */ /* 0x000fe8000c10e784 */
[----:B------:R3:W-:Y:S01]  /*9250*/  RED.E.ADD.F32.FTZ.RN.STRONG.GPU [R4.64], R130 ;  /* 0x000000820400798e */ /* 0x0007e2000c10e784 */
[C---:B------:R-:W-:Y:S03]  /*9260*/  IMAD.IADD R15, R239.reuse, 0x1, R15 ;  /* 0x00000001ef0f7824 */ /* 0x040fe600078e020f */
[----:B------:R-:W-:Y:S01]  /*9270*/  RED.E.ADD.F32.FTZ.RN.STRONG.GPU [R12.64], R131 ;  /* 0x000000830c00798e */ /* 0x000fe2000c10e784 */
[C---:B------:R-:W-:Y:S03]  /*9280*/  IMAD.IADD R15, R239.reuse, 0x1, R15 ;  /* 0x00000001ef0f7824 */ /* 0x040fe600078e020f */
[----:B------:R-:W-:Y:S01]  /*9290*/  RED.E.ADD.F32.FTZ.RN.STRONG.GPU [R10.64], R124 ;  /* 0x0000007c0a00798e */ /* 0x000fe2000c10e784 */
[----:B------:R-:W-:Y:S03]  /*92a0*/  IMAD.IADD R15, R239, 0x1, R15 ;  /* 0x00000001ef0f7824 */ /* 0x000fe600078e020f */
[----:B------:R-:W-:Y:S02]  /*92b0*/  LDSM.16.MT88.4 R16, [R2+0x2000] ;  /* 0x002000000210783b */ /* 0x000fe40000004200 */
[CC--:B------:R-:W-:Y:S04]  /*92c0*/  LEA R8, P2, R15.reuse, R234.reuse, 0x2 ;  /* 0x000000ea0f087211 */ /* 0x0c0fe800078410ff */
[-C--:B------:R-:W-:Y:S05]  /*92d0*/  LEA.HI.X.SX32 R9, R15, R235.reuse, 0x2, P2 ;  /* 0x000000eb0f097211 */ /* 0x080fea00010f16ff */
[----:B------:R-:W-:Y:S04]  /*92e0*/  RED.E.ADD.F32.FTZ.RN.STRONG.GPU [R8.64], R125 ;  /* 0x0000007d0800798e */ /* 0x000fe8000c10e784 */
[----:B------:R-:W-:Y:S01]  /*92f0*/  LDSM.16.MT88.4 R8, [R2] ;  /* 0x000000000208783b */ /* 0x000fe20000004200 */
[CC--:B--2---:R-:W-:Y:S04]  /*9300*/  LEA R6, P1, R14.reuse, R234.reuse, 0x2 ;  /* 0x000000ea0e067211 */ /* 0x0c4fe800078210ff */
[-C--:B------:R-:W-:Y:S02]  /*9310*/  LEA.HI.X.SX32 R7, R14, R235.reuse, 0x2, P1 ;  /* 0x000000eb0e077211 */ /* 0x080fe400008f16ff */
[----:B------:R-:W-:Y:S01]  /*9320*/  LDSM.16.MT88.4 R12, [R220+0x28000] ;  /* 0x02800000dc0c783b */ /* 0x000fe20000004200 */
[----:B------:R-:W-:Y:S01]  /*9330*/  PLOP3.LUT P1, PT, PT, PT, UP0, 0x80, 0x0 ;  /* 0x000000000000781c */ /* 0x000fe20003f2f008 */
[----:B------:R-:W-:Y:S02]  /*9340*/  @UP3 UIADD3 UR12, UP0, UR12, -0x100, URZ ;  /* 0xffffff000c0c3890 */ /* 0x000fe4000ff1e03f */
[----:B------:R-:W-:Y:S02]  /*9350*/  RED.E.ADD.F32.FTZ.RN.STRONG.GPU [R6.64], R126 ;  /* 0x0000007e0600798e */ /* 0x000fe4000c10e784 */
[----:B------:R-:W-:Y:S01]  /*9360*/  @UP3 UIADD3.X UR11, UR11, -0x1, URZ, UP0, !UPT ;  /* 0xffffffff0b0b3890 */ /* 0x000fe200087fe43f */
[C---:B---3--:R-:W-:Y:S04]  /*9370*/  LEA R4, P0, R0.reuse, R234, 0x2 ;  /* 0x000000ea00047211 */ /* 0x048fe800078010ff */
[----:B------:R-:W-:Y:S02]  /*9380*/  LEA.HI.X.SX32 R5, R0, R235, 0x2, P0 ;  /* 0x000000eb00057211 */ /* 0x000fe400000f16ff */
[----:B------:R-:W-:Y:S02]  /*9390*/  PLOP3.LUT P0, PT, PT, PT, UP2, 0x80, 0x0 ;  /* 0x000000000000781c */ /* 0x000fe40003f0f028 */
[C---:B------:R-:W-:Y:S01]  /*93a0*/  IADD3 R0, R2.reuse, -0x8000, RZ ;  /* 0xffff800002007810 */ /* 0x040fe20007ffe0ff */
[----:B------:R-:W-:Y:S01]  /*93b0*/  RED.E.ADD.F32.FTZ.RN.STRONG.GPU [R4.64], R127 ;  /* 0x0000007f0400798e */ /* 0x000fe2000c10e784 */
[----:B------:R-:W-:Y:S03]  /*93c0*/  @P1 IADD3 R0, R2, 0x8000, RZ ;  /* 0x0000800002001810 */ /* 0x000fe60007ffe0ff */
        /* <DEDUP_REMOVED lines=43> */
[----:B------:R-:W4:Y:S04]  /*9680*/  LDSM.16.MT88.4 R8, [R221+0x29800] ;  /* 0x02980000dd08783b */ /* 0x000f280000004200 */
[----:B------:R-:W5:Y:S03]  /*9690*/  LDSM.16.MT88.4 R108, [R2+0x5800] ;  /* 0x00580000026c783b */ /* 0x000f660000004200 */
[-C--:B--2---:R-:W-:Y:S08]  /*96a0*/  HMMA.16816.F32.BF16 R132, R4, R12.reuse, R132 ;  /* 0x0000000c0484723c */ /* 0x084ff00000041884 */
[C---:B------:R-:W-:Y:S08]  /*96b0*/  HMMA.16816.F32.BF16 R136, R16.reuse, R12, R136 ;  /* 0x0000000c1088723c */ /* 0x040ff00000041888 */
[-C--:B------:R-:W-:Y:S08]  /*96c0*/  HMMA.16816.F32.BF16 R140, R16, R14.reuse, R140 ;  /* 0x0000000e108c723c */ /* 0x080ff0000004188c */
[C---:B------:R-:W-:Y:S01]  /*96d0*/  HMMA.16816.F32.BF16 R144, R4.reuse, R14, R144 ;  /* 0x0000000e0490723c */ /* 0x040fe20000041890 */
[----:B------:R2:W1:Y:S07]  /*96e0*/  LDSM.16.MT88.4 R12, [R2+0x7800] ;  /* 0x00780000020c783b */ /* 0x00046e0000004200 */
[-C--:B------:R-:W-:Y:S08]  /*96f0*/  HMMA.16816.F32.BF16 R148, R4, R84.reuse, R148 ;  /* 0x000000540494723c */ /* 0x080ff00000041894 */
[C---:B------:R-:W-:Y:S08]  /*9700*/  HMMA.16816.F32.BF16 R152, R16.reuse, R84, R152 ;  /* 0x000000541098723c */ /* 0x040ff00000041898 */
[-C--:B------:R-:W-:Y:S04]  /*9710*/  HMMA.16816.F32.BF16 R156, R16, R86.reuse, R156 ;  /* 0x00000056109c723c */ /* 0x080fe8000004189c */
[----:B--2---:R-:W-:Y:S04]  /*9720*/  IMAD.MOV.U32 R2, RZ, RZ, R0 ;  /* 0x000000ffff027224 */ /* 0x004fe800078e0000 */
        /* <DEDUP_REMOVED lines=17> */
[-C--:B-----5:R-:W-:Y:S08]  /*9840*/  HMMA.16816.F32.BF16 R164, R8, R108.reuse, R164 ;  /* 0x0000006c08a4723c */ /* 0x0a0ff000000418a4 */
[C---:B------:R-:W-:Y:S08]  /*9850*/  HMMA.16816.F32.BF16 R168, R100.reuse, R108, R168 ;  /* 0x0000006c64a8723c */ /* 0x040ff000000418a8 */
[-C--:B------:R-:W-:Y:S08]  /*9860*/  HMMA.16816.F32.BF16 R172, R100, R110.reuse, R172 ;  /* 0x0000006e64ac723c */ /* 0x080ff000000418ac */
[C---:B------:R-:W-:Y:S08]  /*9870*/  HMMA.16816.F32.BF16 R176, R8.reuse, R110, R176 ;  /* 0x0000006e08b0723c */ /* 0x040ff000000418b0 */
[-C--:B------:R-:W-:Y:S08]  /*9880*/  HMMA.16816.F32.BF16 R180, R8, R12.reuse, R180 ;  /* 0x0000000c08b4723c */ /* 0x080ff000000418b4 */
[C---:B------:R-:W-:Y:S08]  /*9890*/  HMMA.16816.F32.BF16 R184, R100.reuse, R12, R184 ;  /* 0x0000000c64b8723c */ /* 0x040ff000000418b8 */
[-C--:B------:R-:W-:Y:S08]  /*98a0*/  HMMA.16816.F32.BF16 R188, R100, R14.reuse, R188 ;  /* 0x0000000e64bc723c */ /* 0x080ff000000418bc */
[----:B------:R-:W-:Y:S01]  /*98b0*/  HMMA.16816.F32.BF16 R192, R8, R14, R192 ;  /* 0x0000000e08c0723c */ /* 0x000fe200000418c0 */
[----:B------:R-:W-:-:S07]  /*98c0*/  @P0 BRA `(.L_x_357) ;  /* 0xffffb79000000947 */ /* 0x000fce000383ffff */
        /* <DEDUP_REMOVED lines=215> */
.L_x_358:
        /* <DEDUP_REMOVED lines=18> */
.L_x_359:
[----:B-1----:R-:W2:Y:S01]  /*a760*/  LDL R0, [R1+0x58] ;  /* 0x0000580001007983 */ /* 0x002ea20000100800 */
[----:B------:R-:W-:Y:S01]  /*a770*/  USHF.L.U32 UR6, UR16, 0x6, URZ ;  /* 0x0000000610067899 */ /* 0x000fe2000800063f */
[--C-:B------:R-:W-:Y:S01]  /*a780*/  SHF.R.S32.HI R7, RZ, 0x1f, R244.reuse ;  /* 0x0000001fff077819 */ /* 0x100fe200000114f4 */
[----:B------:R-:W-:Y:S01]  /*a790*/  ULDC.64 UR8, c[0x0][0x3a0] ;  /* 0x0000e80000087ab9 */ /* 0x000fe20000000a00 */
[----:B------:R-:W1:Y:S01]  /*a7a0*/  S2R R9, SR_TID.X ;  /* 0x0000000000097919 */ /* 0x000e620000002100 */
[----:B------:R-:W-:Y:S01]  /*a7b0*/  USHF.R.S32.HI UR10, URZ, 0x1f, UR6 ;  /* 0x0000001f3f0a7899 */ /* 0x000fe20008011406 */
[----:B------:R-:W-:Y:S01]  /*a7c0*/  IMAD.MOV.U32 R6, RZ, RZ, R244 ;  /* 0x000000ffff067224 */ /* 0x000fe200078e00f4 */
[----:B------:R-:W-:Y:S01]  /*a7d0*/  BSSY B0, `(.L_x_360) ;  /* 0x000003a000007945 */ /* 0x000fe20003800000 */
[----:B------:R-:W-:Y:S01]  /*a7e0*/  IMAD.U32 R32, RZ, RZ, UR6 ;  /* 0x00000006ff207e24 */ /* 0x000fe2000f8e00ff */
[----:B------:R-:W-:Y:S01]  /*a7f0*/  UIMAD UR7, UR10, UR8, URZ ;  /* 0x000000080a0772a4 */ /* 0x000fe2000f8e023f */
[----:B------:R-:W-:-:S02]  /*a800*/  IADD3 R31, R244, 0x80, RZ ;  /* 0x00000080f41f7810 */ /* 0x000fc40007ffe0ff */
[----:B------:R-:W-:Y:S01]  /*a810*/  IMAD.WIDE.U32 R4, R32, c[0x0][0x3a0], R6 ;  /* 0x0000e80020047a25 */ /* 0x000fe200078e0006 */
[----:B------:R-:W-:Y:S01]  /*a820*/  UIMAD UR7, UR6, UR9, UR7 ;  /* 0x00000009060772a4 */ /* 0x000fe2000f8e0207 */
[----:B------:R-:W-:Y:S02]  /*a830*/  IADD3 R30, R244, 0xc0, RZ ;  /* 0x000000c0f41e7810 */ /* 0x000fe40007ffe0ff */
[----:B------:R-:W-:Y:S01]  /*a840*/  ULDC.64 UR8, c[0x0][0x3b8] ;  /* 0x0000ee0000087ab9 */ /* 0x000fe20000000a00 */
[----:B------:R-:W-:Y:S01]  /*a850*/  BAR.SYNC.DEFER_BLOCKING 0x0 ;  /* 0x0000000000007b1d */ /* 0x000fe20000010000 */
[----:B------:R-:W-:Y:S01]  /*a860*/  IADD3 R4, P0, R4, UR13, RZ ;  /* 0x0000000d04047c10 */ /* 0x000fe2000ff1e0ff */
[----:B------:R-:W-:Y:S01]  /*a870*/  IMAD.U32 R8, RZ, RZ, UR7 ;  /* 0x00000007ff087e24 */ /* 0x000fe2000f8e00ff */
[----:B------:R-:W-:Y:S01]  /*a880*/  UIMAD UR7, UR16, -0x40, UR15 ;  /* 0xffffffc0100778a4 */ /* 0x000fe2000f8e020f */
[----:B------:R-:W-:Y:S01]  /*a890*/  IADD3 R28, R244, 0x40, RZ ;  /* 0x00000040f41c7810 */ /* 0x000fe20007ffe0ff */
[----:B------:R-:W-:-:S02]  /*a8a0*/  UIMAD UR8, UR59, UR8, URZ ;  /* 0x000000083b0872a4 */ /* 0x000fc4000f8e023f */
[----:B------:R-:W-:Y:S01]  /*a8b0*/  IADD3.X R5, R5, UR14, R8, P0, !PT ;  /* 0x0000000e05057c10 */ /* 0x000fe200087fe408 */
[----:B------:R-:W-:Y:S01]  /*a8c0*/  IMAD.U32 R8, RZ, RZ, UR35 ;  /* 0x00000023ff087e24 */ /* 0x000fe2000f8e00ff */
[----:B------:R-:W-:Y:S01]  /*a8d0*/  UIMAD UR8, UR35, UR9, UR8 ;  /* 0x00000009230872a4 */ /* 0x000fe2000f8e0208 */
[----:B--2---:R-:W-:Y:S01]  /*a8e0*/  IMAD.SHL.U32 R2, R0, 0x2, RZ ;  /* 0x0000000200027824 */ /* 0x004fe200078e00ff */
[----:B-1----:R-:W-:-:S04]  /*a8f0*/  SHF.R.S32.HI R0, RZ, 0x1f, R9 ;  /* 0x0000001fff007819 */ /* 0x002fc80000011409 */
[----:B------:R1:W2:Y:S01]  /*a900*/  LDS.128 R48, [R2+0x19000] ;  /* 0x0190000002307984 */ /* 0x0002a20000000c00 */
[----:B------:R-:W-:Y:S01]  /*a910*/  LEA.HI R0, R0, R9, RZ, 0x3 ;  /* 0x0000000900007211 */ /* 0x000fe200078f18ff */
[----:B------:R-:W-:Y:S02]  /*a920*/  IMAD.WIDE.U32 R8, R8, c[0x0][0x3b8], R4 ;  /* 0x0000ee0008087a25 */ /* 0x000fe400078e0004 */
[----:B------:R1:W3:Y:S01]  /*a930*/  LDS.128 R44, [R2+0x1b000] ;  /* 0x01b00000022c7984 */ /* 0x0002e20000000c00 */
[----:B------:R-:W-:Y:S02]  /*a940*/  SHF.R.S32.HI R0, RZ, 0x3, R0 ;  /* 0x00000003ff007819 */ /* 0x000fe40000011400 */
[----:B------:R-:W-:Y:S01]  /*a950*/  IADD3 R29, R9, UR8, RZ ;  /* 0x00000008091d7c10 */ /* 0x000fe2000fffe0ff */
[----:B------:R1:W4:Y:S01]  /*a960*/  LDS.128 R40, [R2+0x1d000] ;  /* 0x01d0000002287984 */ /* 0x0003220000000c00 */
[----:B------:R-:W-:Y:S02]  /*a970*/  ISETP.GE.AND P5, PT, R0, UR7, PT ;  /* 0x0000000700007c0c */ /* 0x000fe4000bfa6270 */
[----:B------:R-:W-:Y:S01]  /*a980*/  SHF.R.S32.HI R33, RZ, 0x1f, R0 ;  /* 0x0000001fff217819 */ /* 0x000fe20000011400 */
        /* <DEDUP_REMOVED lines=10> */
[----:B--23--:R-:W-:Y:S01]  /*aa30*/  ISETP.GE.AND P3, PT, R244, c[0x0][0x220], PT ;  /* 0x00008800f4007a0c */ /* 0x00cfe20003f66270 */
[----:B------:R-:W2:Y:S01]  /*aa40*/  LDS.128 R24, [R2+0x1a000] ;  /* 0x01a0000002187984 */ /* 0x000ea20000000c00 */
[----:B------:R-:W-:Y:S01]  /*aa50*/  IMAD.MOV.U32 R4, RZ, RZ, R8 ;  /* 0x000000ffff047224 */ /* 0x000fe200078e0008 */
[----:B------:R-:W-:Y:S01]  /*aa60*/  ISETP.GE.AND P2, PT, R28, c[0x0][0x220], PT ;  /* 0x000088001c007a0c */ /* 0x000fe20003f46270 */
[----:B------:R-:W-:Y:S01]  /*aa70*/  IMAD.MOV.U32 R5, RZ, RZ, R29 ;  /* 0x000000ffff057224 */ /* 0x000fe200078e001d */
[----:B------:R-:W3:Y:S01]  /*aa80*/  LDS.128 R20, [R2+0x1c000] ;  /* 0x01c0000002147984 */ /* 0x000ee20000000c00 */
[----:B------:R-:W-:-:S02]  /*aa90*/  ISETP.GE.AND P1, PT, R31, c[0x0][0x220], PT ;  /* 0x000088001f007a0c */ /* 0x000fc40003f26270 */
[----:B------:R-:W-:Y:S01]  /*aaa0*/  IMAD.WIDE.U32 R10, R0, c[0x0][0x3a0], R4 ;  /* 0x0000e800000a7a25 */ /* 0x000fe200078e0004 */
[----:B------:R-:W-:Y:S01]  /*aab0*/  LDS.128 R12, [R2+0x1e000] ;  /* 0x01e00000020c7984 */ /* 0x000fe20000000c00 */
[----:B------:R-:W-:-:S03]  /*aac0*/  ISETP.GE.AND P0, PT, R30, c[0x0][0x220], PT ;  /* 0x000088001e007a0c */ /* 0x000fc60003f06270 */
[----:B------:R5:W4:Y:S01]  /*aad0*/  @!P3 LDS.128 R16, [R2+0x18000] ;  /* 0x018000000210b984 */ /* 0x000b220000000c00 */
[----:B------:R-:W-:Y:S01]  /*aae0*/  LEA R4, P4, R10, c[0x0][0x340], 0x1 ;  /* 0x0000d0000a047a11 */ /* 0x000fe200078808ff */
[----:B-1---5:R-:W-:-:S04]  /*aaf0*/  IMAD R2, R33, c[0x0][0x3a0], RZ ;  /* 0x0000e80021027a24 */ /* 0x022fc800078e02ff */
[----:B------:R-:W-:-:S04]  /*ab00*/  IMAD R2, R0, c[0x0][0x3a4], R2 ;  /* 0x0000e90000027a24 */ /* 0x000fc800078e0202 */
[----:B------:R-:W-:-:S05]  /*ab10*/  IMAD.IADD R2, R2, 0x1, R11 ;  /* 0x0000000102027824 */ /* 0x000fca00078e020b */
[----:B------:R-:W-:-:S05]  /*ab20*/  LEA.HI.X R5, R10, c[0x0][0x344], R2, 0x1, P4 ;  /* 0x0000d1000a057a11 */ /* 0x000fca00020f0c02 */
[----:B--2---:R1:W-:Y:S04]  /*ab30*/  @!P2 STG.E.128 [R4.64+0x80], R24 ;  /* 0x000080180400a986 */ /* 0x0043e8000c101d04 */
[----:B---3--:R1:W-:Y:S04]  /*ab40*/  @!P1 STG.E.128 [R4.64+0x100], R20 ;  /* 0x0001001404009986 */ /* 0x0083e8000c101d04 */
[----:B----4-:R1:W-:Y:S04]  /*ab50*/  @!P3 STG.E.128 [R4.64], R16 ;  /* 0x000000100400b986 */ /* 0x0103e8000c101d04 */
[----:B------:R1:W-:Y:S02]  /*ab60*/  @!P0 STG.E.128 [R4.64+0x180], R12 ;  /* 0x0001800c04008986 */ /* 0x0003e4000c101d04 */
.L_x_361:
[----:B--23--:R-:W-:Y:S05]  /*ab70*/  BSYNC B0 ;  /* 0x0000000000007941 */ /* 0x00cfea0003800000 */
.L_x_360:
        /* <DEDUP_REMOVED lines=9> */
[----:B------:R-:W-:Y:S02]  /*ac10*/  ISETP.GE.AND P1, PT, R31, c[0x0][0x220], PT ;  /* 0x000088001f007a0c */ /* 0x000fe40003f26270 */
[----:B------:R-:W-:Y:S01]  /*ac20*/  ISETP.GE.AND P0, PT, R30, c[0x0][0x220], PT ;  /* 0x000088001e007a0c */ /* 0x000fe20003f06270 */
[----:B------:R-:W-:Y:S02]  /*ac30*/  IMAD R9, R4, c[0x0][0x3a0], RZ ;  /* 0x0000e80004097a24 */ /* 0x000fe400078e02ff */
[----:B------:R-:W-:-:S04]  /*ac40*/  IMAD.MOV.U32 R4, RZ, RZ, R8 ;  /* 0x000000ffff047224 */ /* 0x000fc800078e0008 */
[----:B------:R-:W-:-:S04]  /*ac50*/  IMAD.WIDE.U32 R10, R2, c[0x0][0x3a0], R4 ;  /* 0x0000e800020a7a25 */ /* 0x000fc800078e0004 */
[----:B------:R-:W-:Y:S01]  /*ac60*/  IMAD R2, R2, c[0x0][0x3a4], R9 ;  /* 0x0000e90002027a24 */ /* 0x000fe200078e0209 */
[----:B------:R-:W-:-:S03]  /*ac70*/  LEA R4, P6, R10, c[0x0][0x340], 0x1 ;  /* 0x0000d0000a047a11 */ /* 0x000fc600078c08ff */
[----:B------:R-:W-:-:S05]  /*ac80*/  IMAD.IADD R2, R2, 0x1, R11 ;  /* 0x0000000102027824 */ /* 0x000fca00078e020b */
[----:B------:R-:W-:-:S05]  /*ac90*/  LEA.HI.X R5, R10, c[0x0][0x344], R2, 0x1, P6 ;  /* 0x0000d1000a057a11 */ /* 0x000fca00030f0c02 */
[----:B------:R1:W-:Y:S04]  /*aca0*/  @!P3 STG.E.128 [R4.64], R48 ;  /* 0x000000300400b986 */ /* 0x0003e8000c101d04 */
[----:B------:R1:W-:Y:S04]  /*acb0*/  @!P2 STG.E.128 [R4.64+0x80], R44 ;  /* 0x0000802c0400a986 */ /* 0x0003e8000c101d04 */
[----:B----4-:R1:W-:Y:S04]  /*acc0*/  @!P1 STG.E.128 [R4.64+0x100], R40 ;  /* 0x0001002804009986 */ /* 0x0103e8000c101d04 */
[----:B------:R1:W-:Y:S02]  /*acd0*/  @!P0 STG.E.128 [R4.64+0x180], R36 ;  /* 0x0001802404008986 */ /* 0x0003e4000c101d04 */
.L_x_363:
[----:B------:R-:W-:Y:S05]  /*ace0*/  BSYNC B0 ;  /* 0x0000000000007941 */ /* 0x000fea0003800000 */
.L_x_362:
[----:B------:R-:W-:Y:S01]  /*acf0*/  ULDC.64 UR8, c[0x0][0x3a8] ;  /* 0x0000ea0000087ab9 */ /* 0x000fe20000000a00 */
[----:B------:R-:W-:Y:S01]  /*ad00*/  IMAD.WIDE.U32 R6, R32, c[0x0][0x3a8], R6 ;  /* 0x0000ea0020067a25 */ /* 0x000fe200078e0006 */
        /* <DEDUP_REMOVED lines=13> */
[----:B-1----:R-:W-:Y:S01]  /*ade0*/  IMAD.MOV.U32 R4, RZ, RZ, R6 ;  /* 0x000000ffff047224 */ /* 0x002fe200078e0006 */
        /* <DEDUP_REMOVED lines=11> */
[----:B------:R1:W-:Y:S04]  /*aea0*/  @!P3 STG.E.128 [R4.64], R64 ;  /* 0x000000400400b986 */ /* 0x0003e8000c101d04 */
[----:B------:R1:W-:Y:S04]  /*aeb0*/  @!P2 STG.E.128 [R4.64+0x80], R60 ;  /* 0x0000803c0400a986 */ /* 0x0003e8000c101d04 */
[----:B------:R1:W-:Y:S04]  /*aec0*/  @!P1 STG.E.128 [R4.64+0x100], R56 ;  /* 0x0001003804009986 */ /* 0x0003e8000c101d04 */
[----:B------:R1:W-:Y:S02]  /*aed0*/  @!P0 STG.E.128 [R4.64+0x180], R52 ;  /* 0x0001803404008986 */ /* 0x0003e4000c101d04 */
.L_x_365:
[----:B------:R-:W-:Y:S05]  /*aee0*/  BSYNC B0 ;  /* 0x0000000000007941 */ /* 0x000fea0003800000 */
.L_x_364:
        /* <DEDUP_REMOVED lines=18> */
.L_x_336:
[----:B------:R-:W-:Y:S05]  /*b010*/  BSYNC B1 ;  /* 0x0000000000017941 */ /* 0x000fea0003800000 */
.L_x_322:
        /* <DEDUP_REMOVED lines=12> */
.L_x_366:
[----:B------:R-:W-:Y:S05]  /*b0e0*/  EXIT ;  /* 0x000000000000794d */ /* 0x000fea0003800000 */
.L_x_368:
        /* <DEDUP_REMOVED lines=9> */
.L_x_1027:


//--------------------- .text._ZN5flash44flash_bwd_dq_dk_dv_loop_seqk_parallel_kernelI23Flash_bwd_kernel_traitsILi256ELi64ELi64ELi8ELi4ELi2ELi2ELb0ELb0EN7cutlass10bfloat16_tE19Flash_kernel_traitsILi256ELi64ELi64ELi8ES3_EELb0ELb1ELb0ELb0ELb0ELb1ELb0EEEvNS_16Flash_bwd_paramsE --------------------------
	.section	.text._ZN5flash44flash_bwd_dq_dk_dv_loop_seqk_parallel_kernelI23Flash_bwd_kernel_traitsILi256ELi64ELi64ELi8ELi4ELi2ELi2ELb0ELb0EN7cutlass10bfloat16_tE19Flash_kernel_traitsILi256ELi64ELi64ELi8ES3_EELb0ELb1ELb0ELb0ELb0ELb1ELb0EEEvNS_16Flash_bwd_paramsE,"ax",@progbits
	.sectioninfo	@"SHI_REGISTERS=255"
	.align	128
        .global         _ZN5flash44flash_bwd_dq_dk_dv_loop_seqk_parallel_kernelI23Flash_bwd_kernel_traitsILi256ELi64ELi64ELi8ELi4ELi2ELi2ELb0ELb0EN7cutlass10bfloat16_tE19Flash_kernel_traitsILi256ELi64ELi64ELi8ES3_EELb0ELb1ELb0ELb0ELb0ELb1ELb0EEEvNS_16Flash_bwd_paramsE
        .type           _ZN5flash44flash_bwd_dq_dk_dv_loop_seqk_parallel_kernelI23Flash_bwd_kernel_traitsILi256ELi64ELi64ELi8ELi4ELi2ELi2ELb0ELb0EN7cutlass10bfloat16_tE19Flash_kernel_traitsILi256ELi64ELi64ELi8ES3_EELb0ELb1ELb0ELb0ELb0ELb1ELb0EEEvNS_16Flash_bwd_paramsE,@function
        .size           _ZN5flash44flash_bwd_dq_dk_dv_loop_seqk_parallel_kernelI23Flash_bwd_kernel_traitsILi256ELi64ELi64ELi8ELi4ELi2ELi2ELb0ELb0EN7cutlass10bfloat16_tE19Flash_kernel_traitsILi256ELi64ELi64ELi8ES3_EELb0ELb1ELb0ELb0ELb0ELb1ELb0EEEvNS_16Flash_bwd_paramsE,(.L_x_1028 - _ZN5flash44flash_bwd_dq_dk_dv_loop_seqk_parallel_kernelI23Flash_bwd_kernel_traitsILi256ELi64ELi64ELi8ELi4ELi2ELi2ELb0ELb0EN7cutlass10bfloat16_tE19Flash_kernel_traitsILi256ELi64ELi64ELi8ES3_EELb0ELb1ELb0ELb0ELb0ELb1ELb0EEEvNS_16Flash_bwd_paramsE)
        .other          _ZN5flash44flash_bwd_dq_dk_dv_loop_seqk_parallel_kernelI23Flash_bwd_kernel_traitsILi256ELi64ELi64ELi8ELi4ELi2ELi2ELb0ELb0EN7cutlass10bfloat16_tE19Flash_kernel_traitsILi256ELi64ELi64ELi8ES3_EELb0ELb1ELb0ELb0ELb0ELb1ELb0EEEvNS_16Flash_bwd_paramsE,@"STO_CUDA_ENTRY STV_DEFAULT"
_ZN5flash44flash_bwd_dq_dk_dv_loop_seqk_parallel_kernelI23Flash_bwd_kernel_traitsILi256ELi64ELi64ELi8ELi4ELi2ELi2ELb0ELb0EN7cutlass10bfloat16_tE19Flash_kernel_traitsILi256ELi64ELi64ELi8ES3_EELb0ELb1ELb0ELb0ELb0ELb1ELb0EEEvNS_16Flash_bwd_paramsE:
.text._ZN5flash44flash_bwd_dq_dk_dv_loop_seqk_parallel_kernelI23Flash_bwd_kernel_traitsILi256ELi64ELi64ELi8ELi4ELi2ELi2ELb0ELb0EN7cutlass10bfloat16_tE19Flash_kernel_traitsILi256ELi64ELi64ELi8ES3_EELb0ELb1ELb0ELb0ELb0ELb1ELb0EEEvNS_16Flash_bwd_paramsE:
        /* <DEDUP_REMOVED lines=24> */
[----:B------:R-:W-:Y:S01]  /*0180*/  UIMAD.WIDE UR36, UR46, UR36, URZ ;  /* 0x000000242e2472a5 */ /* 0x000fe2000f8e023f */
[----:B------:R-:W4:Y:S01]  /*0190*/  S2UR UR60, SR_CTAID.X ;  /* 0x00000000003c79c3 */ /* 0x000f220000002500 */
        /* <DEDUP_REMOVED lines=18> */
[----:B------:R-:W-:Y:S01]  /*02c0*/  SHF.R.S32.HI R6, RZ, 0x4, R8 ;  /* 0x00000004ff067819 */ /* 0x000fe20000011408 */
[----:B------:R-:W-:Y:S01]  /*02d0*/  UIMAD UR6, UR32, UR11, UR35 ;  /* 0x0000000b200672a4 */ /* 0x000fe2000f8e0223 */
[----:B------:R-:W-:Y:S01]  /*02e0*/  LOP3.LUT R2, R0, 0xfffffffc, RZ, 0xc0, !PT ;  /* 0xfffffffc00027812 */ /* 0x000fe200078ec0ff */
[----:B------:R-:W-:Y:S01]  /*02f0*/  @!UP5 UIMAD UR7, UR32, UR13, UR35 ;  /* 0x0000000d2007d2a4 */ /* 0x000fe2000f8e0223 */
[----:B------:R-:W-:Y:S01]  /*0300*/  LOP3.LUT R0, R3, 0xfffffffe, RZ, 0xc0, !PT ;  /* 0xfffffffe03007812 */ /* 0x000fe200078ec0ff */
[----:B------:R-:W-:Y:S01]  /*0310*/  USHF.L.U32 UR41, UR46, 0x6, URZ ;  /* 0x000000062e297899 */ /* 0x000fe2000800063f */
[----:B------:R-:W-:Y:S01]  /*0320*/  LEA.HI R3, R8, R6, RZ, 0x1 ;  /* 0x0000000608037211 */ /* 0x000fe200078f08ff */
[C---:B------:R-:W-:Y:S01]  /*0330*/  IMAD.IADD R233, R5.reuse, 0x1, -R2 ;  /* 0x0000000105e97824 */ /* 0x040fe200078e0a02 */
[----:B------:R-:W-:Y:S01]  /*0340*/  LEA.HI R14, R12, R13, RZ, 0x2 ;  /* 0x0000000d0c0e7211 */ /* 0x000fe200078f10ff */
[----:B------:R-:W-:Y:S01]  /*0350*/  IMAD.IADD R227, R5, 0x1, -R0 ;  /* 0x0000000105e37824 */ /* 0x000fe200078e0a00 */
[----:B------:R-:W-:Y:S01]  /*0360*/  LOP3.LUT R0, R3, 0xfffffffe, RZ, 0xc0, !PT ;  /* 0xfffffffe03007812 */ /* 0x000fe200078ec0ff */
[----:B------:R-:W-:Y:S01]  /*0370*/  ULDC UR49, c[0x0][0x214] ;  /* 0x0000850000317ab9 */ /* 0x000fe20000000800 */
[--C-:B------:R-:W-:Y:S01]  /*0380*/  SHF.R.S32.HI R5, RZ, 0x2, R14.reuse ;  /* 0x00000002ff057819 */ /* 0x100fe2000001140e */
[----:B------:R-:W-:Y:S01]  /*0390*/  ULDC UR56, c[0x0][0x1c8] ;  /* 0x0000720000387ab9 */ /* 0x000fe20000000800 */
[----:B------:R-:W-:Y:S01]  /*03a0*/  SHF.R.S32.HI R2, RZ, 0x1f, R14 ;  /* 0x0000001fff027819 */ /* 0x000fe2000001140e */
[----:B------:R-:W-:Y:S01]  /*03b0*/  IMAD.IADD R9, R6, 0x1, -R0 ;  /* 0x0000000106097824 */ /* 0x000fe200078e0a00 */
[----:B------:R-:W-:Y:S01]  /*03c0*/  LOP3.LUT R0, R4, 0xffffffe0, RZ, 0xc0, !PT ;  /* 0xffffffe004007812 */ /* 0x000fe200078ec0ff */
[----:B------:R-:W-:Y:S01]  /*03d0*/  ULDC.U8 UR10, c[0x0][0x3d0] ;  /* 0x0000f400000a7ab9 */ /* 0x000fe20000000000 */
[----:B------:R-:W-:Y:S01]  /*03e0*/  LEA.HI R2, R2, R5, RZ, 0x3 ;  /* 0x0000000502027211 */ /* 0x000fe200078f18ff */
[----:B------:R-:W-:Y:S01]  /*03f0*/  ULDC UR50, c[0x0][0x224] ;  /* 0x0000890000327ab9 */ /* 0x000fe20000000800 */
[-C--:B------:R-:W-:Y:S01]  /*0400*/  LEA.HI R10, R12, R13.reuse, RZ, 0x3 ;  /* 0x0000000d0c0a7211 */ /* 0x080fe200078f18ff */
[----:B------:R-:W-:Y:S01]  /*0410*/  IMAD.IADD R0, R13, 0x1, -R0 ;  /* 0x000000010d007824 */ /* 0x000fe200078e0a00 */
[----:B------:R-:W-:Y:S01]  /*0420*/  LOP3.LUT R2, R2, 0xfffffff8, RZ, 0xc0, !PT ;  /* 0xfffffff802027812 */ /* 0x000fe200078ec0ff */
[----:B------:R-:W-:Y:S01]  /*0430*/  @UP5 UIMAD UR54, UR32, UR49, URZ ;  /* 0x00000031203652a4 */ /* 0x000fe2000f8e023f */
[----:B------:R-:W-:Y:S01]  /*0440*/  SHF.R.S32.HI R11, RZ, 0x3, R10 ;  /* 0x00000003ff0b7819 */ /* 0x000fe2000001140a */
[----:B------:R-:W-:Y:S01]  /*0450*/  ULDC.64 UR4, c[0x0][0x118] ;  /* 0x0000460000047ab9 */ /* 0x000fe20000000a00 */
[----:B------:R-:W-:Y:S01]  /*0460*/  SHF.R.S32.HI R3, RZ, 0x1f, R0 ;  /* 0x0000001fff037819 */ /* 0x000fe20000011400 */
[----:B------:R-:W-:Y:S01]  /*0470*/  IMAD.IADD R7, R5, 0x1, -R2 ;  /* 0x0000000105077824 */ /* 0x000fe200078e0a02 */
[----:B------:R-:W-:Y:S01]  /*0480*/  LOP3.LUT R2, R8, 0xfffffff0, RZ, 0xc0, !PT ;  /* 0xfffffff008027812 */ /* 0x000fe200078ec0ff */
[----:B------:R-:W-:Y:S01]  /*0490*/  UMOV UR61, 0x4 ;  /* 0x00000004003d7882 */ /* 0x000fe20000000000 */
[----:B------:R-:W-:Y:S01]  /*04a0*/  LEA.HI R15, R3, R0, RZ, 0x2 ;  /* 0x00000000030f7211 */ /* 0x000fe200078f10ff */
[----:B------:R-:W-:Y:S01]  /*04b0*/  IMAD.SHL.U32 R3, R11, 0x40, RZ ;  /* 0x000000400b037824 */ /* 0x000fe200078e00ff */
[----:B------:R-:W-:Y:S01]  /*04c0*/  LOP3.LUT R0, R10, 0xfffffff8, RZ, 0xc0, !PT ;  /* 0xfffffff80a007812 */ /* 0x000fe200078ec0ff */
[----:B------:R-:W-:Y:S01]  /*04d0*/  IMAD.IADD R2, R13, 0x1, -R2 ;  /* 0x000000010d027824 */ /* 0x000fe200078e0a02 */
[----:B------:R-:W-:Y:S01]  /*04e0*/  LEA.HI R6, R12, R13, RZ, 0x7 ;  /* 0x0000000d0c067211 */ /* 0x000fe200078f38ff */
[----:B------:R-:W-:Y:S01]  /*04f0*/  ULOP3.LUT UR56, UR35, UR56, URZ, 0x3c, !UPT ;  /* 0x0000003823387292 */ /* 0x000fe2000f8e3c3f */
[----:B------:R-:W-:Y:S01]  /*0500*/  LOP3.LUT R3, R3, 0x1c0, RZ, 0xc0, !PT ;  /* 0x000001c003037812 */ /* 0x000fe200078ec0ff */
[----:B------:R-:W-:Y:S01]  /*0510*/  IMAD.IADD R0, R13, 0x1, -R0 ;  /* 0x000000010d007824 */ /* 0x000fe200078e0a00 */
[----:B------:R-:W-:Y:S01]  /*0520*/  SHF.R.S32.HI R4, RZ, 0x1f, R2 ;  /* 0x0000001fff047819 */ /* 0x000fe20000011402 */
[----:B------:R-:W-:Y:S01]  /*0530*/  USHF.R.S32.HI UR57, URZ, 0x1f, UR35 ;  /* 0x0000001f3f397899 */ /* 0x000fe20008011423 */
[----:B------:R-:W-:Y:S01]  /*0540*/  SHF.R.U32.HI R5, RZ, 0x3, R3 ;  /* 0x00000003ff057819 */ /* 0x000fe20000011603 */
[----:B------:R-:W-:Y:S01]  /*0550*/  IMAD.SHL.U32 R16, R0, 0x8, RZ ;  /* 0x0000000800107824 */ /* 0x000fe200078e00ff */
[----:B------:R-:W-:Y:S01]  /*0560*/  LEA.HI R11, R4, R2, RZ, 0x3 ;  /* 0x00000002040b7211 */ /* 0x000fe200078f18ff */
[----:B------:R-:W-:Y:S01]  /*0570*/  UISETP.NE.AND UP6, UPT, UR10, URZ, UPT ;  /* 0x0000003f0a00728c */ /* 0x000fe2000bfc5270 */
[C---:B------:R-:W-:Y:S01]  /*0580*/  LOP3.LUT P4, RZ, R0.reuse, 0x2, RZ, 0xc0, !PT ;  /* 0x0000000200ff7812 */ /* 0x040fe2000788c0ff */
[----:B------:R-:W-:Y:S01]  /*0590*/  USHF.R.S32.HI UR59, URZ, 0x1f, UR32 ;  /* 0x0000001f3f3b7899 */ /* 0x000fe20008011420 */
[----:B------:R-:W-:Y:S01]  /*05a0*/  LOP3.LUT R4, R3, 0x38, R16, 0xf8, !PT ;  /* 0x0000003803047812 */ /* 0x000fe200078ef810 */
[----:B------:R1:W-:Y:S01]  /*05b0*/  STL [R1+0x48], R16 ;  /* 0x0000481001007387 */ /* 0x0003e20000100800 */
[----:B------:R-:W-:Y:S01]  /*05c0*/  LOP3.LUT R3, R11, 0xfffffff8, RZ, 0xc0, !PT ;  /* 0xfffffff80b037812 */ /* 0x000fe200078ec0ff */
[----:B------:R-:W-:Y:S01]  /*05d0*/  USHF.R.S32.HI UR58, URZ, 0x1f, UR35 ;  /* 0x0000001f3f3a7899 */ /* 0x000fe20008011423 */
[C---:B------:R-:W-:Y:S01]  /*05e0*/  LOP3.LUT P3, RZ, R0.reuse, 0x4, RZ, 0xc0, !PT ;  /* 0x0000000400ff7812 */ /* 0x040fe2000786c0ff */
[----:B------:R-:W-:Y:S01]  /*05f0*/  IMAD.SHL.U32 R0, R0, 0x40, RZ ;  /* 0x0000004000007824 */ /* 0x000fe200078e00ff */
[----:B------:R-:W-:Y:S01]  /*0600*/  LOP3.LUT R8, R4, R5, RZ, 0x3c, !PT ;  /* 0x0000000504087212 */ /* 0x000fe200078e3cff */
[----:B------:R-:W-:Y:S01]  /*0610*/  IMAD.SHL.U32 R4, R9, 0x200, RZ ;  /* 0x0000020009047824 */ /* 0x000fe200078e00ff */
[----:B------:R-:W-:Y:S01]  /*0620*/  SHF.R.S32.HI R6, RZ, 0x7, R6 ;  /* 0x00000007ff067819 */ /* 0x000fe20000011406 */
[----:B------:R-:W-:Y:S01]  /*0630*/  UIMAD.WIDE.U32 UR42, UR36, UR44, URZ ;  /* 0x0000002c242a72a5 */ /* 0x000fe2000f8e003f */
[----:B------:R-:W-:Y:S01]  /*0640*/  LOP3.LUT R0, R0, 0x1c0, RZ, 0xc0, !PT ;  /* 0x000001c000007812 */ /* 0x000fe200078ec0ff */
[----:B------:R-:W-:Y:S01]  /*0650*/  UIMAD UR51, UR37, UR44, URZ ;  /* 0x0000002c253372a4 */ /* 0x000fe2000f8e023f */
[----:B------:R-:W-:Y:S01]  /*0660*/  LEA.HI R5, R12, R13, RZ, 0x6 ;  /* 0x0000000d0c057211 */ /* 0x000fe200078f30ff */
[----:B------:R-:W-:Y:S01]  /*0670*/  USHF.R.S32.HI UR53, URZ, 0x1f, UR47 ;  /* 0x0000001f3f357899 */ /* 0x000fe2000801142f */
[----:B------:R-:W-:Y:S01]  /*0680*/  SHF.R.U32.HI R220, RZ, 0x3, R0 ;  /* 0x00000003ffdc7819 */ /* 0x000fe20000011600 */
[----:B------:R-:W-:Y:S01]  /*0690*/  UIMAD UR50, UR6, UR50, URZ ;  /* 0x00000032063272a4 */ /* 0x000fe2000f8e023f */
[----:B------:R-:W-:Y:S01]  /*06a0*/  SEL R216, R216, 0xffffffe0, !P4 ;  /* 0xffffffe0d8d87807 */ /* 0x000fe20006000000 */
[----:B------:R-:W-:Y:S01]  /*06b0*/  @!UP5 UIMAD UR49, UR7, UR49, URZ ;  /* 0x000000310731d2a4 */ /* 0x000fe2000f8e023f */
[----:B------:R-:W-:Y:S01]  /*06c0*/  SEL R217, R217, 0xffffffc0, !P3 ;  /* 0xffffffc0d9d97807 */ /* 0x000fe20005800000 */
[----:B------:R-:W-:-:S02]  /*06d0*/  USHF.R.S32.HI UR48, URZ, 0x1f, UR41 ;  /* 0x0000001f3f307899 */ /* 0x000fc40008011429 */
[----:B------:R-:W-:Y:S01]  /*06e0*/  UMOV UR40, 0xffff8000 ;  /* 0xffff800000287882 */ /* 0x000fe20000000000 */
[----:B-1----:R-:W-:Y:S01]  /*06f0*/  IMAD.IADD R16, R2, 0x1, -R3 ;  /* 0x0000000102107824 */ /* 0x002fe200078e0a03 */
[----:B------:R-:W-:Y:S01]  /*0700*/  LOP3.LUT R3, R7, 0x1, RZ, 0xc0, !PT ;  /* 0x0000000107037812 */ /* 0x000fe200078ec0ff */
[----:B------:R-:W-:-:S03]  /*0710*/  IMAD.SHL.U32 R2, R227, 0x10, RZ ;  /* 0x00000010e3027824 */ /* 0x000fc600078e00ff */
[----:B------:R-:W-:Y:S01]  /*0720*/  ISETP.NE.U32.AND P0, PT, R3, 0x1, PT ;  /* 0x000000010300780c */ /* 0x000fe20003f05070 */
[----:B------:R-:W-:Y:S01]  /*0730*/  STL [R1+0x54], R16 ;  /* 0x0000541001007387 */ /* 0x000fe20000100800 */
[C---:B------:R-:W-:Y:S02]  /*0740*/  LOP3.LUT R3, R0.reuse, 0x8, R10, 0xf8, !PT ;  /* 0x0000000800037812 */ /* 0x040fe400078ef80a */
[----:B------:R-:W-:Y:S01]  /*0750*/  LOP3.LUT R2, R0, 0x10, R2, 0xf8, !PT ;  /* 0x0000001000027812 */ /* 0x000fe200078ef802 */
[----:B------:R-:W-:Y:S01]  /*0760*/  IMAD R0, R6, 0x800, R4 ;  /* 0x0000080006007824 */ /* 0x000fe200078e0204 */
[----:B------:R-:W-:Y:S02]  /*0770*/  LOP3.LUT R3, R3, R220, RZ, 0x3c, !PT ;  /* 0x000000dc03037212 */ /* 0x000fe400078e3cff */
[----:B------:R-:W-:Y:S01]  /*0780*/  LOP3.LUT R2, R2, 0x8, R10, 0xf8, !PT ;  /* 0x0000000802027812 */ /* 0x000fe200078ef80a */
[----:B------:R-:W-:Y:S01]  /*0790*/  IMAD.U32 R10, RZ, RZ, UR14 ;  /* 0x0000000eff0a7e24 */ /* 0x000fe2000f8e00ff */
[----:B------:R-:W-:Y:S01]  /*07a0*/  R2P PR, R7, 0x6 ;  /* 0x0000000607007804 */ /* 0x000fe20000000000 */
[----:B------:R-:W-:Y:S01]  /*07b0*/  IMAD.IADD R3, R0, 0x1, R3 ;  /* 0x0000000100037824 */ /* 0x000fe200078e0203 */
[----:B------:R-:W-:-:S02]  /*07c0*/  SHF.R.S32.HI R0, RZ, 0x6, R5 ;  /* 0x00000006ff007819 */ /* 0x000fc40000011405 */
[----:B------:R-:W-:Y:S01]  /*07d0*/  LOP3.LUT R220, R4, R2, R220, 0xf6, !PT ;  /* 0x0000000204dc7212 */ /* 0x000fe200078ef6dc */
[----:B------:R-:W-:Y:S01]  /*07e0*/  IMAD.SHL.U32 R4, R6, 0x20, RZ ;  /* 0x0000002006047824 */ /* 0x000fe200078e00ff */
[----:B------:R-:W-:Y:S01]  /*07f0*/  LOP3.LUT R2, R14, 0x7ffffffc, RZ, 0xc0, !PT ;  /* 0x7ffffffc0e027812 */ /* 0x000fe200078ec0ff */
[C---:B------:R-:W-:Y:S01]  /*0800*/  IMAD R12, R0.reuse, 0x200, R8 ;  /* 0x00000200000c7824 */ /* 0x040fe200078e0208 */
[----:B------:R-:W-:Y:S01]  /*0810*/  SEL R245, R245, 0x10, !P0 ;  /* 0x00000010f5f57807 */ /* 0x000fe20004000000 */
[----:B------:R-:W-:Y:S02]  /*0820*/  IMAD.SHL.U32 R5, R0, 0x8, RZ ;  /* 0x0000000800057824 */ /* 0x000fe400078e00ff */
[----:B------:R-:W-:Y:S01]  /*0830*/  IMAD.SHL.U32 R0, R7, 0x40, RZ ;  /* 0x0000004007007824 */ /* 0x000fe200078e00ff */
[----:B------:R-:W-:Y:S01]  /*0840*/  STL [R1+0x50], R12 ;  /* 0x0000500c01007387 */ /* 0x000fe20000100800 */
[----:B------:R-:W-:Y:S01]  /*0850*/  IMAD.IADD R7, R13, 0x1, -R2 ;  /* 0x000000010d077824 */ /* 0x000fe200078e0a02 */
[----:B------:R-:W-:Y:S01]  /*0860*/  LOP3.LUT R2, R5, 0x18, RZ, 0xc0, !PT ;  /* 0x0000001805027812 */ /* 0x000fe200078ec0ff */
[----:B------:R-:W-:Y:S01]  /*0870*/  IMAD.SHL.U32 R13, R13, 0x2, RZ ;  /* 0x000000020d0d7824 */ /* 0x000fe200078e00ff */
[----:B------:R-:W-:Y:S01]  /*0880*/  LOP3.LUT R0, R0, 0x1c0, RZ, 0xc0, !PT ;  /* 0x000001c000007812 */ /* 0x000fe200078ec0ff */
[----:B------:R-:W-:-:S02]  /*0890*/  IMAD.SHL.U32 R6, R9, 0x20, RZ ;  /* 0x0000002009067824 */ /* 0x000fc400078e00ff */
[----:B------:R-:W-:Y:S01]  /*08a0*/  IMAD.SHL.U32 R3, R3, 0x2, RZ ;  /* 0x0000000203037824 */ /* 0x000fe200078e00ff */
[----:B------:R-:W-:Y:S01]  /*08b0*/  SHF.R.U32.HI R5, RZ, 0x3, R0 ;  /* 0x00000003ff057819 */ /* 0x000fe20000011600 */
[----:B------:R-:W-:Y:S01]  /*08c0*/  IMAD.SHL.U32 R221, R220, 0x2, RZ ;  /* 0x00000002dcdd7824 */ /* 0x000fe200078e00ff */
[----:B------:R-:W-:Y:S01]  /*08d0*/  LOP3.LUT R10, R4, 0x6, R13, 0xf8, !PT ;  /* 0x00000006040a7812 */ /* 0x000fe200078ef80d */
[----:B------:R-:W-:Y:S01]  /*08e0*/  IMAD.IADD R216, R3, 0x1, R216 ;  /* 0x0000000103d87824 */ /* 0x000fe200078e02d8 */
[----:B------:R-:W-:Y:S01]  /*08f0*/  LOP3.LUT R8, R2, 0x20, R6, 0xf8, !PT ;  /* 0x0000002002087812 */ /* 0x000fe200078ef806 */
[----:B------:R-:W-:Y:S01]  /*0900*/  IMAD R220, R220, 0x2, R217 ;  /* 0x00000002dcdc7824 */ /* 0x000fe200078e02d9 */
[----:B------:R-:W-:Y:S01]  /*0910*/  LOP3.LUT R4, R0, 0x20, R4, 0xf8, !PT ;  /* 0x0000002000047812 */ /* 0x000fe200078ef804 */
[----:B------:R1:W-:Y:S01]  /*0920*/  STL [R1+0x3c], R10 ;  /* 0x00003c0a01007387 */ /* 0x0003e20000100800 */
[----:B------:R-:W-:Y:S01]  /*0930*/  LOP3.LUT R6, R5, R0, R2, 0x1e, !PT ;  /* 0x0000000005067212 */ /* 0x000fe200078e1e02 */
[----:B------:R-:W-:Y:S01]  /*0940*/  IMAD.SHL.U32 R0, R7, 0x2, RZ ;  /* 0x0000000207007824 */ /* 0x000fe200078e00ff */
[----:B------:R-:W-:Y:S01]  /*0950*/  LOP3.LUT R5, R4, R5, RZ, 0x3c, !PT ;  /* 0x0000000504057212 */ /* 0x000fe200078e3cff */
[----:B------:R-:W-:-:S02]  /*0960*/  IMAD.SHL.U32 R4, R16, 0x40, RZ ;  /* 0x0000004010047824 */ /* 0x000fc400078e00ff */
[--C-:B------:R-:W-:Y:S02]  /*0970*/  IMAD R2, R233, 0x400, R0.reuse ;  /* 0x00000400e9027824 */ /* 0x100fe400078e0200 */
[----:B------:R-:W-:Y:S02]  /*0980*/  IMAD R0, R227, 0x400, R0 ;  /* 0x00000400e3007824 */ /* 0x000fe400078e0200 */
[----:B------:R-:W-:Y:S01]  /*0990*/  IMAD.IADD R239, R2, 0x1, R5 ;  /* 0x0000000102ef7824 */ /* 0x000fe200078e0205 */
[----:B------:R-:W-:Y:S01]  /*09a0*/  LOP3.LUT R2, R4, 0x1c0, RZ, 0xc0, !PT ;  /* 0x000001c004027812 */ /* 0x000fe200078ec0ff */
[----:B------:R-:W-:Y:S01]  /*09b0*/  IMAD.IADD R218, R3, 0x1, R217 ;  /* 0x0000000103da7824 */ /* 0x000fe200078e02d9 */
[----:B------:R-:W-:Y:S01]  /*09c0*/  SHF.R.S32.HI R5, RZ, 0x2, R15 ;  /* 0x00000002ff057819 */ /* 0x000fe2000001140f */
[----:B------:R-:W-:Y:S01]  /*09d0*/  IMAD.SHL.U32 R239, R239, 0x2, RZ ;  /* 0x00000002efef7824 */ /* 0x000fe200078e00ff */
[----:B------:R-:W-:Y:S01]  /*09e0*/  SHF.R.U32.HI R4, RZ, 0x3, R2 ;  /* 0x00000003ff047819 */ /* 0x000fe20000011602 */
[----:B------:R-:W-:-:S02]  /*09f0*/  IMAD.SHL.U32 R237, R12, 0x2, RZ ;  /* 0x000000020ced7824 */ /* 0x000fc400078e00ff */
[----:B------:R-:W-:Y:S01]  /*0a00*/  IMAD R5, R233, 0x10, R5 ;  /* 0x00000010e9057824 */ /* 0x000fe200078e0205 */
[C---:B------:R-:W-:Y:S01]  /*0a10*/  IADD3 R244, R239.reuse, 0x20, RZ ;  /* 0x00000020eff47810 */ /* 0x040fe20007ffe0ff */
[C---:B------:R-:W-:Y:S01]  /*0a20*/  IMAD.IADD R246, R239.reuse, 0x1, R245 ;  /* 0x00000001eff67824 */ /* 0x040fe200078e02f5 */
[----:B------:R-:W-:Y:S01]  /*0a30*/  @P1 IADD3 R244, R239, -0x20, RZ ;  /* 0xffffffe0eff41810 */ /* 0x000fe20007ffe0ff */
[----:B------:R-:W-:Y:S01]  /*0a40*/  IMAD.IADD R217, R217, 0x1, R216 ;  /* 0x00000001d9d97824 */ /* 0x000fe200078e02d8 */
[----:B------:R2:W-:Y:S01]  /*0a50*/  STL [R1+0x40], R5 ;  /* 0x0000400501007387 */ /* 0x0005e20000100800 */
[----:B-1----:R-:W-:Y:S02]  /*0a60*/  IMAD.IADD R10, R0, 0x1, R6 ;  /* 0x00000001000a7824 */ /* 0x002fe400078e0206 */
[----:B------:R-:W-:Y:S02]  /*0a70*/  IMAD.SHL.U32 R0, R9, 0x8, RZ ;  /* 0x0000000809007824 */ /* 0x000fe400078e00ff */
[----:B------:R-:W-:-:S02]  /*0a80*/  IMAD.SHL.U32 R6, R11, 0x40, RZ ;  /* 0x000000400b067824 */ /* 0x000fc400078e00ff */
[----:B------:R-:W-:Y:S01]  /*0a90*/  IMAD.IADD R245, R245, 0x1, R244 ;  /* 0x00000001f5f57824 */ /* 0x000fe200078e02f4 */
[----:B------:R-:W-:Y:S02]  /*0aa0*/  LOP3.LUT R7, R2, 0x8, R0, 0xf8, !PT ;  /* 0x0000000802077812 */ /* 0x000fe400078ef800 */
[----:B------:R-:W-:Y:S02]  /*0ab0*/  LOP3.LUT R2, R4, R8, R2, 0x1e, !PT ;  /* 0x0000000804027212 */ /* 0x000fe400078e1e02 */
[----:B------:R-:W-:Y:S02]  /*0ac0*/  LOP3.LUT R0, R6, 0xfffffe00, RZ, 0xc0, !PT ;  /* 0xfffffe0006007812 */ /* 0x000fe400078ec0ff */
[----:B------:R-:W-:Y:S02]  /*0ad0*/  LOP3.LUT R4, R7, R4, RZ, 0x3c, !PT ;  /* 0x0000000407047212 */ /* 0x000fe400078e3cff */
[----:B------:R-:W-:Y:S01]  /*0ae0*/  LOP3.LUT R232, R2, R0, RZ, 0xfc, !PT ;  /* 0x0000000002e87212 */ /* 0x000fe200078efcff */
[--C-:B------:R-:W-:Y:S01]  /*0af0*/  IMAD R233, R233, 0x400, R0.reuse ;  /* 0x00000400e9e97824 */ /* 0x100fe200078e0200 */
[----:B------:R-:W-:Y:S01]  /*0b00*/  LEA R2, R10, 0x18000, 0x1 ;  /* 0x000180000a027811 */ /* 0x000fe200078e08ff */
[----:B------:R-:W-:-:S02]  /*0b10*/  IMAD R227, R227, 0x400, R0 ;  /* 0x00000400e3e37824 */ /* 0x000fc400078e0200 */
[----:B------:R-:W-:Y:S01]  /*0b20*/  IMAD.IADD R233, R233, 0x1, R4 ;  /* 0x00000001e9e97824 */ /* 0x000fe200078e0204 */
[C---:B------:R-:W-:Y:S01]  /*0b30*/  IADD3 R0, R2.reuse, 0x40, RZ ;  /* 0x0000004002007810 */ /* 0x040fe20007ffe0ff */
[----:B------:R2:W-:Y:S01]  /*0b40*/  STL [R1+0x30], R2 ;  /* 0x0000300201007387 */ /* 0x0005e20000100800 */
[----:B------:R-:W-:Y:S01]  /*0b50*/  @P2 IADD3 R0, R2, -0x40, RZ ;  /* 0xffffffc002002810 */ /* 0x000fe20007ffe0ff */
[----:B------:R-:W-:-:S04]  /*0b60*/  IMAD.IADD R227, R4, 0x1, R227 ;  /* 0x0000000104e37824 */ /* 0x000fc800078e02e3 */
[----:B------:R2:W-:Y:S01]  /*0b70*/  STL [R1+0x34], R0 ;  /* 0x0000340001007387 */ /* 0x0005e20000100800 */
[----:B----4-:R-:W-:-:S03]  /*0b80*/  LEA R227, R227, 0x28000, 0x1 ;  /* 0x00028000e3e37811 */ /* 0x010fc600078e08ff */
.L_x_403:
[----:B------:R-:W-:Y:S02]  /*0b90*/  ULDC.64 UR6, c[0x0][0x240] ;  /* 0x0000900000067ab9 */ /* 0x000fe40000000a00 */
[----:B------:R-:W-:Y:S02]  /*0ba0*/  UISETP.NE.U32.AND UP1, UPT, URZ, UR6, UPT ;  /* 0x000000063f00728c */ /* 0x000fe4000bf25070 */
[----:B------:R-:W-:Y:S02]  /*0bb0*/  USHF.L.U32 UR13, UR32, 0x2, URZ ;  /* 0x00000002200d7899 */ /* 0x000fe4000800063f */
[----:B------:R-:W-:Y:S02]  /*0bc0*/  USHF.R.S32.HI UR39, URZ, 0x1f, UR32 ;  /* 0x0000001f3f277899 */ /* 0x000fe40008011420 */
[----:B------:R-:W-:Y:S02]  /*0bd0*/  UISETP.NE.AND.EX UP1, UPT, URZ, UR7, UPT, UP1 ;  /* 0x000000073f00728c */ /* 0x000fe4000bf25310 */
[----:B------:R-:W-:-:S02]  /*0be0*/  ULDC.64 UR10, c[0x0][0x250] ;  /* 0x00009400000a7ab9 */ /* 0x000fc40000000a00 */
[----:B------:R-:W-:Y:S02]  /*0bf0*/  UISETP.NE.U32.AND UP3, UPT, URZ, UR10, UPT ;  /* 0x0000000a3f00728c */ /* 0x000fe4000bf65070 */
[----:B------:R-:W-:Y:S01]  /*0c00*/  USHF.L.U64.HI UR12, UR32, 0x2, UR39 ;  /* 0x00000002200c7899 */ /* 0x000fe20008010227 */
[----:B------:R-:W-:Y:S01]  /*0c10*/  PLOP3.LUT P2, PT, PT, PT, UP1, 0x80, 0x0 ;  /* 0x000000000000781c */ /* 0x000fe20003f4f018 */
[----:B------:R-:W-:Y:S02]  /*0c20*/  UIADD3 UR6, UP0, UR13, UR6, URZ ;  /* 0x000000060d067290 */ /* 0x000fe4000ff1e03f */
[----:B------:R-:W-:Y:S02]  /*0c30*/  UISETP.NE.AND.EX UP3, UPT, URZ, UR11, UPT, UP3 ;  /* 0x0000000b3f00728c */ /* 0x000fe4000bf65330 */
[----:B------:R-:W-:Y:S02]  /*0c40*/  UIADD3.X UR7, UR12, UR7, URZ, UP0, !UPT ;  /* 0x000000070c077290 */ /* 0x000fe400087fe43f */
[----:B-1----:R-:W-:Y:S01]  /*0c50*/  IMAD.U32 R4, RZ, RZ, UR6 ;  /* 0x00000006ff047e24 */ /* 0x002fe2000f8e00ff */
[----:B------:R-:W-:Y:S01]  /*0c60*/  ULDC.U8 UR14, c[0x0][0x312] ;  /* 0x0000c480000e7ab9 */ /* 0x000fe20000000000 */
[----:B------:R-:W-:Y:S01]  /*0c70*/  PLOP3.LUT P0, PT, PT, PT, UP3, 0x80, 0x0 ;  /* 0x000000000000781c */ /* 0x000fe20003f0f038 */
[----:B------:R-:W-:Y:S01]  /*0c80*/  ULDC.64 UR8, c[0x0][0x248] ;  /* 0x0000920000087ab9 */ /* 0x000fe20000000a00 */
[----:B--2---:R-:W-:Y:S01]  /*0c90*/  IMAD.U32 R5, RZ, RZ, UR7 ;  /* 0x00000007ff057e24 */ /* 0x004fe2000f8e00ff */
[----:B------:R-:W-:-:S02]  /*0ca0*/  UISETP.NE.AND UP4, UPT, UR14, URZ, UPT ;  /* 0x0000003f0e00728c */ /* 0x000fc4000bf85270 */
[----:B------:R-:W-:Y:S02]  /*0cb0*/  @UP3 UIADD3 UR6, UP0, UR13, UR10, URZ ;  /* 0x0000000a0d063290 */ /* 0x000fe4000ff1e03f */
[----:B------:R1:W2:Y:S01]  /*0cc0*/  @P2 LDG.E R8, [R4.64] ;  /* 0x0000000404082981 */ /* 0x0002a2000c1e1900 */
[----:B------:R-:W-:Y:S02]  /*0cd0*/  UISETP.EQ.U32.AND UP2, UPT, URZ, UR8, UPT ;  /* 0x000000083f00728c */ /* 0x000fe4000bf42070 */
[----:B------:R-:W-:Y:S01]  /*0ce0*/  @UP3 UIADD3.X UR7, UR12, UR11, URZ, UP0, !UPT ;  /* 0x0000000b0c073290 */ /* 0x000fe200087fe43f */
[----:B------:R1:W3:Y:S01]  /*0cf0*/  @P2 LDG.E R2, [R4.64+0x4] ;  /* 0x0000040404022981 */ /* 0x0002e2000c1e1900 */
[----:B------:R-:W-:Y:S01]  /*0d00*/  MOV R6, UR6 ;  /* 0x0000000600067c02 */ /* 0x000fe20008000f00 */
[----:B------:R-:W-:-:S03]  /*0d10*/  UISETP.EQ.OR.EX UP2, UPT, URZ, UR9, !UP4, UP2 ;  /* 0x000000093f00728c */ /* 0x000fc6000e742720 */
[----:B------:R-:W-:Y:S01]  /*0d20*/  IMAD.U32 R7, RZ, RZ, UR7 ;  /* 0x00000007ff077e24 */ /* 0x000fe2000f8e00ff */
[----:B------:R-:W-:-:S04]  /*0d30*/  UIADD3 UR8, UP0, UR13, UR8, URZ ;  /* 0x000000080d087290 */ /* 0x000fc8000ff1e03f */
[----:B------:R-:W4:Y:S01]  /*0d40*/  @P0 LDG.E R6, [R6.64] ;  /* 0x0000000406060981 */ /* 0x000f22000c1e1900 */
[----:B------:R-:W-:Y:S01]  /*0d50*/  PLOP3.LUT P1, PT, PT, PT, UP2, 0x80, 0x0 ;  /* 0x000000000000781c */ /* 0x000fe20003f2f028 */
[----:B------:R-:W-:Y:S01]  /*0d60*/  UIADD3.X UR9, UR12, UR9, URZ, UP0, !UPT ;  /* 0x000000090c097290 */ /* 0x000fe200087fe43f */
[----:B-1----:R-:W-:-:S05]  /*0d70*/  IMAD.U32 R4, RZ, RZ, UR8 ;  /* 0x00000008ff047e24 */ /* 0x002fca000f8e00ff */
[----:B------:R-:W-:-:S06]  /*0d80*/  MOV R5, UR9 ;  /* 0x0000000900057c02 */ /* 0x000fcc0008000f00 */
[----:B-----5:R-:W5:Y:S01]  /*0d90*/  @!P1 LDG.E R0, [R4.64] ;  /* 0x0000000404009981 */ /* 0x020f62000c1e1900 */
[----:B------:R-:W-:Y:S02]  /*0da0*/  UMOV UR18, 0xffffffff ;  /* 0xffffffff00127882 */ /* 0x000fe40000000000 */
[----:B------:R-:W-:Y:S02]  /*0db0*/  UMOV UR17, URZ ;  /* 0x0000003f00117c82 */ /* 0x000fe40008000000 */
[----:B------:R-:W-:Y:S02]  /*0dc0*/  UMOV UR26, 0xffffffff ;  /* 0xffffffff001a7882 */ /* 0x000fe40000000000 */
[----:B------:R-:W-:Y:S01]  /*0dd0*/  ULDC UR8, c[0x0][0x218] ;  /* 0x0000860000087ab9 */ /* 0x000fe20000000800 */
[----:B--2---:R-:W1:Y:S08]  /*0de0*/  @P2 R2UR UR18, R8 ;  /* 0x00000000081223c2 */ /* 0x004e7000000e0000 */
[----:B---3--:R-:W1:Y:S08]  /*0df0*/  @P2 R2UR UR6, R2 ;  /* 0x00000000020623c2 */ /* 0x008e7000000e0000 */
[----:B----4-:R2:W3:Y:S01]  /*0e00*/  @P0 R2UR UR17, R6 ;  /* 0x00000000061103c2 */ /* 0x0104e200000e0000 */
[----:B------:R-:W-:-:S04]  /*0e10*/  ISETP.NE.U32.AND P0, PT, RZ, c[0x0][0x248], PT ;  /* 0x00009200ff007a0c */ /* 0x000fc80003f05070 */
[----:B------:R-:W-:Y:S01]  /*0e20*/  ISETP.NE.AND.EX P0, PT, RZ, c[0x0][0x24c], PT, P0 ;  /* 0x00009300ff007a0c */ /* 0x000fe20003f05300 */
[----:B-1----:R-:W-:Y:S02]  /*0e30*/  @UP1 UIADD3 UR25, UR6, -UR18, URZ ;  /* 0x8000001206191290 */ /* 0x002fe4000fffe03f */
[----:B-----5:R2:W1:Y:S05]  /*0e40*/  @!P1 R2UR UR26, R0 ;  /* 0x00000000001a93c2 */ /* 0x02046a00000e0000 */
        /* <DEDUP_REMOVED lines=9> */
.L_x_369:
        /* <DEDUP_REMOVED lines=15> */
[----:B--2---:R-:W2:Y:S02]  /*0fd0*/  @P0 R2UR UR9, R0 ;  /* 0x00000000000903c2 */ /* 0x004ea400000e0000 */
[----:B--2---:R-:W-:-:S02]  /*0fe0*/  @UP2 UIADD3 UR16, UR9, -UR17, URZ ;  /* 0x8000001109102290 */ /* 0x004fc4000fffe03f */
[----:B------:R-:W-:-:S04]  /*0ff0*/  @!UP2 UIADD3 UR16, UR6, UR8, -UR17 ;  /* 0x000000080610a290 */ /* 0x000fc8000fffe811 */
[----:B------:R-:W-:-:S06]  /*1000*/  UISETP.GT.AND UP0, UPT, UR16, UR23, UPT ;  /* 0x000000171000728c */ /* 0x000fcc000bf04270 */
[----:B------:R-:W-:-:S13]  /*1010*/  PLOP3.LUT P0, PT, PT, PT, UP0, 0x80, 0x0 ;  /* 0x000000000000781c */ /* 0x000fda0003f0f008 */
[----:B------:R-:W-:Y:S05]  /*1020*/  @!P0 BRA `(.L_x_370) ;  /* 0x0000821000008947 */ /* 0x000fea0003800000 */
[----:B-1----:R-:W-:Y:S02]  /*1030*/  UISETP.NE.AND UP0, UPT, UR26, -0x1, UPT ;  /* 0xffffffff1a00788c */ /* 0x002fe4000bf05270 */
[----:B------:R-:W-:Y:S02]  /*1040*/  ULDC.64 UR6, c[0x0][0x190] ;  /* 0x0000640000067ab9 */ /* 0x000fe40000000a00 */
[----:B------:R-:W-:Y:S02]  /*1050*/  UIMAD.WIDE.U32 UR8, UR18, UR6, URZ ;  /* 0x00000006120872a5 */ /* 0x000fe4000f8e003f */
[----:B------:R-:W-:Y:S01]  /*1060*/  UIADD3 UR6, UR25, 0x3f, URZ ;  /* 0x0000003f19067890 */ /* 0x000fe2000fffe03f */
[----:B------:R-:W-:Y:S01]  /*1070*/  PLOP3.LUT P1, PT, PT, PT, UP0, 0x80, 0x0 ;  /* 0x000000000000781c */ /* 0x000fe20003f2f008 */
[----:B------:R-:W-:Y:S02]  /*1080*/  UIMAD UR24, UR18, UR7, URZ ;  /* 0x00000007121872a4 */ /* 0x000fe4000f8e023f */
[----:B------:R-:W-:-:S02]  /*1090*/  USHF.R.S32.HI UR7, URZ, 0x1f, UR6 ;  /* 0x0000001f3f077899 */ /* 0x000fc40008011406 */
[----:B------:R-:W-:Y:S02]  /*10a0*/  @UP0 UIADD3 UR13, UR17, UR26, URZ ;  /* 0x0000001a110d0290 */ /* 0x000fe4000fffe03f */
[----:B------:R-:W-:Y:S02]  /*10b0*/  ULEA.HI UR12, UR7, UR6, URZ, 0x6 ;  /* 0x00000006070c7291 */ /* 0x000fe4000f8f303f */
[----:B------:R-:W-:Y:S02]  /*10c0*/  UISETP.NE.AND UP2, UPT, UR18, -0x1, UPT ;  /* 0xffffffff1200788c */ /* 0x000fe4000bf45270 */
[----:B------:R-:W-:Y:S02]  /*10d0*/  ULDC.64 UR14, c[0x0][0x178] ;  /* 0x00005e00000e7ab9 */ /* 0x000fe40000000a00 */
[----:B------:R-:W-:Y:S02]  /*10e0*/  ULDC.64 UR20, c[0x0][0x198] ;  /* 0x0000660000147ab9 */ /* 0x000fe40000000a00 */
[----:B------:R-:W-:-:S02]  /*10f0*/  UIMAD UR19, UR39, UR14, URZ ;  /* 0x0000000e271372a4 */ /* 0x000fc4000f8e023f */
[----:B------:R-:W-:Y:S02]  /*1100*/  @UP0 UIMAD.WIDE.U32 UR6, UR13, UR20, URZ ;  /* 0x000000140d0602a5 */ /* 0x000fe4000f8e003f */
[----:B------:R-:W-:Y:S02]  /*1110*/  USHF.R.S32.HI UR34, URZ, 0x6, UR12 ;  /* 0x000000063f227899 */ /* 0x000fe4000801140c */
[----:B------:R-:W-:Y:S02]  /*1120*/  ULOP3.LUT UR12, UR12, 0xffffffc0, URZ, 0xc0, !UPT ;  /* 0xffffffc00c0c7892 */ /* 0x000fe4000f8ec03f */
[----:B------:R-:W-:Y:S02]  /*1130*/  UIMAD.WIDE.U32 UR10, UR32, UR14, URZ ;  /* 0x0000000e200a72a5 */ /* 0x000fe4000f8e003f */
[----:B------:R-:W-:Y:S02]  /*1140*/  UIMAD UR15, UR32, UR15, UR19 ;  /* 0x0000000f200f72a4 */ /* 0x000fe4000f8e0213 */
        /* <DEDUP_REMOVED lines=20> */
.L_x_371:
        /* <DEDUP_REMOVED lines=18> */
.L_x_372:
[----:B------:R-:W-:Y:S01]  /*13b0*/  IABS R6, c[0x0][0x1c8] ;  /* 0x0000720000067a13 */ /* 0x000fe20000000000 */
[----:B------:R-:W-:Y:S01]  /*13c0*/  ULDC.64 UR8, c[0x0][0x370] ;  /* 0x0000dc0000087ab9 */ /* 0x000fe20000000a00 */
[----:B------:R-:W-:Y:S01]  /*13d0*/  IABS R2, UR35 ;  /* 0x0000002300027c13 */ /* 0x000fe20008000000 */
[----:B------:R-:W-:Y:S01]  /*13e0*/  @UP2 UIMAD.WIDE.U32 UR6, UR18, UR8, URZ ;  /* 0x00000008120622a5 */ /* 0x000fe2000f8e003f */
[----:B------:R-:W1:Y:S01]  /*13f0*/  I2F.RP R4, R6 ;  /* 0x0000000600047306 */ /* 0x000e620000209400 */
[----:B------:R-:W-:Y:S01]  /*1400*/  ULDC UR10, c[0x0][0x224] ;  /* 0x00008900000a7ab9 */ /* 0x000fe20000000800 */
[----:B------:R-:W-:Y:S01]  /*1410*/  ISETP.NE.AND P2, PT, RZ, c[0x0][0x1c8], PT ;  /* 0x00007200ff007a0c */ /* 0x000fe20003f45270 */
[----:B------:R-:W-:Y:S02]  /*1420*/  @UP2 UIMAD UR27, UR18, UR9, UR7 ;  /* 0x00000009121b22a4 */ /* 0x000fe4000f8e0207 */
[----:B------:R-:W-:-:S02]  /*1430*/  USHF.L.U32 UR11, UR32, 0x7, URZ ;  /* 0x00000007200b7899 */ /* 0x000fc4000800063f */
        /* <DEDUP_REMOVED lines=21> */
[----:B-1----:R-:W-:Y:S02]  /*1590*/  IMAD.MOV R0, RZ, RZ, -R5 ;  /* 0x000000ffff007224 */ /* 0x002fe400078e0a05 */
[----:B------:R-:W-:Y:S01]  /*15a0*/  IMAD.MOV.U32 R4, RZ, RZ, RZ ;  /* 0x000000ffff047224 */ /* 0x000fe200078e00ff */
[----:B------:R-:W-:Y:S01]  /*15b0*/  USEL UR14, UR6, URZ, UP6 ;  /* 0x0000003f060e7287 */ /* 0x000fe2000b000000 */
[----:B------:R-:W-:Y:S01]  /*15c0*/  IMAD R0, R0, R6, RZ ;  /* 0x0000000600007224 */ /* 0x000fe200078e02ff */
[----:B------:R-:W-:-:S02]  /*15d0*/  UIMAD UR10, UR60, UR9, UR7 ;  /* 0x000000093c0a72a4 */ /* 0x000fc4000f8e0207 */
[----:B------:R-:W-:Y:S01]  /*15e0*/  USHF.L.U64.HI UR6, UR32, 0x7, UR39 ;  /* 0x0000000720067899 */ /* 0x000fe20008010227 */
[----:B------:R-:W-:Y:S01]  /*15f0*/  IMAD.HI.U32 R0, R5, R0, R4 ;  /* 0x0000000005007227 */ /* 0x000fe200078e0004 */
[----:B------:R-:W-:Y:S02]  /*1600*/  USEL UR7, UR11, URZ, UP1 ;  /* 0x0000003f0b077287 */ /* 0x000fe40008800000 */
[----:B------:R-:W-:Y:S02]  /*1610*/  USEL UR6, UR6, URZ, UP1 ;  /* 0x0000003f06067287 */ /* 0x000fe40008800000 */
[----:B------:R-:W-:Y:S01]  /*1620*/  UIADD3 UR8, UP1, UR13, UR7, URZ ;  /* 0x000000070d087290 */ /* 0x000fe2000ff3e03f */
[----:B------:R-:W-:Y:S01]  /*1630*/  IMAD.HI.U32 R0, R0, R2, RZ ;  /* 0x0000000200007227 */ /* 0x000fe200078e00ff */
[----:B------:R-:W-:Y:S02]  /*1640*/  ULDC UR11, c[0x0][0x234] ;  /* 0x00008d00000b7ab9 */ /* 0x000fe40000000800 */
[----:B------:R-:W-:Y:S01]  /*1650*/  UIADD3.X UR7, UR31, UR6, URZ, UP1, !UPT ;  /* 0x000000061f077290 */ /* 0x000fe20008ffe43f */
[----:B------:R-:W-:Y:S01]  /*1660*/  IMAD.MOV R4, RZ, RZ, -R0 ;  /* 0x000000ffff047224 */ /* 0x000fe200078e0a00 */
[----:B------:R-:W-:-:S02]  /*1670*/  UIMAD UR6, UR37, UR8, URZ ;  /* 0x00000008250672a4 */ /* 0x000fc4000f8e023f */
[----:B------:R-:W-:Y:S01]  /*1680*/  USEL UR10, UR10, URZ, UP6 ;  /* 0x0000003f0a0a7287 */ /* 0x000fe2000b000000 */
[C---:B------:R-:W-:Y:S01]  /*1690*/  IMAD R2, R6.reuse, R4, R2 ;  /* 0x0000000406027224 */ /* 0x040fe200078e0202 */
[----:B------:R-:W-:Y:S02]  /*16a0*/  UIMAD UR9, UR36, UR7, UR6 ;  /* 0x00000007240972a4 */ /* 0x000fe4000f8e0206 */
[----:B------:R-:W-:Y:S02]  /*16b0*/  @UP5 USEL UR6, UR54, UR18, !UP2 ;  /* 0x0000001236065287 */ /* 0x000fe4000d000000 */
[----:B------:R-:W-:Y:S02]  /*16c0*/  ISETP.GT.U32.AND P0, PT, R6, R2, PT ;  /* 0x000000020600720c */ /* 0x000fe40003f04070 */
[----:B------:R-:W-:Y:S02]  /*16d0*/  @UP5 UIMAD UR11, UR35, UR11, UR6 ;  /* 0x0000000b230b52a4 */ /* 0x000fe4000f8e0206 */
[----:B------:R-:W-:-:S04]  /*16e0*/  UIMAD.WIDE.U32 UR6, UR36, UR8, URZ ;  /* 0x00000008240672a5 */ /* 0x000fc8000f8e003f */
[----:B------:R-:W-:Y:S02]  /*16f0*/  UIADD3 UR9, UR7, UR9, URZ ;  /* 0x0000000907097290 */ /* 0x000fe4000fffe03f */
[----:B------:R-:W-:-:S03]  /*1700*/  @!UP5 UMOV UR11, UR49 ;  /* 0x00000031000bdc82 */ /* 0x000fc60008000000 */
        /* <DEDUP_REMOVED lines=15> */
.L_x_373:
[----:B------:R-:W-:Y:S02]  /*1800*/  UMOV UR8, UR50 ;  /* 0x0000003200087c82 */ /* 0x000fe40008000000 */
.L_x_374:
[----:B------:R-:W2:Y:S04]  /*1810*/  LDL.64 R4, [R1+0x48] ;  /* 0x0000480001047983 */ /* 0x000ea80000100a00 */
[----:B------:R1:W2:Y:S01]  /*1820*/  LDL.64 R16, [R1+0x48] ;  /* 0x0000480001107983 */ /* 0x0002a20000100a00 */
[----:B------:R-:W-:Y:S01]  /*1830*/  UIADD3 UR6, UP4, UP3, UR6, UR41, UR47 ;  /* 0x0000002906067290 */ /* 0x000fe2000fb9e02f */
[----:B------:R-:W-:Y:S01]  /*1840*/  IMAD.U32 R11, RZ, RZ, UR5 ;  /* 0x00000005ff0b7e24 */ /* 0x000fe2000f8e00ff */
[----:B------:R-:W-:Y:S01]  /*1850*/  ULDC UR5, c[0x0][0x2e8] ;  /* 0x0000ba0000057ab9 */ /* 0x000fe20000000800 */
[----:B------:R-:W3:Y:S01]  /*1860*/  S2R R15, SR_TID.X ;  /* 0x00000000000f7919 */ /* 0x000ee20000002100 */
[----:B------:R-:W-:Y:S01]  /*1870*/  UIADD3 UR28, UP2, UP1, UR14, UR6, UR15 ;  /* 0x000000060e1c7290 */ /* 0x000fe2000f95e00f */
[----:B------:R-:W-:Y:S01]  /*1880*/  IMAD.U32 R12, RZ, RZ, UR35 ;  /* 0x00000023ff0c7e24 */ /* 0x000fe2000f8e00ff */
[----:B------:R-:W-:Y:S01]  /*1890*/  UIADD3.X UR6, UR9, UR48, UR53, UP4, UP3 ;  /* 0x0000003009067290 */ /* 0x000fe2000a7e6435 */
[----:B------:R-:W4:Y:S01]  /*18a0*/  S2R R21, SR_TID.X ;  /* 0x0000000000157919 */ /* 0x000f220000002100 */
[----:B------:R-:W-:Y:S01]  /*18b0*/  UIADD3 UR14, UR13, UR8, URZ ;  /* 0x000000080d0e7290 */ /* 0x000fe2000fffe03f */
[----:B------:R-:W-:Y:S01]  /*18c0*/  IMAD.U32 R10, RZ, RZ, UR4 ;  /* 0x00000004ff0a7e24 */ /* 0x000fe2000f8e00ff */
[----:B------:R-:W-:Y:S01]  /*18d0*/  UIADD3.X UR18, UR10, UR6, UR12, UP2, UP1 ;  /* 0x000000060a127290 */ /* 0x000fe200097e240c */
[----:B------:R-:W5:Y:S01]  /*18e0*/  S2R R8, SR_TID.X ;  /* 0x0000000000087919 */ /* 0x000f620000002100 */
[----:B------:R-:W-:Y:S01]  /*18f0*/  UIADD3 UR10, UR13, UR11, URZ ;  /* 0x0000000b0d0a7290 */ /* 0x000fe2000fffe03f */
[----:B------:R-:W-:Y:S01]  /*1900*/  BSSY B1, `(.L_x_370) ;  /* 0x0000793000017945 */ /* 0x000fe20003800000 */
[----:B------:R-:W-:-:S02]  /*1910*/  ULDC.64 UR6, c[0x0][0x1a8] ;  /* 0x00006a0000067ab9 */ /* 0x000fc40000000a00 */
[----:B------:R-:W-:-:S04]  /*1920*/  UIMAD UR6, UR57, UR6, URZ ;  /* 0x00000006390672a4 */ /* 0x000fc8000f8e023f */
[----:B------:R-:W-:-:S03]  /*1930*/  UIMAD UR12, UR35, UR7, UR6 ;  /* 0x00000007230c72a4 */ /* 0x000fc6000f8e0206 */
[----:B------:R-:W-:Y:S02]  /*1940*/  ULDC.64 UR6, c[0x0][0x378] ;  /* 0x0000de0000067ab9 */ /* 0x000fe40000000a00 */
[----:B------:R-:W-:Y:S01]  /*1950*/  UIMAD UR6, UR57, UR6, URZ ;  /* 0x00000006390672a4 */ /* 0x000fe2000f8e023f */
[----:B---3--:R-:W-:-:S03]  /*1960*/  SHF.R.S32.HI R15, RZ, 0x1f, R15 ;  /* 0x0000001fff0f7819 */ /* 0x008fc6000001140f */
[----:B------:R-:W-:Y:S01]  /*1970*/  UIMAD UR9, UR35, UR7, UR6 ;  /* 0x00000007230972a4 */ /* 0x000fe2000f8e0206 */
[----:B----4-:R-:W-:Y:S02]  /*1980*/  LEA.HI R15, R15, R21, RZ, 0x3 ;  /* 0x000000150f0f7211 */ /* 0x010fe400078f18ff */
[----:B------:R-:W-:Y:S02]  /*1990*/  ULDC.64 UR6, c[0x0][0x370] ;  /* 0x0000dc0000067ab9 */ /* 0x000fe40000000a00 */
[----:B------:R-:W-:Y:S01]  /*19a0*/  UIMAD UR6, UR31, UR6, URZ ;  /* 0x000000061f0672a4 */ /* 0x000fe2000f8e023f */
[----:B------:R-:W-:-:S03]  /*19b0*/  SHF.R.S32.HI R15, RZ, 0x3, R15 ;  /* 0x00000003ff0f7819 */ /* 0x000fc6000001140f */
[----:B------:R-:W-:Y:S01]  /*19c0*/  UIMAD UR7, UR13, UR7, UR6 ;  /* 0x000000070d0772a4 */ /* 0x000fe2000f8e0206 */
[----:B------:R-:W-:Y:S01]  /*19d0*/  SHF.R.S32.HI R14, RZ, 0x1f, R15 ;  /* 0x0000001fff0e7819 */ /* 0x000fe2000001140f */
[----:B------:R-:W-:Y:S01]  /*19e0*/  UIADD3 UR6, -UR16, UR25, UR23 ;  /* 0x0000001910067290 */ /* 0x000fe2000fffe117 */
[----:B------:R-:W-:-:S03]  /*19f0*/  IADD3 R2, P0, R15, UR13, RZ ;  /* 0x0000000d0f027c10 */ /* 0x000fc6000ff1e0ff */
[----:B------:R-:W-:Y:S01]  /*1a00*/  UIADD3 UR6, UR6, -UR5, URZ ;  /* 0x8000000506067290 */ /* 0x000fe2000fffe03f */
[----:B------:R-:W-:Y:S02]  /*1a10*/  IADD3.X R7, R14, UR31, RZ, P0, !PT ;  /* 0x0000001f0e077c10 */ /* 0x000fe400087fe4ff */
[----:B------:R-:W-:Y:S02]  /*1a20*/  ULDC.64 UR4, c[0x0][0x200] ;  /* 0x0000800000047ab9 */ /* 0x000fe40000000a00 */
[----:B------:R-:W-:Y:S01]  /*1a30*/  UIMAD.WIDE UR10, UR10, UR61, UR4 ;  /* 0x0000003d0a0a72a5 */ /* 0x000fe2000f8e0204 */
[----:B------:R-:W-:Y:S01]  /*1a40*/  IMAD R7, R7, c[0x0][0x190], RZ ;  /* 0x0000640007077a24 */ /* 0x000fe200078e02ff */
[----:B------:R1:W3:Y:S08]  /*1a50*/  R2UR UR5, R11 ;  /* 0x000000000b0573c2 */ /* 0x0002f000000e0000 */
[----:B------:R1:W4:Y:S01]  /*1a60*/  R2UR UR4, R10 ;  /* 0x000000000a0473c2 */ /* 0x00032200000e0000 */
[----:B--2---:R-:W-:-:S05]  /*1a70*/  IMAD.MOV.U32 R16, RZ, RZ, R4 ;  /* 0x000000ffff107224 */ /* 0x004fca00078e0004 */
[----:B------:R-:W-:-:S05]  /*1a80*/  SHF.R.S32.HI R17, RZ, 0x1f, R16 ;  /* 0x0000001fff117819 */ /* 0x000fca0000011410 */
[C---:B------:R-:W-:Y:S01]  /*1a90*/  IMAD.WIDE.U32 R4, R2.reuse, c[0x0][0x190], R16 ;  /* 0x0000640002047a25 */ /* 0x040fe200078e0010 */
[----:B------:R1:W-:Y:S03]  /*1aa0*/  STL [R1+0x4c], R17 ;  /* 0x00004c1101007387 */ /* 0x0003e60000100800 */
[----:B------:R-:W-:Y:S01]  /*1ab0*/  IMAD R2, R2, c[0x0][0x194], R7 ;  /* 0x0000650002027a24 */ /* 0x000fe200078e0207 */
[----:B------:R-:W-:-:S04]  /*1ac0*/  IADD3 R6, P0, R4, UR38, RZ ;  /* 0x0000002604067c10 */ /* 0x000fc8000ff1e0ff */
[----:B------:R-:W-:Y:S01]  /*1ad0*/  IADD3.X R7, R5, UR33, R2, P0, !PT ;  /* 0x0000002105077c10 */ /* 0x000fe200087fe402 */
[----:B------:R-:W-:Y:S01]  /*1ae0*/  IMAD.U32 R2, RZ, RZ, UR13 ;  /* 0x0000000dff027e24 */ /* 0x000fe2000f8e00ff */
[----:B------:R-:W-:Y:S01]  /*1af0*/  IADD3 R4, P0, R16, UR19, RZ ;  /* 0x0000001310047c10 */ /* 0x000fe2000ff1e0ff */
[----:B------:R-:W-:-:S03]  /*1b00*/  USHF.R.S32.HI UR13, URZ, 0x1f, UR6 ;  /* 0x0000001f3f0d7899 */ /* 0x000fc60008011406 */
[----:B------:R-:W-:Y:S01]  /*1b10*/  IADD3.X R5, R17, UR27, RZ, P0, !PT ;  /* 0x0000001b11057c10 */ /* 0x000fe200087fe4ff */
[----:B------:R-:W-:Y:S02]  /*1b20*/  ULEA.HI UR13, UR13, UR6, URZ, 0x6 ;  /* 0x000000060d0d7291 */ /* 0x000fe4000f8f303f */
[----:B------:R-:W-:Y:S02]  /*1b30*/  UIADD3 UR6, UR34, -0x1, URZ ;  /* 0xffffffff22067890 */ /* 0x000fe4000fffe03f */
[----:B------:R-:W-:Y:S01]  /*1b40*/  IMAD.WIDE.U32 R4, R2, c[0x0][0x370], R4 ;  /* 0x0000dc0002047a25 */ /* 0x000fe200078e0004 */
[----:B-----5:R-:W-:Y:S01]  /*1b50*/  SHF.R.S32.HI R2, RZ, 0x1f, R8 ;  /* 0x0000001fff027819 */ /* 0x020fe20000011408 */
[----:B------:R-:W-:-:S03]  /*1b60*/  USHF.R.S32.HI UR13, URZ, 0x6, UR13 ;  /* 0x000000063f0d7899 */ /* 0x000fc6000801140d */
[----:B------:R-:W-:Y:S01]  /*1b70*/  LEA.HI R2, R2, R8, RZ, 0x5 ;  /* 0x0000000802027211 */ /* 0x000fe200078f28ff */
[----:B------:R-:W-:Y:S01]  /*1b80*/  UISETP.LT.AND UP1, UPT, URZ, UR13, UPT ;  /* 0x0000000d3f00728c */ /* 0x000fe2000bf21270 */
[----:B------:R-:W-:Y:S02]  /*1b90*/  IADD3 R5, R5, UR7, RZ ;  /* 0x0000000705057c10 */ /* 0x000fe4000fffe0ff */
[----:B------:R-:W-:Y:S01]  /*1ba0*/  LOP3.LUT R9, R2, 0xffffffe0, RZ, 0xc0, !PT ;  /* 0xffffffe002097812 */ /* 0x000fe200078ec0ff */
[----:B------:R-:W-:Y:S02]  /*1bb0*/  USEL UR13, URZ, UR13, !UP1 ;  /* 0x0000000d3f0d7287 */ /* 0x000fe4000c800000 */
[----:B------:R-:W-:Y:S02]  /*1bc0*/  IMAD.WIDE.U32 R4, R12, c[0x0][0x378], R4 ;  /* 0x0000de000c047a25 */ /* 0x000fe400078e0004 */
[----:B------:R-:W-:Y:S02]  /*1bd0*/  UISETP.GT.AND UP1, UPT, UR34, UR13, UPT ;  /* 0x0000000d2200728c */ /* 0x000fe4000bf24270 */
[----:B------:R-:W-:Y:S01]  /*1be0*/  IMAD.IADD R9, R8, 0x1, -R9 ;  /* 0x0000000108097824 */ /* 0x000fe200078e0a09 */
[----:B------:R-:W-:Y:S01]  /*1bf0*/  SHF.R.S32.HI R8, RZ, 0x5, R2 ;  /* 0x00000005ff087819 */ /* 0x000fe20000011402 */
[----:B------:R-:W-:Y:S01]  /*1c00*/  IMAD.U32 R2, RZ, RZ, UR35 ;  /* 0x00000023ff027e24 */ /* 0x000fe2000f8e00ff */
[----:B------:R-:W-:Y:S01]  /*1c10*/  IADD3 R5, R5, UR9, RZ ;  /* 0x0000000905057c10 */ /* 0x000fe2000fffe0ff */
[----:B------:R-:W-:-:S02]  /*1c20*/  ULDC.64 UR8, c[0x0][0x3c8] ;  /* 0x0000f20000087ab9 */ /* 0x000fc40000000a00 */
[----:B------:R-:W-:Y:S01]  /*1c30*/  IMAD.WIDE.U32 R6, R2, c[0x0][0x1a8], R6 ;  /* 0x00006a0002067a25 */ /* 0x000fe200078e0006 */
[----:B------:R-:W-:-:S03]  /*1c40*/  UIMAD.WIDE UR14, UR14, UR61, UR8 ;  /* 0x0000003d0e0e72a5 */ /* 0x000fc6000f8e0208 */
[----:B------:R-:W-:Y:S01]  /*1c50*/  IMAD R8, R8, UR46, R9 ;  /* 0x0000002e08087c24 */ /* 0x000fe2000f8e0209 */
[----:B------:R-:W-:Y:S01]  /*1c60*/  IADD3 R9, R7, UR12, RZ ;  /* 0x0000000c07097c10 */ /* 0x000fe2000fffe0ff */
[----:B------:R-:W-:Y:S01]  /*1c70*/  IMAD R2, R14, c[0x0][0x370], RZ ;  /* 0x0000dc000e027a24 */ /* 0x000fe200078e02ff */
[C---:B------:R-:W-:Y:S01]  /*1c80*/  LEA R242, P2, R6.reuse, c[0x0][0x160], 0x1 ;  /* 0x0000580006f27a11 */ /* 0x040fe200078408ff */
[C---:B------:R-:W-:Y:S01]  /*1c90*/  IMAD.WIDE.U32 R4, R15.reuse, c[0x0][0x370], R4 ;  /* 0x0000dc000f047a25 */ /* 0x040fe200078e0004 */
[----:B------:R-:W-:Y:S02]  /*1ca0*/  UMOV UR9, UR10 ;  /* 0x0000000a00097c82 */ /* 0x000fe40008000000 */
[----:B------:R-:W-:Y:S01]  /*1cb0*/  LEA.HI.X R243, R6, c[0x0][0x164], R9, 0x1, P2 ;  /* 0x0000590006f37a11 */ /* 0x000fe200010f0c09 */
[----:B------:R-:W-:Y:S01]  /*1cc0*/  IMAD R7, R15, c[0x0][0x374], R2 ;  /* 0x0000dd000f077a24 */ /* 0x000fe200078e0202 */
[----:B------:R-:W-:Y:S01]  /*1cd0*/  IADD3 R2, P0, R8, UR28, RZ ;  /* 0x0000001c08027c10 */ /* 0x000fe2000ff1e0ff */
[----:B------:R-:W-:Y:S01]  /*1ce0*/  UMOV UR8, UR11 ;  /* 0x0000000b00087c82 */ /* 0x000fe20008000000 */
[----:B------:R-:W-:Y:S01]  /*1cf0*/  LEA R240, P3, R4, c[0x0][0x330], 0x1 ;  /* 0x0000cc0004f07a11 */ /* 0x000fe200078608ff */
[----:B------:R-:W-:Y:S01]  /*1d00*/  IMAD.IADD R5, R5, 0x1, R7 ;  /* 0x0000000105057824 */ /* 0x000fe200078e0207 */
[----:B------:R-:W-:Y:S01]  /*1d10*/  LEA.HI.X.SX32 R8, R8, UR18, 0x1, P0 ;  /* 0x0000001208087c11 */ /* 0x000fe200080f0eff */
[----:B------:R-:W-:Y:S01]  /*1d20*/  UMOV UR11, UR14 ;  /* 0x0000000e000b7c82 */ /* 0x000fe20008000000 */
[----:B------:R-:W-:Y:S01]  /*1d30*/  PLOP3.LUT P0, PT, PT, PT, UP1, 0x80, 0x0 ;  /* 0x000000000000781c */ /* 0x000fe20003f0f018 */
[----:B------:R-:W-:Y:S01]  /*1d40*/  UMOV UR10, UR15 ;  /* 0x0000000f000a7c82 */ /* 0x000fe20008000000 */
[----:B------:R-:W-:-:S02]  /*1d50*/  LEA R234, P2, R2, c[0x0][0x350], 0x2 ;  /* 0x0000d40002ea7a11 */ /* 0x000fc400078410ff */
[----:B------:R-:W-:Y:S02]  /*1d60*/  LEA.HI.X R241, R4, c[0x0][0x334], R5, 0x1, P3 ;  /* 0x0000cd0004f17a11 */ /* 0x000fe400018f0c05 */
[----:B------:R-:W-:-:S07]  /*1d70*/  LEA.HI.X R235, R2, c[0x0][0x354], R8, 0x2, P2 ;  /* 0x0000d50002eb7a11 */ /* 0x000fce00010f1408 */
[----:B-1-34-:R-:W-:Y:S05]  /*1d80*/  @P0 BRA `(.L_x_375) ;  /* 0x0000080000000947 */ /* 0x01afea0003800000 */
        /* <DEDUP_REMOVED lines=18> */
.L_x_376:
        /* <DEDUP_REMOVED lines=18> */
.L_x_377:
        /* <DEDUP_REMOVED lines=20> */
[----:B------:R-:W-:-:S03]  /*2110*/  MOV R5, R2 ;  /* 0x0000000200057202 */ /* 0x000fc60000000f00 */
[C---:B------:R-:W-:Y:S02]  /*2120*/  IMAD R0, R15.reuse, c[0x0][0x3a4], R0 ;  /* 0x0000e9000f007a24 */ /* 0x040fe400078e0200 */
[----:B------:R-:W-:-:S05]  /*2130*/  IMAD.WIDE.U32 R8, R15, c[0x0][0x3a0], R4 ;  /* 0x0000e8000f087a25 */ /* 0x000fca00078e0004 */
[----:B------:R-:W-:Y:S02]  /*2140*/  IADD3 R0, R9, R0, RZ ;  /* 0x0000000009007210 */ /* 0x000fe40007ffe0ff */
[----:B------:R-:W-:-:S04]  /*2150*/  LEA R4, P0, R8, c[0x0][0x340], 0x1 ;  /* 0x0000d00008047a11 */ /* 0x000fc800078008ff */
[----:B------:R-:W-:-:S05]  /*2160*/  LEA.HI.X R5, R8, c[0x0][0x344], R0, 0x1, P0 ;  /* 0x0000d10008057a11 */ /* 0x000fca00000f0c00 */
[----:B------:R1:W-:Y:S04]  /*2170*/  STG.E.128 [R4.64], RZ ;  /* 0x000000ff04007986 */ /* 0x0003e8000c101d04 */
[----:B------:R1:W-:Y:S04]  /*2180*/  STG.E.128 [R4.64+0x80], RZ ;  /* 0x000080ff04007986 */ /* 0x0003e8000c101d04 */
[----:B------:R1:W-:Y:S04]  /*2190*/  STG.E.128 [R4.64+0x100], RZ ;  /* 0x000100ff04007986 */ /* 0x0003e8000c101d04 */
[----:B------:R1:W-:Y:S02]  /*21a0*/  STG.E.128 [R4.64+0x180], RZ ;  /* 0x000180ff04007986 */ /* 0x0003e4000c101d04 */
.L_x_379:
[----:B------:R-:W-:Y:S05]  /*21b0*/  BSYNC B0 ;  /* 0x0000000000007941 */ /* 0x000fea0003800000 */
.L_x_378:
[----:B------:R-:W-:Y:S01]  /*21c0*/  IADD3 R0, R15, 0x20, RZ ;  /* 0x000000200f007810 */ /* 0x000fe20007ffe0ff */
[----:B------:R-:W-:Y:S03]  /*21d0*/  BSSY B0, `(.L_x_380) ;  /* 0x0000010000007945 */ /* 0x000fe60003800000 */
[----:B------:R-:W-:-:S13]  /*21e0*/  ISETP.GE.AND P0, PT, R0, UR6, PT ;  /* 0x0000000600007c0c */ /* 0x000fda000bf06270 */
[----:B------:R-:W-:Y:S05]  /*21f0*/  @P0 BRA `(.L_x_381) ;  /* 0x000000d000000947 */ /* 0x000fea0003800000 */
[----:B------:R-:W-:Y:S02]  /*2200*/  IADD3 R0, P2, R15, 0x20, RZ ;  /* 0x000000200f007810 */ /* 0x000fe40007f5e0ff */
[----:B------:R-:W-:Y:S02]  /*2210*/  MOV R7, R2 ;  /* 0x0000000200077202 */ /* 0x000fe40000000f00 */
[----:B-1----:R-:W-:-:S03]  /*2220*/  IADD3.X R4, RZ, R14, RZ, P2, !PT ;  /* 0x0000000eff047210 */ /* 0x002fc600017fe4ff */
        /* <DEDUP_REMOVED lines=10> */
.L_x_381:
[----:B------:R-:W-:Y:S05]  /*22d0*/  BSYNC B0 ;  /* 0x0000000000007941 */ /* 0x000fea0003800000 */
.L_x_380:
        /* <DEDUP_REMOVED lines=27> */
.L_x_383:
[----:B------:R-:W-:Y:S05]  /*2490*/  BSYNC B0 ;  /* 0x0000000000007941 */ /* 0x000fea0003800000 */
.L_x_382:
[----:B------:R-:W-:Y:S05]  /*24a0*/  @P0 BRA `(.L_x_384) ;  /* 0x00006d8000000947 */ /* 0x000fea0003800000 */
[----:B------:R-:W-:Y:S02]  /*24b0*/  IADD3 R0, P0, R15, 0x20, RZ ;  /* 0x000000200f007810 */ /* 0x000fe40007f1e0ff */
[----:B------:R-:W-:-:S02]  /*24c0*/  MOV R7, R2 ;  /* 0x0000000200077202 */ /* 0x000fc40000000f00 */
        /* <DEDUP_REMOVED lines=12> */
.L_x_375:
[----:B------:R-:W2:Y:S01]  /*2590*/  LDL R6, [R1+0x50] ;  /* 0x0000500001067983 */ /* 0x000ea20000100800 */
[----:B------:R-:W-:Y:S01]  /*25a0*/  PLOP3.LUT P0, PT, PT, PT, UP6, 0x80, 0x0 ;  /* 0x000000000000781c */ /* 0x000fe20003f0f068 */
[----:B------:R-:W-:Y:S01]  /*25b0*/  UIMAD UR7, UR6, -0x40, UR25 ;  /* 0xffffffc0060778a4 */ /* 0x000fe2000f8e0219 */
[----:B------:R-:W-:Y:S01]  /*25c0*/  IADD3 R9, R15, 0x20, RZ ;  /* 0x000000200f097810 */ /* 0x000fe20007ffe0ff */
[----:B------:R-:W-:Y:S01]  /*25d0*/  IMAD.MOV.U32 R226, RZ, RZ, 0x40 ;  /* 0x00000040ffe27424 */ /* 0x000fe200078e00ff */
[----:B------:R-:W-:Y:S01]  /*25e0*/  ULEA.HI UR12, UR6, UR6, URZ, 0x1 ;  /* 0x00000006060c7291 */ /* 0x000fe2000f8f083f */
[----:B------:R-:W-:Y:S08]  /*25f0*/  BSSY B0, `(.L_x_385) ;  /* 0x000003e000007945 */ /* 0x000ff00003800000 */
[----:B------:R-:W-:Y:S01]  /*2600*/  @P0 BAR.SYNC.DEFER_BLOCKING 0x0 ;  /* 0x0000000000000b1d */ /* 0x000fe20000010000 */
[----:B------:R-:W-:Y:S01]  /*2610*/  ISETP.GE.AND P1, PT, R9, UR7, PT ;  /* 0x0000000709007c0c */ /* 0x000fe2000bf26270 */
[----:B------:R-:W-:Y:S01]  /*2620*/  IMAD.WIDE.U32 R4, R226, c[0x0][0x370], RZ ;  /* 0x0000dc00e2047a25 */ /* 0x000fe200078e00ff */
[----:B------:R-:W-:Y:S01]  /*2630*/  ISETP.GE.AND P2, PT, R15, UR7, PT ;  /* 0x000000070f007c0c */ /* 0x000fe2000bf46270 */
[----:B------:R-:W-:-:S02]  /*2640*/  ULOP3.LUT UR12, UR12, 0xfffffffe, URZ, 0xc0, !UPT ;  /* 0xfffffffe0c0c7892 */ /* 0x000fc4000f8ec03f */
[----:B------:R-:W-:Y:S02]  /*2650*/  IMAD R2, R226, c[0x0][0x374], RZ ;  /* 0x0000dd00e2027a24 */ /* 0x000fe400078e02ff */
[----:B------:R-:W-:-:S04]  /*2660*/  UIADD3 UR12, UR6, -UR12, URZ ;  /* 0x8000000c060c7290 */ /* 0x000fc8000fffe03f */
[----:B------:R-:W-:Y:S02]  /*2670*/  UISETP.NE.AND UP0, UPT, UR12, 0x1, UPT ;  /* 0x000000010c00788c */ /* 0x000fe4000bf05270 */
[----:B------:R-:W-:-:S04]  /*2680*/  @!P1 IADD3 R4, P3, R240, R4, RZ ;  /* 0x00000004f0049210 */ /* 0x000fc80007f7e0ff */
[----:B------:R-:W-:Y:S02]  /*2690*/  @!P1 IADD3.X R5, R241, R5, R2, P3, !PT ;  /* 0x00000005f1059210 */ /* 0x000fe40001ffe402 */
[----:B------:R-:W-:Y:S01]  /*26a0*/  PLOP3.LUT P0, PT, PT, PT, UP0, 0x80, 0x0 ;  /* 0x000000000000781c */ /* 0x000fe20003f0f008 */
        /* <DEDUP_REMOVED lines=22> */
[----:B--2---:R-:W-:-:S04]  /*2810*/  IADD3 R2, R6, 0x4000, RZ ;  /* 0x0000400006027810 */ /* 0x004fc80007ffe0ff */
[----:B------:R-:W-:-:S05]  /*2820*/  SEL R2, R2, R6, !P0 ;  /* 0x0000000602027207 */ /* 0x000fca0004000000 */
[----:B------:R-:W-:Y:S01]  /*2830*/  IMAD.SHL.U32 R236, R2, 0x2, RZ ;  /* 0x0000000202ec7824 */ /* 0x000fe200078e00ff */
[----:B------:R-:W-:Y:S05]  /*2840*/  @!P2 BRA `(.L_x_386) ;  /* 0x000001100000a947 */ /* 0x000fea0003800000 */
[----:B-1----:R1:W-:Y:S04]  /*2850*/  STS [R236], RZ ;  /* 0x000000ffec007388 */ /* 0x0023e80000000800 */
        /* <DEDUP_REMOVED lines=16> */
.L_x_386:
[----:B------:R-:W-:Y:S01]  /*2960*/  @!PT LDS RZ, [RZ] ;  /* 0x00000000fffff984 */ /* 0x000fe20000000800 */
[----:B------:R-:W-:Y:S01]  /*2970*/  @!PT LDS RZ, [RZ] ;  /* 0x00000000fffff984 */ /* 0x000fe20000000800 */
[----:B------:R-:W-:Y:S01]  /*2980*/  @!PT LDS RZ, [RZ] ;  /* 0x00000000fffff984 */ /* 0x000fe20000000800 */
[----:B-1----:R1:W-:Y:S04]  /*2990*/  LDGSTS.E.BYPASS.LTC128B.128 [R236], [R242.64] ;  /* 0x00000000f2ec7fae */ /* 0x0023e8000b901d44 */
[----:B------:R1:W-:Y:S04]  /*29a0*/  LDGSTS.E.BYPASS.LTC128B.128 [R236+0x2000], [R242.64+0x80] ;  /* 0x02000080f2ec7fae */ /* 0x0003e8000b901d44 */
[----:B------:R1:W-:Y:S04]  /*29b0*/  LDGSTS.E.BYPASS.LTC128B.128 [R236+0x4000], [R242.64+0x100] ;  /* 0x04000100f2ec7fae */ /* 0x0003e8000b901d44 */
[----:B------:R1:W-:Y:S02]  /*29c0*/  LDGSTS.E.BYPASS.LTC128B.128 [R236+0x6000], [R242.64+0x180] ;  /* 0x06000180f2ec7fae */ /* 0x0003e4000b901d44 */
.L_x_387:
[----:B------:R-:W-:Y:S05]  /*29d0*/  BSYNC B0 ;  /* 0x0000000000007941 */ /* 0x000fea0003800000 */
.L_x_385:
[----:B------:R-:W-:Y:S01]  /*29e0*/  BSSY B0, `(.L_x_388) ;  /* 0x000001e000007945 */ /* 0x000fe20003800000 */
[----:B------:R-:W-:-:S02]  /*29f0*/  IMAD R2, R226, c[0x0][0x194], RZ ;  /* 0x00006500e2027a24 */ /* 0x000fc400078e02ff */
[----:B------:R-:W-:Y:S01]  /*2a00*/  IMAD.WIDE.U32 R4, R226, c[0x0][0x190], RZ ;  /* 0x00006400e2047a25 */ /* 0x000fe200078e00ff */
        /* <DEDUP_REMOVED lines=18> */
.L_x_389:
[----:B------:R-:W-:-:S04]  /*2b30*/  IADD3 R4, P1, R242, R4, RZ ;  /* 0x00000004f2047210 */ /* 0x000fc80007f3e0ff */
[----:B------:R-:W-:-:S05]  /*2b40*/  IADD3.X R5, R243, R5, R2, P1, !PT ;  /* 0x00000005f3057210 */ /* 0x000fca0000ffe402 */
[----:B------:R-:W-:Y:S01]  /*2b50*/  @!PT LDS RZ, [RZ] ;  /* 0x00000000fffff984 */ /* 0x000fe20000000800 */
[----:B------:R-:W-:Y:S01]  /*2b60*/  @!PT LDS RZ, [RZ] ;  /* 0x00000000fffff984 */ /* 0x000fe20000000800 */
[----:B------:R-:W-:Y:S01]  /*2b70*/  @!PT LDS RZ, [RZ] ;  /* 0x00000000fffff984 */ /* 0x000fe20000000800 */
[----:B------:R2:W-:Y:S04]  /*2b80*/  LDGSTS.E.BYPASS.LTC128B.128 [R236+0x1000], [R4.64] ;  /* 0x0100000004ec7fae */ /* 0x0005e8000b901d44 */
[----:B------:R2:W-:Y:S04]  /*2b90*/  LDGSTS.E.BYPASS.LTC128B.128 [R236+0x3000], [R4.64+0x80] ;  /* 0x0300008004ec7fae */ /* 0x0005e8000b901d44 */
[----:B------:R2:W-:Y:S04]  /*2ba0*/  LDGSTS.E.BYPASS.LTC128B.128 [R236+0x5000], [R4.64+0x100] ;  /* 0x0500010004ec7fae */ /* 0x0005e8000b901d44 */
[----:B------:R2:W-:Y:S02]  /*2bb0*/  LDGSTS.E.BYPASS.LTC128B.128 [R236+0x7000], [R4.64+0x180] ;  /* 0x0700018004ec7fae */ /* 0x0005e4000b901d44 */
.L_x_390:
[----:B------:R-:W-:Y:S05]  /*2bc0*/  BSYNC B0 ;  /* 0x0000000000007941 */ /* 0x000fea0003800000 */
.L_x_388:
[----:B------:R-:W3:Y:S01]  /*2bd0*/  LDL R22, [R1+0x40] ;  /* 0x0000400001167983 */ /* 0x000ee20000100800 */
[----:B------:R-:W-:Y:S01]  /*2be0*/  ULDC.64 UR14, c[0x0][0x1a0] ;  /* 0x00006800000e7ab9 */ /* 0x000fe20000000a00 */
[----:B--2---:R-:W-:Y:S01]  /*2bf0*/  IMAD.U32 R4, RZ, RZ, UR23 ;  /* 0x00000017ff047e24 */ /* 0x004fe2000f8e00ff */
[----:B------:R-:W-:Y:S01]  /*2c00*/  UIMAD UR12, UR20, UR14, URZ ;  /* 0x0000000e140c72a4 */ /* 0x000fe2000f8e023f */
[----:B------:R-:W2:Y:S01]  /*2c10*/  LDL R21, [R1+0x54] ;  /* 0x0000540001157983 */ /* 0x000ea20000100800 */
[----:B------:R-:W-:Y:S01]  /*2c20*/  ULDC.64 UR18, c[0x0][0x198] ;  /* 0x0000660000127ab9 */ /* 0x000fe20000000a00 */
[----:B------:R-:W-:Y:S01]  /*2c30*/  IMAD.WIDE.U32 R6, R4, c[0x0][0x198], R16 ;  /* 0x0000660004067a25 */ /* 0x000fe200078e0010 */
[----:B------:R-:W-:-:S02]  /*2c40*/  UIMAD UR18, UR20, UR18, URZ ;  /* 0x00000012141272a4 */ /* 0x000fc4000f8e023f */
[----:B------:R-:W-:Y:S01]  /*2c50*/  UIMAD UR14, UR23, UR15, UR12 ;  /* 0x0000000f170e72a4 */ /* 0x000fe2000f8e020c */
[----:B------:R-:W-:Y:S01]  /*2c60*/  IMAD.WIDE.U32 R4, R4, c[0x0][0x1a0], R16 ;  /* 0x0000680004047a25 */ /* 0x000fe200078e0010 */
[----:B------:R-:W-:Y:S02]  /*2c70*/  UIMAD UR12, UR22, -0x40, UR16 ;  /* 0xffffffc0160c78a4 */ /* 0x000fe4000f8e0210 */
[----:B------:R-:W-:Y:S01]  /*2c80*/  UIMAD UR19, UR23, UR19, UR18 ;  /* 0x00000013171372a4 */ /* 0x000fe2000f8e0212 */
[----:B------:R-:W-:-:S03]  /*2c90*/  IADD3 R8, P3, R6, UR29, RZ ;  /* 0x0000001d06087c10 */ /* 0x000fc6000ff7e0ff */
[----:B------:R-:W-:Y:S02]  /*2ca0*/  ISETP.GE.AND P1, PT, R9, UR12, PT ;  /* 0x0000000c09007c0c */ /* 0x000fe4000bf26270 */
[----:B------:R-:W-:Y:S01]  /*2cb0*/  IMAD.U32 R2, RZ, RZ, UR19 ;  /* 0x00000013ff027e24 */ /* 0x000fe2000f8e00ff */
[----:B------:R-:W-:Y:S02]  /*2cc0*/  IADD3 R6, P2, R4, UR21, RZ ;  /* 0x0000001504067c10 */ /* 0x000fe4000ff5e0ff */
[----:B------:R-:W-:Y:S02]  /*2cd0*/  MOV R10, UR14 ;  /* 0x0000000e000a7c02 */ /* 0x000fe40008000f00 */
[----:B------:R-:W-:Y:S01]  /*2ce0*/  IADD3.X R9, R7, UR30, R2, P3, !PT ;  /* 0x0000001e07097c10 */ /* 0x000fe20009ffe402 */
[----:B------:R-:W-:Y:S01]  /*2cf0*/  IMAD R2, R13, c[0x0][0x1b8], RZ ;  /* 0x00006e000d027a24 */ /* 0x000fe200078e02ff */
[----:B------:R-:W-:Y:S02]  /*2d00*/  IADD3.X R7, R5, UR24, R10, P2, !PT ;  /* 0x0000001805077c10 */ /* 0x000fe400097fe40a */
[C---:B------:R-:W-:Y:S01]  /*2d10*/  ISETP.GE.AND P2, PT, R15.reuse, UR12, PT ;  /* 0x0000000c0f007c0c */ /* 0x040fe2000bf46270 */
[C---:B------:R-:W-:Y:S01]  /*2d20*/  IMAD R2, R0.reuse, c[0x0][0x1bc], R2 ;  /* 0x00006f0000027a24 */ /* 0x040fe200078e0202 */
[----:B------:R-:W-:Y:S01]  /*2d30*/  @!P1 IADD3 R16, P3, R15, 0x20, RZ ;  /* 0x000000200f109810 */ /* 0x000fe20007f7e0ff */
[----:B------:R-:W-:-:S04]  /*2d40*/  IMAD.WIDE.U32 R6, R0, c[0x0][0x1b8], R6 ;  /* 0x00006e0000067a25 */ /* 0x000fc800078e0006 */
[----:B------:R-:W-:Y:S02]  /*2d50*/  IMAD R4, R13, c[0x0][0x1b0], RZ ;  /* 0x00006c000d047a24 */ /* 0x000fe400078e02ff */
[----:B------:R-:W-:Y:S02]  /*2d60*/  IMAD.IADD R7, R7, 0x1, R2 ;  /* 0x0000000107077824 */ /* 0x000fe400078e0202 */
[C---:B------:R-:W-:Y:S02]  /*2d70*/  IMAD R10, R0.reuse, c[0x0][0x1b4], R4 ;  /* 0x00006d00000a7a24 */ /* 0x040fe400078e0204 */
[----:B------:R-:W-:Y:S01]  /*2d80*/  @!P1 IMAD.X R2, RZ, RZ, R14, P3 ;  /* 0x000000ffff029224 */ /* 0x000fe200018e060e */
[----:B------:R-:W-:Y:S01]  /*2d90*/  @!P1 IADD3 R12, P3, R15, 0x20, RZ ;  /* 0x000000200f0c9810 */ /* 0x000fe20007f7e0ff */
[----:B------:R-:W-:-:S04]  /*2da0*/  IMAD.WIDE.U32 R4, R0, c[0x0][0x1b0], R8 ;  /* 0x00006c0000047a25 */ /* 0x000fc800078e0008 */
[----:B------:R-:W-:Y:S02]  /*2db0*/  IMAD.IADD R5, R5, 0x1, R10 ;  /* 0x0000000105057824 */ /* 0x000fe400078e020a */
[----:B------:R-:W-:Y:S02]  /*2dc0*/  @!P2 IMAD R0, R14, c[0x0][0x198], RZ ;  /* 0x000066000e00aa24 */ /* 0x000fe400078e02ff */
[----:B------:R-:W-:Y:S01]  /*2dd0*/  @!P1 IMAD.X R10, RZ, RZ, R14, P3 ;  /* 0x000000ffff0a9224 */ /* 0x000fe200018e060e */
[----:B------:R-:W-:Y:S01]  /*2de0*/  @!P1 MOV R8, R4 ;  /* 0x0000000400089202 */ /* 0x000fe20000000f00 */
[----:B------:R-:W-:Y:S01]  /*2df0*/  @!P1 IMAD R2, R2, c[0x0][0x198], RZ ;  /* 0x0000660002029a24 */ /* 0x000fe200078e02ff */
[----:B------:R-:W-:Y:S01]  /*2e00*/  @!P1 MOV R18, R6 ;  /* 0x0000000600129202 */ /* 0x000fe20000000f00 */
[----:B------:R-:W-:Y:S02]  /*2e10*/  @!P1 IMAD.MOV.U32 R9, RZ, RZ, R5 ;  /* 0x000000ffff099224 */ /* 0x000fe400078e0005 */
[----:B------:R-:W-:-:S02]  /*2e20*/  @!P2 IMAD R11, R15, c[0x0][0x19c], R0 ;  /* 0x000067000f0baa24 */ /* 0x000fc400078e0200 */
[----:B------:R-:W-:Y:S02]  /*2e30*/  @!P2 IMAD R13, R14, c[0x0][0x1a0], RZ ;  /* 0x000068000e0daa24 */ /* 0x000fe400078e02ff */
[----:B------:R-:W-:-:S04]  /*2e40*/  @!P2 IMAD.WIDE.U32 R4, R15, c[0x0][0x198], R4 ;  /* 0x000066000f04aa25 */ /* 0x000fc800078e0004 */
[----:B------:R-:W-:Y:S02]  /*2e50*/  @!P1 IMAD R0, R10, c[0x0][0x1a0], RZ ;  /* 0x000068000a009a24 */ /* 0x000fe400078e02ff */
[----:B------:R-:W-:Y:S02]  /*2e60*/  @!P1 IMAD.MOV.U32 R19, RZ, RZ, R7 ;  /* 0x000000ffff139224 */ /* 0x000fe400078e0007 */
[C---:B------:R-:W-:Y:S02]  /*2e70*/  @!P1 IMAD R20, R16.reuse, c[0x0][0x19c], R2 ;  /* 0x0000670010149a24 */ /* 0x040fe400078e0202 */
[----:B------:R-:W-:Y:S01]  /*2e80*/  @!P1 IMAD.WIDE.U32 R16, R16, c[0x0][0x198], R8 ;  /* 0x0000660010109a25 */ /* 0x000fe200078e0008 */
[----:B------:R-:W-:Y:S02]  /*2e90*/  @!P2 IADD3 R2, R5, R11, RZ ;  /* 0x0000000b0502a210 */ /* 0x000fe40007ffe0ff */
[----:B------:R-:W-:Y:S01]  /*2ea0*/  @!P2 LEA R10, P3, R4, c[0x0][0x168], 0x1 ;  /* 0x00005a00040aaa11 */ /* 0x000fe200078608ff */
[----:B------:R-:W-:-:S02]  /*2eb0*/  @!P2 IMAD R9, R15, c[0x0][0x1a4], R13 ;  /* 0x000069000f09aa24 */ /* 0x000fc400078e020d */
[C---:B------:R-:W-:Y:S02]  /*2ec0*/  @!P1 IMAD R8, R12.reuse, c[0x0][0x1a4], R0 ;  /* 0x000069000c089a24 */ /* 0x040fe400078e0200 */
[----:B------:R-:W-:Y:S01]  /*2ed0*/  @!P1 IMAD.WIDE.U32 R12, R12, c[0x0][0x1a0], R18 ;  /* 0x000068000c0c9a25 */ /* 0x000fe200078e0012 */
[----:B------:R-:W-:-:S03]  /*2ee0*/  @!P2 LEA.HI.X R11, R4, c[0x0][0x16c], R2, 0x1, P3 ;  /* 0x00005b00040baa11 */ /* 0x000fc600018f0c02 */
[----:B------:R-:W-:Y:S01]  /*2ef0*/  @!P2 IMAD.WIDE.U32 R14, R15, c[0x0][0x1a0], R6 ;  /* 0x000068000f0eaa25 */ /* 0x000fe200078e0006 */
[----:B------:R-:W-:Y:S02]  /*2f00*/  @!P1 IADD3 R13, R13, R8, RZ ;  /* 0x000000080d0d9210 */ /* 0x000fe40007ffe0ff */
[----:B------:R-:W-:Y:S01]  /*2f10*/  @!P1 LEA R8, P5, R16, c[0x0][0x168], 0x1 ;  /* 0x00005a0010089a11 */ /* 0x000fe200078a08ff */
[----:B------:R-:W-:Y:S02]  /*2f20*/  @!P1 IMAD.IADD R2, R17, 0x1, R20 ;  /* 0x0000000111029824 */ /* 0x000fe400078e0214 */
[----:B------:R-:W-:-:S03]  /*2f30*/  @!P2 IMAD.IADD R5, R15, 0x1, R9 ;  /* 0x000000010f05a824 */ /* 0x000fc600078e0209 */
[----:B------:R-:W-:Y:S01]  /*2f40*/  @!P1 LEA.HI.X R9, R16, c[0x0][0x16c], R2, 0x1, P5 ;  /* 0x00005b0010099a11 */ /* 0x000fe200028f0c02 */
[----:B------:R-:W-:Y:S01]  /*2f50*/  @P2 STS.128 [R237+0x18000], RZ ;  /* 0x018000ffed002388 */ /* 0x000fe20000000c00 */
[----:B------:R-:W-:-:S03]  /*2f60*/  @!P2 LEA R6, P4, R14, c[0x0][0x170], 0x1 ;  /* 0x00005c000e06aa11 */ /* 0x000fc600078808ff */
[----:B------:R-:W-:Y:S04]  /*2f70*/  @P2 STS.128 [R237+0x1a000], RZ ;  /* 0x01a000ffed002388 */ /* 0x000fe80000000c00 */
[----:B------:R-:W-:Y:S04]  /*2f80*/  @P2 STS.128 [R237+0x1c000], RZ ;  /* 0x01c000ffed002388 */ /* 0x000fe80000000c00 */
[----:B------:R-:W-:Y:S04]  /*2f90*/  @P2 STS.128 [R237+0x1e000], RZ ;  /* 0x01e000ffed002388 */ /* 0x000fe80000000c00 */
[----:B------:R-:W-:Y:S01]  /*2fa0*/  @!PT LDS RZ, [RZ] ;  /* 0x00000000fffff984 */ /* 0x000fe20000000800 */
[----:B------:R-:W-:Y:S01]  /*2fb0*/  @!PT LDS RZ, [RZ] ;  /* 0x00000000fffff984 */ /* 0x000fe20000000800 */
[----:B------:R-:W-:Y:S01]  /*2fc0*/  @!PT LDS RZ, [RZ] ;  /* 0x00000000fffff984 */ /* 0x000fe20000000800 */
[----:B------:R4:W-:Y:S04]  /*2fd0*/  @!P2 LDGSTS.E.BYPASS.LTC128B.128 [R237+0x18000], [R10.64] ;  /* 0x180000000aedafae */ /* 0x0009e8000b901d44 */
[----:B------:R4:W-:Y:S01]  /*2fe0*/  @!P2 LDGSTS.E.BYPASS.LTC128B.128 [R237+0x1a000], [R10.64+0x80] ;  /* 0x1a0000800aedafae */ /* 0x0009e2000b901d44 */
[----:B------:R-:W-:-:S03]  /*2ff0*/  @!P1 LEA R4, P3, R12, c[0x0][0x170], 0x1 ;  /* 0x00005c000c049a11 */ /* 0x000fc600078608ff */
[----:B------:R4:W-:Y:S01]  /*3000*/  @!P2 LDGSTS.E.BYPASS.LTC128B.128 [R237+0x1c000], [R10.64+0x100] ;  /* 0x1c0001000aedafae */ /* 0x0009e2000b901d44 */
[----:B------:R-:W-:-:S03]  /*3010*/  @!P2 LEA.HI.X R7, R14, c[0x0][0x174], R5, 0x1, P4 ;  /* 0x00005d000e07aa11 */ /* 0x000fc600020f0c05 */
[----:B------:R4:W-:Y:S04]  /*3020*/  @!P2 LDGSTS.E.BYPASS.LTC128B.128 [R237+0x1e000], [R10.64+0x180] ;  /* 0x1e0001800aedafae */ /* 0x0009e8000b901d44 */
[----:B------:R-:W-:Y:S04]  /*3030*/  @P1 STS.128 [R237+0x19000], RZ ;  /* 0x019000ffed001388 */ /* 0x000fe80000000c00 */
[----:B------:R-:W-:Y:S04]  /*3040*/  @P1 STS.128 [R237+0x1b000], RZ ;  /* 0x01b000ffed001388 */ /* 0x000fe80000000c00 */
[----:B------:R-:W-:Y:S04]  /*3050*/  @P1 STS.128 [R237+0x1d000], RZ ;  /* 0x01d000ffed001388 */ /* 0x000fe80000000c00 */
[----:B------:R-:W-:Y:S04]  /*3060*/  @P1 STS.128 [R237+0x1f000], RZ ;  /* 0x01f000ffed001388 */ /* 0x000fe80000000c00 */
[----:B------:R-:W-:Y:S01]  /*3070*/  @!PT LDS RZ, [RZ] ;  /* 0x00000000fffff984 */ /* 0x000fe20000000800 */
[----:B------:R-:W-:Y:S01]  /*3080*/  @!PT LDS RZ, [RZ] ;  /* 0x00000000fffff984 */ /* 0x000fe20000000800 */
[----:B------:R-:W-:Y:S01]  /*3090*/  @!PT LDS RZ, [RZ] ;  /* 0x00000000fffff984 */ /* 0x000fe20000000800 */
[----:B------:R1:W-:Y:S01]  /*30a0*/  @!P1 LDGSTS.E.BYPASS.LTC128B.128 [R237+0x19000], [R8.64] ;  /* 0x1900000008ed9fae */ /* 0x0003e2000b901d44 */
[----:B------:R-:W-:-:S03]  /*30b0*/  @!P1 LEA.HI.X R5, R12, c[0x0][0x174], R13, 0x1, P3 ;  /* 0x00005d000c059a11 */ /* 0x000fc600018f0c0d */
[----:B------:R1:W-:Y:S04]  /*30c0*/  @!P1 LDGSTS.E.BYPASS.LTC128B.128 [R237+0x1b000], [R8.64+0x80] ;  /* 0x1b00008008ed9fae */ /* 0x0003e8000b901d44 */
[----:B------:R1:W-:Y:S04]  /*30d0*/  @!P1 LDGSTS.E.BYPASS.LTC128B.128 [R237+0x1d000], [R8.64+0x100] ;  /* 0x1d00010008ed9fae */ /* 0x0003e8000b901d44 */
        /* <DEDUP_REMOVED lines=8> */
[----:B------:R1:W-:Y:S04]  /*3160*/  @!P2 LDGSTS.E.BYPASS.LTC128B.128 [R237+0x20000], [R6.64] ;  /* 0x2000000006edafae */ /* 0x0003e8000b901d44 */
[----:B------:R1:W-:Y:S04]  /*3170*/  @!P2 LDGSTS.E.BYPASS.LTC128B.128 [R237+0x22000], [R6.64+0x80] ;  /* 0x2200008006edafae */ /* 0x0003e8000b901d44 */
[----:B------:R1:W-:Y:S04]  /*3180*/  @!P2 LDGSTS.E.BYPASS.LTC128B.128 [R237+0x24000], [R6.64+0x100] ;  /* 0x2400010006edafae */ /* 0x0003e8000b901d44 */
[----:B------:R1:W-:Y:S01]  /*3190*/  @!P2 LDGSTS.E.BYPASS.LTC128B.128 [R237+0x26000], [R6.64+0x180] ;  /* 0x2600018006edafae */ /* 0x0003e2000b901d44 */
[----:B------:R-:W-:Y:S01]  /*31a0*/  IMAD.MOV.U32 R247, RZ, RZ, 0x7f800000 ;  /* 0x7f800000fff77424 */ /* 0x000fe200078e00ff */
[----:B------:R-:W-:-:S02]  /*31b0*/  MOV R248, 0x7f800000 ;  /* 0x7f80000000f87802 */ /* 0x000fc40000000f00 */
        /* <DEDUP_REMOVED lines=12> */
[----:B---3--:R-:W-:-:S04]  /*3280*/  IADD3 R0, R22, 0x8, RZ ;  /* 0x0000000816007810 */ /* 0x008fc80007ffe0ff */
[----:B------:R-:W-:Y:S02]  /*3290*/  ISETP.GE.AND P6, PT, R0, UR7, PT ;  /* 0x0000000700007c0c */ /* 0x000fe4000bfc6270 */
[----:B------:R-:W-:Y:S02]  /*32a0*/  SHF.R.S32.HI R0, RZ, 0x1f, R22 ;  /* 0x0000001fff007819 */ /* 0x000fe40000011416 */
[C---:B------:R-:W-:Y:S02]  /*32b0*/  IADD3 R2, R22.reuse, 0x1, RZ ;  /* 0x0000000116027810 */ /* 0x040fe40007ffe0ff */
[C---:B------:R-:W-:Y:S01]  /*32c0*/  SHF.L.U64.HI R23, R22.reuse, 0x2, R0 ;  /* 0x0000000216177819 */ /* 0x040fe20000010200 */
[----:B------:R-:W-:Y:S02]  /*32d0*/  IMAD.U32 R0, RZ, RZ, UR25 ;  /* 0x00000019ff007e24 */ /* 0x000fe4000f8e00ff */
[----:B------:R-:W-:-:S03]  /*32e0*/  IMAD.SHL.U32 R24, R22, 0x4, RZ ;  /* 0x0000000416187824 */ /* 0x000fc600078e00ff */
[----:B------:R-:W-:Y:S02]  /*32f0*/  IADD3 R0, R2, UR16, -R0 ;  /* 0x0000001002007c10 */ /* 0x000fe4000fffe800 */
[----:B------:R-:W-:Y:S01]  /*3300*/  STL [R1+0x18], R24 ;  /* 0x0000181801007387 */ /* 0x000fe20000100800 */
[----:B------:R-:W-:-:S03]  /*3310*/  IADD3 R2, R233, 0x4000, RZ ;  /* 0x00004000e9027810 */ /* 0x000fc60007ffe0ff */
[----:B------:R-:W-:Y:S04]  /*3320*/  STL [R1+0x14], R23 ;  /* 0x0000141701007387 */ /* 0x000fe80000100800 */
[----:B------:R3:W-:Y:S01]  /*3330*/  STL [R1+0x38], R0 ;  /* 0x0000380001007387 */ /* 0x0007e20000100800 */
[----:B------:R-:W-:Y:S02]  /*3340*/  SEL R2, R2, R233, !P0 ;  /* 0x000000e902027207 */ /* 0x000fe40004000000 */
[----:B------:R-:W-:Y:S02]  /*3350*/  ISETP.GE.AND P3, PT, R22, UR7, PT ;  /* 0x0000000716007c0c */ /* 0x000fe4000bf66270 */
[----:B------:R-:W-:Y:S02]  /*3360*/  SHF.L.U32 R219, R2, 0x1, RZ ;  /* 0x0000000102db7819 */ /* 0x000fe400000006ff */
[----:B-1----:R-:W-:-:S02]  /*3370*/  IADD3 R6, P2, R24, UR9, RZ ;  /* 0x0000000918067c10 */ /* 0x002fc4000ff5e0ff */
[----:B---3--:R-:W-:-:S04]  /*3380*/  IADD3 R0, R232, 0x4000, RZ ;  /* 0x00004000e8007810 */ /* 0x008fc80007ffe0ff */
[----:B------:R-:W-:-:S05]  /*3390*/  SEL R0, R0, R232, !P0 ;  /* 0x000000e800007207 */ /* 0x000fca0004000000 */
[----:B------:R-:W-:Y:S02]  /*33a0*/  IMAD.SHL.U32 R2, R0, 0x2, RZ ;  /* 0x0000000200027824 */ /* 0x000fe400078e00ff */
[----:B------:R-:W-:Y:S01]  /*33b0*/  IMAD.MOV.U32 R0, RZ, RZ, c[0x0][0x22c] ;  /* 0x00008b00ff007624 */ /* 0x000fe200078e00ff */
[----:B------:R-:W-:-:S03]  /*33c0*/  IADD3.X R7, R23, UR8, RZ, P2, !PT ;  /* 0x0000000817077c10 */ /* 0x000fc600097fe4ff */
[----:B------:R-:W-:Y:S02]  /*33d0*/  IMAD R0, R0, c[0x0][0x1c0], RZ ;  /* 0x0000700000007a24 */ /* 0x000fe400078e02ff */
[----:B------:R1:W5:Y:S02]  /*33e0*/  @!P3 LDG.E R247, [R6.64] ;  /* 0x0000000406f7b981 */ /* 0x000364000c1e1900 */
[C---:B------:R-:W-:Y:S01]  /*33f0*/  IMAD.SHL.U32 R8, R0.reuse, 0x10, RZ ;  /* 0x0000001000087824 */ /* 0x040fe200078e00ff */
[----:B------:R-:W-:Y:S01]  /*3400*/  SHF.L.U32 R238, R0, 0x3, RZ ;  /* 0x0000000300ee7819 */ /* 0x000fe200000006ff */
[----:B------:R1:W5:Y:S03]  /*3410*/  @!P6 LDG.E R248, [R6.64+0x20] ;  /* 0x0000200406f8e981 */ /* 0x000366000c1e1900 */
[C---:B------:R-:W-:Y:S02]  /*3420*/  IADD3 R5, R8.reuse, 0x60, RZ ;  /* 0x0000006008057810 */ /* 0x040fe40007ffe0ff */
[----:B------:R-:W-:-:S02]  /*3430*/  IADD3 R4, R8, 0x80, RZ ;  /* 0x0000008008047810 */ /* 0x000fc40007ffe0ff */
[----:B----4-:R-:W-:Y:S01]  /*3440*/  IADD3 R10, R8, 0xa0, RZ ;  /* 0x000000a0080a7810 */ /* 0x010fe20007ffe0ff */
[C---:B------:R-:W-:Y:S01]  /*3450*/  IMAD.IADD R5, R238.reuse, 0x1, R5 ;  /* 0x00000001ee057824 */ /* 0x040fe200078e0205 */
[----:B------:R-:W-:-:S03]  /*3460*/  IADD3 R4, R238, R4, RZ ;  /* 0x00000004ee047210 */ /* 0x000fc60007ffe0ff */
[----:B------:R-:W-:Y:S01]  /*3470*/  IMAD.IADD R0, R238, 0x1, R10 ;  /* 0x00000001ee007824 */ /* 0x000fe200078e020a */
[C---:B-1----:R-:W-:Y:S02]  /*3480*/  IADD3 R7, R8.reuse, 0x20, RZ ;  /* 0x0000002008077810 */ /* 0x042fe40007ffe0ff */
[----:B------:R-:W-:Y:S02]  /*3490*/  IADD3 R6, R8, 0x40, RZ ;  /* 0x0000004008067810 */ /* 0x000fe40007ffe0ff */
[----:B------:R-:W-:-:S03]  /*34a0*/  IADD3 R7, R238, R7, RZ ;  /* 0x00000007ee077210 */ /* 0x000fc60007ffe0ff */
[C---:B------:R-:W-:Y:S02]  /*34b0*/  IMAD.IADD R6, R238.reuse, 0x1, R6 ;  /* 0x00000001ee067824 */ /* 0x040fe400078e0206 */
[C---:B------:R-:W-:Y:S01]  /*34c0*/  IMAD.IADD R7, R238.reuse, 0x1, R7 ;  /* 0x00000001ee077824 */ /* 0x040fe200078e0207 */
[C---:B------:R-:W-:Y:S01]  /*34d0*/  IADD3 R5, R238.reuse, R5, RZ ;  /* 0x00000005ee057210 */ /* 0x040fe20007ffe0ff */
[----:B------:R-:W-:Y:S01]  /*34e0*/  IMAD.IADD R6, R238, 0x1, R6 ;  /* 0x00000001ee067824 */ /* 0x000fe200078e0206 */
[----:B------:R-:W-:Y:S01]  /*34f0*/  IADD3 R9, R8, 0xc0, RZ ;  /* 0x000000c008097810 */ /* 0x000fe20007ffe0ff */
[C---:B------:R-:W-:Y:S01]  /*3500*/  IMAD.IADD R4, R238.reuse, 0x1, R4 ;  /* 0x00000001ee047824 */ /* 0x040fe200078e0204 */
[C---:B------:R-:W-:Y:S01]  /*3510*/  IADD3 R7, R238.reuse, R7, RZ ;  /* 0x00000007ee077210 */ /* 0x040fe20007ffe0ff */
[----:B------:R-:W-:Y:S01]  /*3520*/  IMAD.IADD R0, R238, 0x1, R0 ;  /* 0x00000001ee007824 */ /* 0x000fe200078e0200 */
        /* <DEDUP_REMOVED lines=11> */
[----:B------:R1:W-:Y:S01]  /*35e0*/  STL [R1+0x10], R7 ;  /* 0x0000100701007387 */ /* 0x0003e20000100800 */
[----:B------:R-:W-:-:S03]  /*35f0*/  IMAD.IADD R0, R238, 0x1, R0 ;  /* 0x00000001ee007824 */ /* 0x000fc600078e0200 */
[----:B------:R3:W-:Y:S01]  /*3600*/  STL [R1+0xc], R6 ;  /* 0x00000c0601007387 */ /* 0x0007e20000100800 */
[----:B------:R-:W-:-:S03]  /*3610*/  IADD3 R250, R238, R8, RZ ;  /* 0x00000008eefa7210 */ /* 0x000fc60007ffe0ff */
[----:B------:R-:W-:Y:S01]  /*3620*/  STL [R1+0x8], R5 ;  /* 0x0000080501007387 */ /* 0x000fe20000100800 */
[----:B------:R-:W-:-:S03]  /*3630*/  IMAD.IADD R8, R238, 0x1, R6 ;  /* 0x00000001ee087824 */ /* 0x000fc600078e0206 */
[----:B------:R-:W-:Y:S04]  /*3640*/  STL [R1+0x4], R4 ;  /* 0x0000040401007387 */ /* 0x000fe80000100800 */
[----:B------:R-:W-:Y:S01]  /*3650*/  STL [R1], R0 ;  /* 0x0000000001007387 */ /* 0x000fe20000100800 */
[----:B-1----:R-:W-:-:S05]  /*3660*/  IADD3 R7, R238, R7, RZ ;  /* 0x00000007ee077210 */ /* 0x002fca0007ffe0ff */
[----:B------:R1:W-:Y:S01]  /*3670*/  STL [R1+0x2c], R7 ;  /* 0x00002c0701007387 */ /* 0x0003e20000100800 */
[----:B---3--:R-:W-:-:S03]  /*3680*/  IMAD.IADD R6, R238, 0x1, R4 ;  /* 0x00000001ee067824 */ /* 0x008fc600078e0204 */
[----:B------:R3:W-:Y:S01]  /*3690*/  STL [R1+0x28], R8 ;  /* 0x0000280801007387 */ /* 0x0007e20000100800 */
[----:B------:R-:W-:Y:S01]  /*36a0*/  IMAD.IADD R9, R238, 0x1, R9 ;  /* 0x00000001ee097824 */ /* 0x000fe200078e0209 */
[----:B--2---:R-:W-:Y:S01]  /*36b0*/  R2P PR, R21, 0x6 ;  /* 0x0000000615007804 */ /* 0x004fe20000000000 */
[----:B------:R-:W-:-:S03]  /*36c0*/  IMAD.MOV.U32 R231, RZ, RZ, 0x20 ;  /* 0x00000020ffe77424 */ /* 0x000fc600078e00ff */
[C---:B------:R-:W-:Y:S02]  /*36d0*/  IADD3 R9, R238.reuse, R9, RZ ;  /* 0x00000009ee097210 */ /* 0x040fe40007ffe0ff */
[C---:B-1----:R-:W-:Y:S02]  /*36e0*/  IADD3 R7, R238.reuse, R5, RZ ;  /* 0x00000005ee077210 */ /* 0x042fe40007ffe0ff */
[----:B------:R-:W-:-:S03]  /*36f0*/  IADD3 R5, R238, R0, RZ ;  /* 0x00000000ee057210 */ /* 0x000fc60007ffe0ff */
[----:B------:R3:W-:Y:S04]  /*3700*/  STL [R1+0x24], R7 ;  /* 0x0000240701007387 */ /* 0x0007e80000100800 */
[----:B------:R3:W-:Y:S04]  /*3710*/  STL [R1+0x20], R6 ;  /* 0x0000200601007387 */ /* 0x0007e80000100800 */
[----:B------:R3:W-:Y:S01]  /*3720*/  STL [R1+0x1c], R5 ;  /* 0x00001c0501007387 */ /* 0x0007e20000100800 */
[----:B------:R-:W-:Y:S01]  /*3730*/  IMAD.IADD R252, R238, 0x1, R9 ;  /* 0x00000001eefc7824 */ /* 0x000fe200078e0209 */
[----:B------:R-:W-:-:S02]  /*3740*/  SEL R231, R231, 0xffffffe0, !P1 ;  /* 0xffffffe0e7e77807 */ /* 0x000fc40004800000 */
[----:B------:R-:W-:Y:S01]  /*3750*/  SHF.L.U32 R222, R233, 0x1, RZ ;  /* 0x00000001e9de7819 */ /* 0x000fe200000006ff */
[----:B------:R-:W-:Y:S01]  /*3760*/  IMAD.IADD R249, R238, 0x1, R250 ;  /* 0x00000001eef97824 */ /* 0x000fe200078e02fa */
[----:B------:R-:W-:Y:S01]  /*3770*/  SEL R226, R226, 0xffffffc0, !P2 ;  /* 0xffffffc0e2e27807 */ /* 0x000fe20005000000 */
[----:B------:R-:W-:Y:S01]  /*3780*/  IMAD.IADD R228, R227, 0x1, R231 ;  /* 0x00000001e3e47824 */ /* 0x000fe200078e02e7 */
[----:B------:R-:W-:Y:S02]  /*3790*/  IADD3 R223, R231, R222, RZ ;  /* 0x000000dee7df7210 */ /* 0x000fe40007ffe0ff */
[C---:B------:R-:W-:Y:S01]  /*37a0*/  IADD3 R251, R238.reuse, R252, RZ ;  /* 0x000000fceefb7210 */ /* 0x040fe20007ffe0ff */
        /* <DEDUP_REMOVED lines=65> */
[----:B------:R-:W-:Y:S01]  /*3bc0*/  IMAD.IADD R229, R227, 0x1, R226 ;  /* 0x00000001e3e57824 */ /* 0x000fe200078e02e2 */
[----:B------:R-:W-:Y:S01]  /*3bd0*/  IADD3 R0, R238, R249, RZ ;  /* 0x000000f9ee007210 */ /* 0x000fe20007ffe0ff */
[----:B------:R-:W-:-:S02]  /*3be0*/  IMAD.IADD R225, R226, 0x1, R222 ;  /* 0x00000001e2e17824 */ /* 0x000fc400078e02de */
[C---:B------:R-:W-:Y:S02]  /*3bf0*/  IMAD.IADD R230, R226.reuse, 0x1, R228 ;  /* 0x00000001e2e67824 */ /* 0x040fe400078e02e4 */
[----:B------:R-:W-:Y:S02]  /*3c00*/  IMAD.IADD R224, R226, 0x1, R223 ;  /* 0x00000001e2e07824 */ /* 0x000fe400078e02df */
[----:B------:R-:W-:Y:S01]  /*3c10*/  IMAD.IADD R4, R238, 0x1, R251 ;  /* 0x00000001ee047824 */ /* 0x000fe200078e02fb */
[----:B------:R-:W-:Y:S02]  /*3c20*/  UIADD3 UR14, UR23, 0x40, URZ ;  /* 0x00000040170e7890 */ /* 0x000fe4000fffe03f */
[----:B---3--:R-:W-:Y:S02]  /*3c30*/  UIADD3 UR15, UR15, -UR16, URZ ;  /* 0x800000100f0f7290 */ /* 0x008fe4000fffe03f */
.L_x_393:
[----:B------:R-:W0:Y:S01]  /*3c40*/  LDGDEPBAR ;  /* 0x00000000000079af */ /* 0x000e220000000000 */
[C---:B------:R-:W-:Y:S01]  /*3c50*/  IMAD.IADD R109, R219.reuse, 0x1, R231 ;  /* 0x00000001db6d7824 */ /* 0x040fe200078e02e7 */
[----:B------:R-:W-:Y:S01]  /*3c60*/  USHF.L.U32 UR7, UR6, 0x6, URZ ;  /* 0x0000000606077899 */ /* 0x000fe2000800063f */
[--C-:B------:R-:W-:Y:S01]  /*3c70*/  IMAD.IADD R108, R219, 0x1, R226.reuse ;  /* 0x00000001db6c7824 */ /* 0x100fe200078e02e2 */
[----:B-----5:R-:W-:Y:S01]  /*3c80*/  FSETP.NEU.FTZ.AND P1, PT, R247, -INF , PT ;  /* 0xff800000f700780b */ /* 0x020fe20003f3d000 */
[----:B------:R-:W-:Y:S01]  /*3c90*/  IMAD.IADD R0, R109, 0x1, R226 ;  /* 0x000000016d007824 */ /* 0x000fe200078e02e2 */
[----:B------:R-:W2:Y:S01]  /*3ca0*/  LDL R111, [R1+0x38] ;  /* 0x00003800016f7983 */ /* 0x000ea20000100800 */
[----:B------:R-:W-:Y:S02]  /*3cb0*/  UISETP.GE.AND UP0, UPT, UR7, UR15, UPT ;  /* 0x0000000f0700728c */ /* 0x000fe4000bf06270 */
[----:B------:R-:W-:Y:S02]  /*3cc0*/  UISETP.GT.AND UP3, UPT, UR6, UR13, UPT ;  /* 0x0000000d0600728c */ /* 0x000fe4000bf64270 */
[----:B------:R-:W3:Y:S01]  /*3cd0*/  LDL R110, [R1+0x3c] ;  /* 0x00003c00016e7983 */ /* 0x000ee20000100800 */
[----:B------:R-:W-:Y:S04]  /*3ce0*/  UISETP.LT.AND UP0, UPT, UR14, UR16, UP0 ;  /* 0x000000100e00728c */ /* 0x000fe80008701270 */
[----:B------:R-:W4:Y:S02]  /*3cf0*/  LDL R113, [R1+0x18] ;  /* 0x0000180001717983 */ /* 0x000f240000100800 */
[----:B------:R-:W-:Y:S03]  /*3d00*/  PLOP3.LUT P0, PT, PT, PT, UP0, 0x80, 0x0 ;  /* 0x000000000000781c */ /* 0x000fe60003f0f008 */
[----:B------:R-:W2:Y:S01]  /*3d10*/  LDL R112, [R1+0x14] ;  /* 0x0000140001707983 */ /* 0x000ea20000100800 */
        /* <DEDUP_REMOVED lines=42> */
[----:B------:R-:W3:Y:S02]  /*3fc0*/  LDSM.16.M88.4 R104, [R218+0x1a800] ;  /* 0x01a80000da68783b */ /* 0x000ee40000000200 */
[C---:B------:R-:W-:Y:S08]  /*3fd0*/  HMMA.16816.F32.BF16 R4, R88.reuse, R92, R4 ;  /* 0x0000005c5804723c */ /* 0x040ff00000041804 */
[C---:B------:R-:W-:Y:S01]  /*3fe0*/  HMMA.16816.F32.BF16 R8, R88.reuse, R94, R8 ;  /* 0x0000005e5808723c */ /* 0x040fe20000041808 */
[----:B------:R-:W-:Y:S07]  /*3ff0*/  LDSM.16.M88.4 R92, [R217+0x1a000] ;  /* 0x01a00000d95c783b */ /* 0x000fee0000000200 */
[C---:B------:R-:W-:Y:S08]  /*4000*/  HMMA.16816.F32.BF16 R12, R88.reuse, R96, R12 ;  /* 0x00000060580c723c */ /* 0x040ff0000004180c */
[----:B------:R-:W-:Y:S01]  /*4010*/  HMMA.16816.F32.BF16 R16, R88, R98, R16 ;  /* 0x000000625810723c */ /* 0x000fe20000041810 */
[----:B------:R-:W2:Y:S05]  /*4020*/  LDSM.16.M88.4 R88, [R0+0x2000] ;  /* 0x002000000058783b */ /* 0x000eaa0000000200 */
[----:B------:R-:W4:Y:S02]  /*4030*/  LDSM.16.M88.4 R96, [R217+0x1a800] ;  /* 0x01a80000d960783b */ /* 0x000f240000000200 */
[C---:B-1----:R-:W-:Y:S08]  /*4040*/  HMMA.16816.F32.BF16 R4, R84.reuse, R100, R4 ;  /* 0x000000645404723c */ /* 0x042ff00000041804 */
[C---:B------:R-:W-:Y:S01]  /*4050*/  HMMA.16816.F32.BF16 R8, R84.reuse, R102, R8 ;  /* 0x000000665408723c */ /* 0x040fe20000041808 */
[----:B------:R-:W-:Y:S07]  /*4060*/  LDSM.16.M88.4 R100, [R3+0x1c000] ;  /* 0x01c000000364783b */ /* 0x000fee0000000200 */
[C---:B---3--:R-:W-:Y:S08]  /*4070*/  HMMA.16816.F32.BF16 R12, R84.reuse, R104, R12 ;  /* 0x00000068540c723c */ /* 0x048ff0000004180c */
[----:B------:R-:W-:Y:S01]  /*4080*/  HMMA.16816.F32.BF16 R16, R84, R106, R16 ;  /* 0x0000006a5410723c */ /* 0x000fe20000041810 */
[----:B------:R-:W1:Y:S05]  /*4090*/  LDSM.16.M88.4 R84, [R219+0x4000] ;  /* 0x00400000db54783b */ /* 0x000e6a0000000200 */
[----:B------:R-:W3:Y:S02]  /*40a0*/  LDSM.16.M88.4 R104, [R3+0x1c800] ;  /* 0x01c800000368783b */ /* 0x000ee40000000200 */
[C---:B--2---:R-:W-:Y:S08]  /*40b0*/  HMMA.16816.F32.BF16 R4, R88.reuse, R92, R4 ;  /* 0x0000005c5804723c */ /* 0x044ff00000041804 */
[C---:B------:R-:W-:Y:S01]  /*40c0*/  HMMA.16816.F32.BF16 R8, R88.reuse, R94, R8 ;  /* 0x0000005e5808723c */ /* 0x040fe20000041808 */
[----:B------:R-:W-:Y:S07]  /*40d0*/  LDSM.16.M88.4 R92, [R216+0x1c000] ;  /* 0x01c00000d85c783b */ /* 0x000fee0000000200 */
[C---:B----4-:R-:W-:Y:S08]  /*40e0*/  HMMA.16816.F32.BF16 R12, R88.reuse, R96, R12 ;  /* 0x00000060580c723c */ /* 0x050ff0000004180c */
        /* <DEDUP_REMOVED lines=43> */
[----:B------:R2:W4:Y:S07]  /*43a0*/  LDSM.16.M88.4 R88, [R0+0x6000] ;  /* 0x006000000058783b */ /* 0x00052e0000000200 */
[C---:B-1----:R-:W-:Y:S08]  /*43b0*/  HMMA.16816.F32.BF16 R4, R84.reuse, R100, R4 ;  /* 0x000000645404723c */ /* 0x042ff00000041804 */
[C---:B------:R-:W-:Y:S01]  /*43c0*/  HMMA.16816.F32.BF16 R8, R84.reuse, R102, R8 ;  /* 0x000000665408723c */ /* 0x040fe20000041808 */
[----:B--2---:R-:W-:Y:S07]  /*43d0*/  IMAD.U32 R0, RZ, RZ, UR22 ;  /* 0x00000016ff007e24 */ /* 0x004fee000f8e00ff */
[C---:B---3--:R-:W-:Y:S04]  /*43e0*/  HMMA.16816.F32.BF16 R12, R84.reuse, R104, R12 ;  /* 0x00000068540c723c */ /* 0x048fe8000004180c */
[----:B------:R-:W-:Y:S04]  /*43f0*/  @!P0 IMAD R0, R0, 0x40, R110 ;  /* 0x0000004000008824 */ /* 0x000fe800078e026e */
[----:B------:R-:W-:Y:S04]  /*4400*/  HMMA.16816.F32.BF16 R16, R84, R106, R16 ;  /* 0x0000006a5410723c */ /* 0x000fe80000041810 */
[----:B------:R-:W-:Y:S03]  /*4410*/  @!P0 IADD3 R97, R0, 0x1, RZ ;  /* 0x0000000100618810 */ /* 0x000fe60007ffe0ff */
[----:B------:R-:W-:Y:S01]  /*4420*/  @!P0 IADD3 R84, R111, UR7, RZ ;  /* 0x000000076f548c10 */ /* 0x000fe2000fffe0ff */
[C---:B----4-:R-:W-:Y:S05]  /*4430*/  HMMA.16816.F32.BF16 R4, R88.reuse, R92, R4 ;  /* 0x0000005c5804723c */ /* 0x050fea0000041804 */
[----:B------:R-:W-:Y:S02]  /*4440*/  @!P0 IMNMX R96, R84, UR16, PT ;  /* 0x0000001054608c17 */ /* 0x000fe4000b800200 */
[----:B------:R-:W-:Y:S01]  /*4450*/  FMUL.FTZ R92, R247, 1.4426950216293334961 ;  /* 0x3fb8aa3bf75c7820 */ /* 0x000fe20000410000 */
[C---:B------:R-:W-:Y:S03]  /*4460*/  HMMA.16816.F32.BF16 R8, R88.reuse, R94, R8 ;  /* 0x0000005e5808723c */ /* 0x040fe60000041808 */
[-C--:B------:R-:W-:Y:S02]  /*4470*/  @!P0 ISETP.GE.AND P2, PT, R0, R96.reuse, PT ;  /* 0x000000600000820c */ /* 0x080fe40003f46270 */
[----:B------:R-:W-:Y:S02]  /*4480*/  FSEL R92, R92, RZ, P1 ;  /* 0x000000ff5c5c7208 */ /* 0x000fe40000800000 */
[----:B------:R-:W-:Y:S02]  /*4490*/  @!P0 IADD3 R93, R84, 0x8, RZ ;  /* 0x00000008545d8810 */ /* 0x000fe40007ffe0ff */
[----:B------:R-:W1:Y:S01]  /*44a0*/  LDSM.16.M88.4 R84, [R217+0x1e800] ;  /* 0x01e80000d954783b */ /* 0x000e620000000200 */
[-C--:B------:R-:W-:Y:S02]  /*44b0*/  @!P0 ISETP.GE.AND P1, PT, R97, R96.reuse, PT ;  /* 0x000000606100820c */ /* 0x080fe40003f26270 */
[----:B------:R-:W-:Y:S04]  /*44c0*/  @!P0 IMNMX R93, R93, UR16, PT ;  /* 0x000000105d5d8c17 */ /* 0x000fe8000b800200 */
[----:B------:R-:W-:Y:S02]  /*44d0*/  @!P0 FSEL R4, R4, -INF , !P2 ;  /* 0xff80000004048808 */ /* 0x000fe40005000000 */
[----:B------:R-:W-:Y:S02]  /*44e0*/  @!P0 FSEL R5, R5, -INF , !P1 ;  /* 0xff80000005058808 */ /* 0x000fe40004800000 */
[-C--:B------:R-:W-:Y:S01]  /*44f0*/  @!P0 ISETP.GE.AND P2, PT, R0, R93.reuse, PT ;  /* 0x0000005d0000820c */ /* 0x080fe20003f46270 */
[--C-:B------:R-:W-:Y:S01]  /*4500*/  FFMA.FTZ R4, R4, c[0x0][0x23c], -R92.reuse ;  /* 0x00008f0004047a23 */ /* 0x100fe2000001085c */
[----:B------:R-:W-:Y:S01]  /*4510*/  FSETP.NEU.FTZ.AND P1, PT, R248, -INF , PT ;  /* 0xff800000f800780b */ /* 0x000fe20003f3d000 */
[----:B------:R-:W-:Y:S01]  /*4520*/  FFMA.FTZ R5, R5, c[0x0][0x23c], -R92 ;  /* 0x00008f0005057a23 */ /* 0x000fe2000001085c */
[----:B------:R-:W-:Y:S01]  /*4530*/  @!P0 FSEL R6, R6, -INF , !P2 ;  /* 0xff80000006068808 */ /* 0x000fe20005000000 */
[----:B------:R2:W-:Y:S10]  /*4540*/  MUFU.EX2 R105, R4 ;  /* 0x0000000400697308 */ /* 0x0005f40000000800 */
[----:B------:R3:W4:Y:S01]  /*4550*/  MUFU.EX2 R109, R5 ;  /* 0x00000005006d7308 */ /* 0x0007220000000800 */
[C---:B-1----:R-:W-:Y:S03]  /*4560*/  HMMA.16816.F32.BF16 R12, R88.reuse, R84, R12 ;  /* 0x00000054580c723c */ /* 0x042fe6000004180c */
[----:B--2---:R-:W-:Y:S05]  /*4570*/  FMUL.FTZ R4, R248, 1.4426950216293334961 ;  /* 0x3fb8aa3bf8047820 */ /* 0x004fea0000410000 */
[----:B------:R-:W-:Y:S04]  /*4580*/  HMMA.16816.F32.BF16 R16, R88, R86, R16 ;  /* 0x000000565810723c */ /* 0x000fe80000041810 */
[----:B------:R-:W-:Y:S02]  /*4590*/  FSEL R4, R4, RZ, P1 ;  /* 0x000000ff04047208 */ /* 0x000fe40000800000 */
[-C--:B------:R-:W-:Y:S02]  /*45a0*/  @!P0 ISETP.GE.AND P1, PT, R97, R93.reuse, PT ;  /* 0x0000005d6100820c */ /* 0x080fe40003f26270 */
[----:B---3--:R-:W-:Y:S01]  /*45b0*/  @!P0 IADD3 R5, R0, 0x8, RZ ;  /* 0x0000000800058810 */ /* 0x008fe20007ffe0ff */
[--C-:B------:R-:W-:Y:S03]  /*45c0*/  FFMA.FTZ R6, R6, c[0x0][0x23c], -R4.reuse ;  /* 0x00008f0006067a23 */ /* 0x100fe60000010804 */
[----:B------:R-:W-:Y:S01]  /*45d0*/  @!P0 FSEL R7, R7, -INF , !P1 ;  /* 0xff80000007078808 */ /* 0x000fe20004800000 */
[----:B------:R1:W-:Y:S01]  /*45e0*/  MUFU.EX2 R110, R6 ;  /* 0x00000006006e7308 */ /* 0x0003e20000000800 */
[-C--:B------:R-:W-:Y:S03]  /*45f0*/  @!P0 ISETP.GE.AND P1, PT, R5, R96.reuse, PT ;  /* 0x000000600500820c */ /* 0x080fe60003f26270 */
[----:B------:R-:W-:Y:S01]  /*4600*/  FFMA.FTZ R7, R7, c[0x0][0x23c], -R4 ;  /* 0x00008f0007077a23 */ /* 0x000fe20000010804 */
[----:B------:R-:W-:Y:S05]  /*4610*/  @!P0 FSEL R8, R8, -INF , !P1 ;  /* 0xff80000008088808 */ /* 0x000fea0004800000 */
[----:B------:R-:W-:Y:S01]  /*4620*/  MUFU.EX2 R111, R7 ;  /* 0x00000007006f7308 */ /* 0x000fe20000000800 */
[--C-:B------:R-:W-:Y:S09]  /*4630*/  FFMA.FTZ R8, R8, c[0x0][0x23c], -R92.reuse ;  /* 0x00008f0008087a23 */ /* 0x100ff2000001085c */
[----:B------:R-:W-:Y:S01]  /*4640*/  MUFU.EX2 R106, R8 ;  /* 0x00000008006a7308 */ /* 0x000fe20000000800 */
[----:B-1----:R-:W-:Y:S04]  /*4650*/  @!P0 IADD3 R6, R0, 0x9, RZ ;  /* 0x0000000900068810 */ /* 0x002fe80007ffe0ff */
[-C--:B------:R-:W-:Y:S04]  /*4660*/  @!P0 ISETP.GE.AND P1, PT, R6, R96.reuse, PT ;  /* 0x000000600600820c */ /* 0x080fe80003f26270 */
[----:B------:R-:W-:Y:S02]  /*4670*/  @!P0 FSEL R9, R9, -INF , !P1 ;  /* 0xff80000009098808 */ /* 0x000fe40004800000 */
[-C--:B------:R-:W-:Y:S02]  /*4680*/  @!P0 ISETP.GE.AND P1, PT, R5, R93.reuse, PT ;  /* 0x0000005d0500820c */ /* 0x080fe40003f26270 */
[----:B------:R-:W-:Y:S01]  /*4690*/  @!P0 IADD3 R5, R0, 0x10, RZ ;  /* 0x0000001000058810 */ /* 0x000fe20007ffe0ff */
[----:B------:R-:W-:Y:S01]  /*46a0*/  FFMA.FTZ R9, R9, c[0x0][0x23c], -R92 ;  /* 0x00008f0009097a23 */ /* 0x000fe2000001085c */
[----:B------:R-:W-:Y:S02]  /*46b0*/  @!P0 FSEL R10, R10, -INF , !P1 ;  /* 0xff8000000a0a8808 */ /* 0x000fe40004800000 */
[-C--:B------:R-:W-:Y:S01]  /*46c0*/  @!P0 ISETP.GE.AND P1, PT, R6, R93.reuse, PT ;  /* 0x0000005d0600820c */ /* 0x080fe20003f26270 */
[----:B------:R-:W1:Y:S01]  /*46d0*/  MUFU.EX2 R104, R9 ;  /* 0x0000000900687308 */ /* 0x000e620000000800 */
[----:B------:R-:W-:Y:S01]  /*46e0*/  @!P0 IADD3 R6, R0, 0x11, RZ ;  /* 0x0000001100068810 */ /* 0x000fe20007ffe0ff */
[--C-:B------:R-:W-:Y:S01]  /*46f0*/  FFMA.FTZ R10, R10, c[0x0][0x23c], -R4.reuse ;  /* 0x00008f000a0a7a23 */ /* 0x100fe20000010804 */
[----:B------:R-:W-:Y:S02]  /*4700*/  @!P0 FSEL R11, R11, -INF , !P1 ;  /* 0xff8000000b0b8808 */ /* 0x000fe40004800000 */
[-C--:B------:R-:W-:Y:S03]  /*4710*/  @!P0 ISETP.GE.AND P1, PT, R5, R96.reuse, PT ;  /* 0x000000600500820c */ /* 0x080fe60003f26270 */
[----:B------:R-:W-:Y:S01]  /*4720*/  FFMA.FTZ R11, R11, c[0x0][0x23c], -R4 ;  /* 0x00008f000b0b7a23 */ /* 0x000fe20000010804 */
[----:B------:R-:W-:Y:S01]  /*4730*/  @!P0 FSEL R12, R12, -INF , !P1 ;  /* 0xff8000000c0c8808 */ /* 0x000fe20004800000 */
[----:B------:R-:W-:Y:S01]  /*4740*/  MUFU.EX2 R108, R10 ;  /* 0x0000000a006c7308 */ /* 0x000fe20000000800 */
[-C--:B------:R-:W-:Y:S03]  /*4750*/  @!P0 ISETP.GE.AND P1, PT, R6, R96.reuse, PT ;  /* 0x000000600600820c */ /* 0x080fe60003f26270 */
[--C-:B------:R-:W-:Y:S01]  /*4760*/  FFMA.FTZ R12, R12, c[0x0][0x23c], -R92.reuse ;  /* 0x00008f000c0c7a23 */ /* 0x100fe2000001085c */
[----:B------:R-:W-:Y:S02]  /*4770*/  @!P0 FSEL R13, R13, -INF , !P1 ;  /* 0xff8000000d0d8808 */ /* 0x000fe40004800000 */
[-C--:B------:R-:W-:Y:S02]  /*4780*/  @!P0 ISETP.GE.AND P1, PT, R5, R93.reuse, PT ;  /* 0x0000005d0500820c */ /* 0x080fe40003f26270 */
[----:B------:R-:W-:Y:S01]  /*4790*/  @!P0 IADD3 R5, R0, 0x18, RZ ;  /* 0x0000001800058810 */ /* 0x000fe20007ffe0ff */
[----:B------:R-:W2:Y:S01]  /*47a0*/  MUFU.EX2 R107, R11 ;  /* 0x0000000b006b7308 */ /* 0x000ea20000000800 */
[----:B------:R-:W-:Y:S01]  /*47b0*/  @!P0 FSEL R14, R14, -INF , !P1 ;  /* 0xff8000000e0e8808 */ /* 0x000fe20004800000 */
[----:B------:R-:W-:Y:S01]  /*47c0*/  FFMA.FTZ R13, R13, c[0x0][0x23c], -R92 ;  /* 0x00008f000d0d7a23 */ /* 0x000fe2000001085c */
[-C--:B------:R-:W-:Y:S02]  /*47d0*/  @!P0 ISETP.GE.AND P1, PT, R6, R93.reuse, PT ;  /* 0x0000005d0600820c */ /* 0x080fe40003f26270 */
[----:B------:R-:W-:Y:S01]  /*47e0*/  @!P0 IADD3 R0, R0, 0x19, RZ ;  /* 0x0000001900008810 */ /* 0x000fe20007ffe0ff */
[--C-:B------:R-:W-:Y:S01]  /*47f0*/  FFMA.FTZ R14, R14, c[0x0][0x23c], -R4.reuse ;  /* 0x00008f000e0e7a23 */ /* 0x100fe20000010804 */
[----:B------:R-:W-:Y:S02]  /*4800*/  @!P0 FSEL R15, R15, -INF , !P1 ;  /* 0xff8000000f0f8808 */ /* 0x000fe40004800000 */
[-C--:B------:R-:W-:Y:S01]  /*4810*/  @!P0 ISETP.GE.AND P1, PT, R5, R96.reuse, PT ;  /* 0x000000600500820c */ /* 0x080fe20003f26270 */
[----:B------:R-:W-:Y:S02]  /*4820*/  MUFU.EX2 R103, R12 ;  /* 0x0000000c00677308 */ /* 0x000fe40000000800 */
[----:B------:R-:W-:Y:S01]  /*4830*/  FFMA.FTZ R15, R15, c[0x0][0x23c], -R4 ;  /* 0x00008f000f0f7a23 */ /* 0x000fe20000010804 */
[----:B------:R-:W-:Y:S02]  /*4840*/  @!P0 FSEL R16, R16, -INF , !P1 ;  /* 0xff80000010108808 */ /* 0x000fe40004800000 */
[----:B------:R-:W-:Y:S03]  /*4850*/  @!P0 ISETP.GE.AND P1, PT, R0, R96, PT ;  /* 0x000000600000820c */ /* 0x000fe60003f26270 */
[--C-:B------:R-:W-:Y:S01]  /*4860*/  FFMA.FTZ R16, R16, c[0x0][0x23c], -R92.reuse ;  /* 0x00008f0010107a23 */ /* 0x100fe2000001085c */
[----:B------:R-:W-:Y:S01]  /*4870*/  @!P0 FSEL R17, R17, -INF , !P1 ;  /* 0xff80000011118808 */ /* 0x000fe20004800000 */
[----:B------:R-:W3:Y:S01]  /*4880*/  MUFU.EX2 R100, R13 ;  /* 0x0000000d00647308 */ /* 0x000ee20000000800 */
[----:B------:R-:W-:Y:S02]  /*4890*/  @!P0 ISETP.GE.AND P1, PT, R5, R93, PT ;  /* 0x0000005d0500820c */ /* 0x000fe40003f26270 */
[----:B----4-:R-:W-:Y:S01]  /*48a0*/  F2FP.BF16.PACK_AB R5, R109, R105 ;  /* 0x000000696d05723e */ /* 0x010fe200000010ff */
        /* <DEDUP_REMOVED lines=8> */
[----:B--2---:R-:W-:Y:S02]  /*4930*/  F2FP.BF16.PACK_AB R7, R107, R108 ;  /* 0x0000006c6b07723e */ /* 0x004fe400000010ff */
[----:B------:R-:W-:Y:S01]  /*4940*/  IADD3 R94, P0, R113, UR11, RZ ;  /* 0x0000000b715e7c10 */ /* 0x000fe2000ff1e0ff */
[----:B------:R-:W-:Y:S03]  /*4950*/  FFMA.FTZ R4, R19, c[0x0][0x23c], -R4 ;  /* 0x00008f0013047a23 */ /* 0x000fe60000010804 */
[----:B------:R-:W-:Y:S01]  /*4960*/  IADD3.X R95, R112, UR10, RZ, P0, !PT ;  /* 0x0000000a705f7c10 */ /* 0x000fe200087fe4ff */
[----:B------:R-:W-:Y:S02]  /*4970*/  IMAD.MOV.U32 R112, RZ, RZ, c[0x0][0x22c] ;  /* 0x00008b00ff707624 */ /* 0x000fe400078e00ff */
[----:B------:R1:W-:Y:S01]  /*4980*/  MUFU.EX2 R98, R4 ;  /* 0x0000000400627308 */ /* 0x0003e20000000800 */
[----:B---3--:R-:W-:Y:S01]  /*4990*/  F2FP.BF16.PACK_AB R6, R100, R103 ;  /* 0x000000676406723e */ /* 0x008fe200000010ff */
[----:B------:R-:W-:Y:S04]  /*49a0*/  IMAD R112, R112, c[0x0][0x1c0], RZ ;  /* 0x0000700070707a24 */ /* 0x000fe800078e02ff */
[----:B------:R-:W-:Y:S04]  /*49b0*/  IMAD.U32 R112, R112, -0x40, RZ ;  /* 0xffffffc070707824 */ /* 0x000fe800078e00ff */
[----:B------:R-:W4:Y:S01]  /*49c0*/  MUFU.EX2 R101, R15 ;  /* 0x0000000f00657308 */ /* 0x000f220000000800 */
[C---:B------:R-:W-:Y:S04]  /*49d0*/  LEA R234, P0, R112.reuse, R234, 0x2 ;  /* 0x000000ea70ea7211 */ /* 0x040fe800078010ff */
[----:B------:R-:W-:Y:S02]  /*49e0*/  LEA.HI.X.SX32 R235, R112, R235, 0x2, P0 ;  /* 0x000000eb70eb7211 */ /* 0x000fe400000f16ff */
[----:B------:R-:W-:Y:S03]  /*49f0*/  PLOP3.LUT P0, PT, PT, PT, UP3, 0x80, 0x0 ;  /* 0x000000000000781c */ /* 0x000fe60003f0f038 */
[----:B------:R-:W-:Y:S01]  /*4a00*/  MUFU.EX2 R96, R92 ;  /* 0x0000005c00607308 */ /* 0x000fe20000000800 */
[----:B-1----:R-:W-:Y:S05]  /*4a10*/  F2FP.BF16.PACK_AB R4, R111, R110 ;  /* 0x0000006e6f04723e */ /* 0x002fea00000010ff */
[----:B------:R1:W-:Y:S04]  /*4a20*/  STS [R239+0x2a400], R4 ;  /* 0x02a40004ef007388 */ /* 0x0003e80000000800 */
[----:B------:R-:W1:Y:S01]  /*4a30*/  MUFU.EX2 R97, R16 ;  /* 0x0000001000617308 */ /* 0x000e620000000800 */
[----:B------:R2:W-:Y:S01]  /*4a40*/  STS [R246+0x2a000], R0 ;  /* 0x02a00000f6007388 */ /* 0x0005e20000000800 */
[----:B----4-:R-:W-:Y:S04]  /*4a50*/  F2FP.BF16.PACK_AB R5, R101, R102 ;  /* 0x000000666505723e */ /* 0x010fe800000010ff */
[----:B------:R-:W-:Y:S04]  /*4a60*/  STS [R246+0x2a400], R7 ;  /* 0x02a40007f6007388 */ /* 0x000fe80000000800 */
[----:B------:R-:W2:Y:S01]  /*4a70*/  MUFU.EX2 R99, R18 ;  /* 0x0000001200637308 */ /* 0x000ea20000000800 */
[----:B------:R-:W-:Y:S05]  /*4a80*/  STS [R244+0x2a000], R6 ;  /* 0x02a00006f4007388 */ /* 0x000fea0000000800 */
[----:B------:R-:W-:Y:S01]  /*4a90*/  STS [R244+0x2a400], R5 ;  /* 0x02a40005f4007388 */ /* 0x000fe20000000800 */
[----:B-1----:R-:W-:Y:S04]  /*4aa0*/  F2FP.BF16.PACK_AB R4, R96, R97 ;  /* 0x000000616004723e */ /* 0x002fe800000010ff */
[----:B------:R-:W3:Y:S05]  /*4ab0*/  LDG.E R92, [R94.64] ;  /* 0x000000045e5c7981 */ /* 0x000eea000c1e1900 */
[----:B------:R-:W-:Y:S01]  /*4ac0*/  STS [R245+0x2a000], R4 ;  /* 0x02a00004f5007388 */ /* 0x000fe20000000800 */
[----:B--2---:R-:W-:Y:S05]  /*4ad0*/  F2FP.BF16.PACK_AB R0, R98, R99 ;  /* 0x000000636200723e */ /* 0x004fea00000010ff */
[----:B------:R1:W-:Y:S05]  /*4ae0*/  STS [R245+0x2a400], R0 ;  /* 0x02a40000f5007388 */ /* 0x0003ea0000000800 */
[----:B------:R-:W-:Y:S05]  /*4af0*/  LDSM.16.M88.4 R16, [R222+0x10000] ;  /* 0x01000000de10783b */ /* 0x000fea0000000200 */
[----:B------:R-:W2:Y:S05]  /*4b00*/  LDSM.16.M88.4 R8, [R3+0x20000] ;  /* 0x020000000308783b */ /* 0x000eaa0000000200 */
[----:B------:R-:W4:Y:S05]  /*4b10*/  LDSM.16.M88.4 R84, [R3+0x20800] ;  /* 0x020800000354783b */ /* 0x000f2a0000000200 */
[----:B------:R-:W-:Y:S05]  /*4b20*/  LDSM.16.M88.4 R88, [R223+0x10000] ;  /* 0x01000000df58783b */ /* 0x000fea0000000200 */
[----:B-1----:R-:W3:Y:S01]  /*4b30*/  LDG.E R0, [R94.64+0x20] ;  /* 0x000020045e007981 */ /* 0x002ee2000c1e1900 */
[C---:B--2---:R-:W-:Y:S08]  /*4b40*/  HMMA.16816.F32.BF16 R4, R16.reuse, R8, RZ ;  /* 0x000000081004723c */ /* 0x044ff000000418ff */
[C---:B------:R-:W-:Y:S08]  /*4b50*/  HMMA.16816.F32.BF16 R8, R16.reuse, R10, RZ ;  /* 0x0000000a1008723c */ /* 0x040ff000000418ff */
[C---:B----4-:R-:W-:Y:S08]  /*4b60*/  HMMA.16816.F32.BF16 R12, R16.reuse, R84, RZ ;  /* 0x00000054100c723c */ /* 0x050ff000000418ff */
[----:B------:R-:W-:Y:S01]  /*4b70*/  HMMA.16816.F32.BF16 R16, R16, R86, RZ ;  /* 0x000000561010723c */ /* 0x000fe200000418ff */
[----:B------:R-:W1:Y:S07]  /*4b80*/  LDSM.16.M88.4 R84, [R216+0x20000] ;  /* 0x02000000d854783b */ /* 0x000e6e0000000200 */
[C---:B-1----:R-:W-:Y:S08]  /*4b90*/  HMMA.16816.F32.BF16 R4, R88.reuse, R84, R4 ;  /* 0x000000545804723c */ /* 0x042ff00000041804 */
[C---:B------:R-:W-:Y:S01]  /*4ba0*/  HMMA.16816.F32.BF16 R8, R88.reuse, R86, R8 ;  /* 0x000000565808723c */ /* 0x040fe20000041808 */
[----:B------:R-:W1:Y:S07]  /*4bb0*/  LDSM.16.M88.4 R84, [R216+0x20800] ;  /* 0x02080000d854783b */ /* 0x000e6e0000000200 */
[C---:B-1----:R-:W-:Y:S08]  /*4bc0*/  HMMA.16816.F32.BF16 R12, R88.reuse, R84, R12 ;  /* 0x00000054580c723c */ /* 0x042ff0000004180c */
[----:B------:R-:W-:Y:S01]  /*4bd0*/  HMMA.16816.F32.BF16 R16, R88, R86, R16 ;  /* 0x000000565810723c */ /* 0x000fe20000041810 */
[----:B------:R-:W-:Y:S05]  /*4be0*/  LDSM.16.M88.4 R84, [R225+0x10000] ;  /* 0x01000000e154783b */ /* 0x000fea0000000200 */
[----:B------:R-:W1:Y:S02]  /*4bf0*/  LDSM.16.M88.4 R88, [R218+0x20000] ;  /* 0x02000000da58783b */ /* 0x000e640000000200 */
        /* <DEDUP_REMOVED lines=93> */
[----:B------:R-:W1:Y:S11]  /*51d0*/  LDSM.16.M88.4 R88, [R217+0x26800] ;  /* 0x02680000d958783b */ /* 0x000e760000000200 */
[----:B------:R-:W-:Y:S04]  /*51e0*/  @!UPT UIADD3 URZ, URZ, URZ, URZ ;  /* 0x0000003f3f3ff290 */ /* 0x000fe8000fffe03f */
[C---:B---3--:R-:W-:Y:S02]  /*51f0*/  FADD.FTZ R4, -R92.reuse, R4 ;  /* 0x000000045c047221 */ /* 0x048fe40000010100 */
[----:B------:R-:W-:Y:S02]  /*5200*/  FADD.FTZ R5, -R92, R5 ;  /* 0x000000055c057221 */ /* 0x000fe40000010100 */
[C---:B------:R-:W-:Y:S02]  /*5210*/  FADD.FTZ R6, -R0.reuse, R6 ;  /* 0x0000000600067221 */ /* 0x040fe40000010100 */
[----:B------:R-:W-:Y:S02]  /*5220*/  FADD.FTZ R7, -R0, R7 ;  /* 0x0000000700077221 */ /* 0x000fe40000010100 */
[----:B------:R-:W-:Y:S02]  /*5230*/  FADD.FTZ R9, -R92, R9 ;  /* 0x000000095c097221 */ /* 0x000fe40000010100 */
[C---:B------:R-:W-:Y:S02]  /*5240*/  FADD.FTZ R10, -R0.reuse, R10 ;  /* 0x0000000a000a7221 */ /* 0x040fe40000010100 */
[----:B------:R-:W-:Y:S02]  /*5250*/  FADD.FTZ R11, -R0, R11 ;  /* 0x0000000b000b7221 */ /* 0x000fe40000010100 */
[----:B------:R-:W-:Y:S02]  /*5260*/  FMUL.FTZ R93, R105, R4 ;  /* 0x00000004695d7220 */ /* 0x000fe40000410000 */
[----:B------:R-:W-:Y:S02]  /*5270*/  FMUL.FTZ R6, R110, R6 ;  /* 0x000000066e067220 */ /* 0x000fe40000410000 */
[----:B------:R-:W-:Y:S01]  /*5280*/  FMUL.FTZ R7, R111, R7 ;  /* 0x000000076f077220 */ /* 0x000fe20000410000 */
[C---:B-1----:R-:W-:Y:S07]  /*5290*/  HMMA.16816.F32.BF16 R12, R84.reuse, R88, R12 ;  /* 0x00000058540c723c */ /* 0x042fee000004180c */
[----:B------:R-:W-:Y:S01]  /*52a0*/  FADD.FTZ R88, -R92, R8 ;  /* 0x000000085c587221 */ /* 0x000fe20000010100 */
[----:B------:R-:W-:Y:S04]  /*52b0*/  HMMA.16816.F32.BF16 R16, R84, R90, R16 ;  /* 0x0000005a5410723c */ /* 0x000fe80000041810 */
[----:B------:R-:W-:Y:S02]  /*52c0*/  FMUL.FTZ R8, R109, R5 ;  /* 0x000000056d087220 */ /* 0x000fe40000410000 */
[----:B------:R-:W-:Y:S02]  /*52d0*/  FMUL.FTZ R88, R106, R88 ;  /* 0x000000586a587220 */ /* 0x000fe40000410000 */
[----:B------:R-:W-:Y:S08]  /*52e0*/  FMUL.FTZ R87, R104, R9 ;  /* 0x0000000968577220 */ /* 0x000ff00000410000 */
[C---:B------:R-:W-:Y:S02]  /*52f0*/  FADD.FTZ R12, -R92.reuse, R12 ;  /* 0x0000000c5c0c7221 */ /* 0x040fe40000010100 */
[----:B------:R-:W-:Y:S02]  /*5300*/  FADD.FTZ R13, -R92, R13 ;  /* 0x0000000d5c0d7221 */ /* 0x000fe40000010100 */
[----:B------:R-:W-:Y:S02]  /*5310*/  FMUL.FTZ R84, R103, R12 ;  /* 0x0000000c67547220 */ /* 0x000fe40000410000 */
[----:B------:R-:W-:Y:S02]  /*5320*/  FADD.FTZ R9, -R0, R15 ;  /* 0x0000000f00097221 */ /* 0x000fe40000010100 */
[C---:B------:R-:W-:Y:S02]  /*5330*/  FADD.FTZ R16, -R92.reuse, R16 ;  /* 0x000000105c107221 */ /* 0x040fe40000010100 */
[----:B------:R-:W-:Y:S02]  /*5340*/  FADD.FTZ R85, -R92, R17 ;  /* 0x000000115c557221 */ /* 0x000fe40000010100 */
[----:B------:R-:W-:Y:S02]  /*5350*/  FMUL.FTZ R17, R100, R13 ;  /* 0x0000000d64117220 */ /* 0x000fe40000410000 */
[----:B------:R-:W-:Y:S02]  /*5360*/  FMUL.FTZ R86, R97, R16 ;  /* 0x0000001061567220 */ /* 0x000fe40000410000 */
[----:B------:R-:W-:Y:S02]  /*5370*/  FMUL.FTZ R16, R108, R10 ;  /* 0x0000000a6c107220 */ /* 0x000fe40000410000 */
[----:B------:R-:W-:Y:S02]  /*5380*/  FMUL.FTZ R13, R107, R11 ;  /* 0x0000000b6b0d7220 */ /* 0x000fe40000410000 */
[C---:B------:R-:W-:Y:S02]  /*5390*/  FADD.FTZ R10, -R0.reuse, R14 ;  /* 0x0000000e000a7221 */ /* 0x040fe40000010100 */
[C---:B------:R-:W-:Y:S02]  /*53a0*/  FADD.FTZ R12, -R0.reuse, R18 ;  /* 0x00000012000c7221 */ /* 0x040fe40000010100 */
[----:B------:R-:W-:Y:S02]  /*53b0*/  FADD.FTZ R11, -R0, R19 ;  /* 0x00000013000b7221 */ /* 0x000fe40000010100 */
[----:B------:R-:W-:Y:S02]  /*53c0*/  FMUL.FTZ R85, R96, R85 ;  /* 0x0000005560557220 */ /* 0x000fe40000410000 */
[----:B------:R-:W-:Y:S02]  /*53d0*/  FMUL.FTZ R10, R102, R10 ;  /* 0x0000000a660a7220 */ /* 0x000fe40000410000 */
[----:B------:R-:W-:Y:S02]  /*53e0*/  FMUL.FTZ R9, R101, R9 ;  /* 0x0000000965097220 */ /* 0x000fe40000410000 */
[----:B------:R-:W-:Y:S02]  /*53f0*/  FMUL.FTZ R12, R99, R12 ;  /* 0x0000000c630c7220 */ /* 0x000fe40000410000 */
[----:B------:R-:W-:Y:S01]  /*5400*/  FMUL.FTZ R11, R98, R11 ;  /* 0x0000000b620b7220 */ /* 0x000fe20000410000 */
[----:B------:R-:W-:-:S05]  /*5410*/  @!P0 BRA `(.L_x_391) ;  /* 0x000001a000008947 */ /* 0x000fca0003800000 */
[----:B------:R-:W-:Y:S01]  /*5420*/  IMAD.MOV.U32 R5, RZ, RZ, c[0x0][0x190] ;  /* 0x00006400ff057624 */ /* 0x000fe200078e00ff */
[----:B------:R-:W-:Y:S01]  /*5430*/  ULOP3.LUT UR7, UR6, 0x1, URZ, 0xc0, !UPT ;  /* 0x0000000106077892 */ /* 0x000fe2000f8ec03f */
[----:B------:R-:W-:Y:S02]  /*5440*/  IMAD.MOV.U32 R14, RZ, RZ, c[0x0][0x194] ;  /* 0x00006500ff0e7624 */ /* 0x000fe400078e00ff */
[C---:B------:R-:W-:Y:S01]  /*5450*/  IMAD.U32 R0, R5.reuse, -0x40, RZ ;  /* 0xffffffc005007824 */ /* 0x040fe200078e00ff */
[----:B------:R-:W-:Y:S04]  /*5460*/  UISETP.NE.U32.AND UP0, UPT, UR7, 0x1, UPT ;  /* 0x000000010700788c */ /* 0x000fe8000bf05070 */
[C---:B------:R-:W-:Y:S01]  /*5470*/  LEA R4, P1, R0.reuse, R242, 0x1 ;  /* 0x000000f200047211 */ /* 0x040fe200078208ff */
[----:B------:R-:W-:Y:S03]  /*5480*/  USEL UR7, UR40, 0x8000, !UP0 ;  /* 0x0000800028077887 */ /* 0x000fe6000c000000 */
[----:B------:R-:W-:Y:S01]  /*5490*/  LEA.HI.X.SX32 R0, R0, R243, 0x1, P1 ;  /* 0x000000f300007211 */ /* 0x000fe200008f0eff */
[----:B------:R-:W-:Y:S02]  /*54a0*/  IMAD.MOV.U32 R242, RZ, RZ, R4 ;  /* 0x000000fffff27224 */ /* 0x000fe400078e0004 */
[----:B------:R-:W-:Y:S02]  /*54b0*/  IADD3 R236, R236, UR7, RZ ;  /* 0x00000007ecec7c10 */ /* 0x000fe4000fffe0ff */
[----:B------:R-:W-:Y:S01]  /*54c0*/  IMAD.MOV.U32 R243, RZ, RZ, R0 ;  /* 0x000000fffff37224 */ /* 0x000fe200078e0000 */
[----:B------:R-:W-:Y:S02]  /*54d0*/  LEA R4, P1, R5, R242, 0x6 ;  /* 0x000000f205047211 */ /* 0x000fe400078230ff */
[----:B------:R-:W-:Y:S02]  /*54e0*/  IADD3 R219, R219, UR7, RZ ;  /* 0x00000007dbdb7c10 */ /* 0x000fe4000fffe0ff */
        /* <DEDUP_REMOVED lines=13> */
.L_x_391:
[----:B------:R-:W-:Y:S02]  /*55c0*/  F2FP.BF16.PACK_AB R8, R8, R93 ;  /* 0x0000005d0808723e */ /* 0x000fe400000010ff */
[----:B------:R-:W-:Y:S02]  /*55d0*/  F2FP.BF16.PACK_AB R7, R7, R6 ;  /* 0x000000060707723e */ /* 0x000fe400000010ff */
[----:B------:R-:W-:Y:S01]  /*55e0*/  F2FP.BF16.PACK_AB R6, R87, R88 ;  /* 0x000000585706723e */ /* 0x000fe200000010ff */
[----:B------:R-:W-:Y:S01]  /*55f0*/  STS [R239+0x28000], R8 ;  /* 0x02800008ef007388 */ /* 0x000fe20000000800 */
[----:B-1----:R-:W-:Y:S02]  /*5600*/  F2FP.BF16.PACK_AB R5, R13, R16 ;  /* 0x000000100d05723e */ /* 0x002fe400000010ff */
        /* <DEDUP_REMOVED lines=124> */
.L_x_392:
[----:B------:R-:W-:Y:S01]  /*5dd0*/  LDSM.16.M88.4 R128, [R227] ;  /* 0x00000000e380783b */ /* 0x000fe20000000200 */
[----:B------:R-:W-:Y:S02]  /*5de0*/  ULOP3.LUT UR7, UR6, 0x1, URZ, 0xc0, !UPT ;  /* 0x0000000106077892 */ /* 0x000fe4000f8ec03f */
[----:B------:R-:W-:Y:S02]  /*5df0*/  UISETP.GT.AND UP2, UPT, UR6, UR13, UPT ;  /* 0x0000000d0600728c */ /* 0x000fe4000bf44270 */
[----:B------:R-:W2:Y:S01]  /*5e00*/  LDSM.16.MT88.4 R16, [R0+0x18000] ;  /* 0x018000000010783b */ /* 0x000ea20000004200 */
[----:B------:R-:W-:Y:S02]  /*5e10*/  UISETP.NE.U32.AND UP0, UPT, UR7, 0x1, UPT ;  /* 0x000000010700788c */ /* 0x000fe4000bf05070 */
[----:B------:R-:W-:Y:S02]  /*5e20*/  @UP3 UIADD3 UR12, UP1, UR9, -0x100, URZ ;  /* 0xffffff00090c3890 */ /* 0x000fe4000ff3e03f */
[----:B------:R-:W3:Y:S01]  /*5e30*/  LDSM.16.M88.4 R124, [R227+0x1000] ;  /* 0x00100000e37c783b */ /* 0x000ee20000000200 */
[----:B------:R-:W-:Y:S02]  /*5e40*/  UIADD3 UR6, UR6, -0x1, URZ ;  /* 0xffffffff06067890 */ /* 0x000fe4000fffe03f */
[----:B------:R-:W-:Y:S02]  /*5e50*/  @UP3 UIADD3.X UR7, UR8, -0x1, URZ, UP1, !UPT ;  /* 0xffffffff08073890 */ /* 0x000fe40008ffe43f */
        /* <DEDUP_REMOVED lines=67> */
[----:B------:R-:W4:Y:S02]  /*6290*/  LDSM.16.MT88.4 R208, [R0+0x1d800] ;  /* 0x01d8000000d0783b */ /* 0x000f240000004200 */
[-C--:B--2---:R-:W-:Y:S08]  /*62a0*/  HMMA.16816.F32.BF16 R4, R200, R204.reuse, R4 ;  /* 0x000000ccc804723c */ /* 0x084ff00000041804 */
[C---:B-1----:R-:W-:Y:S08]  /*62b0*/  HMMA.16816.F32.BF16 R8, R212.reuse, R204, R8 ;  /* 0x000000ccd408723c */ /* 0x042ff00000041808 */
[-C--:B------:R-:W-:Y:S08]  /*62c0*/  HMMA.16816.F32.BF16 R12, R212, R206.reuse, R12 ;  /* 0x000000ced40c723c */ /* 0x080ff0000004180c */
[C---:B------:R-:W-:Y:S01]  /*62d0*/  HMMA.16816.F32.BF16 R16, R200.reuse, R206, R16 ;  /* 0x000000cec810723c */ /* 0x040fe20000041810 */
[----:B------:R1:W2:Y:S07]  /*62e0*/  LDSM.16.MT88.4 R204, [R0+0x1f800] ;  /* 0x01f8000000cc783b */ /* 0x0002ae0000004200 */
[-C--:B---3--:R-:W-:Y:S08]  /*62f0*/  HMMA.16816.F32.BF16 R84, R200, R196.reuse, R84 ;  /* 0x000000c4c854723c */ /* 0x088ff00000041854 */
[C---:B------:R-:W-:Y:S01]  /*6300*/  HMMA.16816.F32.BF16 R88, R212.reuse, R196, R88 ;  /* 0x000000c4d458723c */ /* 0x040fe20000041858 */
[----:B------:R-:W3:Y:S07]  /*6310*/  LDL R197, [R1+0x18] ;  /* 0x0000180001c57983 */ /* 0x000eee0000100800 */
[-C--:B------:R-:W-:Y:S01]  /*6320*/  HMMA.16816.F32.BF16 R92, R212, R198.reuse, R92 ;  /* 0x000000c6d45c723c */ /* 0x080fe2000004185c */
[----:B-1----:R-:W3:Y:S07]  /*6330*/  LDL R0, [R1+0x14] ;  /* 0x0000140001007983 */ /* 0x002eee0000100800 */
[C---:B------:R-:W-:Y:S08]  /*6340*/  HMMA.16816.F32.BF16 R96, R200.reuse, R198, R96 ;  /* 0x000000c6c860723c */ /* 0x040ff00000041860 */
[-C--:B----4-:R-:W-:Y:S08]  /*6350*/  HMMA.16816.F32.BF16 R100, R200, R208.reuse, R100 ;  /* 0x000000d0c864723c */ /* 0x090ff00000041864 */
[C---:B------:R-:W-:Y:S07]  /*6360*/  HMMA.16816.F32.BF16 R104, R212.reuse, R208, R104 ;  /* 0x000000d0d468723c */ /* 0x040fee0000041868 */
[----:B------:R-:W-:Y:S01]  /*6370*/  IMAD.MOV.U32 R209, RZ, RZ, c[0x0][0x22c] ;  /* 0x00008b00ffd17624 */ /* 0x000fe200078e00ff */
[-C--:B------:R-:W-:Y:S01]  /*6380*/  HMMA.16816.F32.BF16 R108, R212, R210.reuse, R108 ;  /* 0x000000d2d46c723c */ /* 0x080fe2000004186c */
[----:B------:R-:W-:Y:S03]  /*6390*/  IMAD.MOV.U32 R208, RZ, RZ, c[0x0][0x22c] ;  /* 0x00008b00ffd07624 */ /* 0x000fe600078e00ff */
[----:B------:R-:W-:Y:S02]  /*63a0*/  IMAD R209, R209, c[0x0][0x1c0], RZ ;  /* 0x00007000d1d17a24 */ /* 0x000fe400078e02ff */
[----:B------:R-:W-:Y:S02]  /*63b0*/  IMAD R208, R208, c[0x0][0x1c0], RZ ;  /* 0x00007000d0d07a24 */ /* 0x000fe400078e02ff */
[C---:B------:R-:W-:Y:S04]  /*63c0*/  HMMA.16816.F32.BF16 R112, R200.reuse, R210, R112 ;  /* 0x000000d2c870723c */ /* 0x040fe80000041870 */
[----:B------:R-:W-:Y:S02]  /*63d0*/  IMAD.SHL.U32 R209, R209, 0x10, RZ ;  /* 0x00000010d1d17824 */ /* 0x000fe400078e00ff */
[----:B------:R-:W-:Y:S02]  /*63e0*/  IMAD R208, R208, 0x18, RZ ;  /* 0x00000018d0d07824 */ /* 0x000fe400078e02ff */
[-C--:B--2---:R-:W-:Y:S01]  /*63f0*/  HMMA.16816.F32.BF16 R116, R200, R204.reuse, R116 ;  /* 0x000000ccc874723c */ /* 0x084fe20000041874 */
[----:B------:R-:W-:Y:S03]  /*6400*/  IMAD.MOV.U32 R210, RZ, RZ, c[0x0][0x22c] ;  /* 0x00008b00ffd27624 */ /* 0x000fe600078e00ff */
[----:B------:R-:W-:Y:S02]  /*6410*/  IMAD.MOV.U32 R211, RZ, RZ, c[0x0][0x22c] ;  /* 0x00008b00ffd37624 */ /* 0x000fe400078e00ff */
[----:B------:R-:W-:Y:S02]  /*6420*/  IMAD R210, R210, c[0x0][0x1c0], RZ ;  /* 0x00007000d2d27a24 */ /* 0x000fe400078e02ff */
[C---:B------:R-:W-:Y:S04]  /*6430*/  HMMA.16816.F32.BF16 R120, R212.reuse, R204, R120 ;  /* 0x000000ccd478723c */ /* 0x040fe80000041878 */
[----:B------:R-:W-:Y:S02]  /*6440*/  IMAD.SHL.U32 R210, R210, 0x20, RZ ;  /* 0x00000020d2d27824 */ /* 0x000fe400078e00ff */
[----:B------:R-:W-:Y:S02]  /*6450*/  IMAD R211, R211, c[0x0][0x1c0], RZ ;  /* 0x00007000d3d37a24 */ /* 0x000fe400078e02ff */
[-C--:B------:R-:W-:Y:S04]  /*6460*/  HMMA.16816.F32.BF16 R124, R212, R206.reuse, R124 ;  /* 0x000000ced47c723c */ /* 0x080fe8000004187c */
[----:B------:R-:W-:Y:S03]  /*6470*/  IMAD.SHL.U32 R211, R211, 0x10, RZ ;  /* 0x00000010d3d37824 */ /* 0x000fe600078e00ff */
[----:B------:R-:W-:Y:S01]  /*6480*/  IMAD.MOV.U32 R215, RZ, RZ, c[0x0][0x22c] ;  /* 0x00008b00ffd77624 */ /* 0x000fe200078e00ff */
[----:B------:R-:W-:Y:S04]  /*6490*/  HMMA.16816.F32.BF16 R128, R200, R206, R128 ;  /* 0x000000cec880723c */ /* 0x000fe80000041880 */
[----:B------:R-:W-:Y:S01]  /*64a0*/  IMAD R215, R215, c[0x0][0x1c0], RZ ;  /* 0x00007000d7d77a24 */ /* 0x000fe200078e02ff */
[----:B------:R-:W-:Y:S03]  /*64b0*/  IADD3 R212, R211, 0x20, RZ ;  /* 0x00000020d3d47810 */ /* 0x000fe60007ffe0ff */
[----:B------:R-:W-:Y:S04]  /*64c0*/  IMAD R215, R215, 0x38, RZ ;  /* 0x00000038d7d77824 */ /* 0x000fe800078e02ff */
[----:B------:R-:W-:Y:S01]  /*64d0*/  IMAD.IADD R212, R238, 0x1, R212 ;  /* 0x00000001eed47824 */ /* 0x000fe200078e02d4 */
[----:B---3--:R-:W-:Y:S01]  /*64e0*/  @P0 IADD3 R198, P1, R197, UR9, RZ ;  /* 0x00000009c5c60c10 */ /* 0x008fe2000ff3e0ff */
[----:B------:R-:W-:Y:S03]  /*64f0*/  @UP3 UMOV UR9, UR12 ;  /* 0x0000000c00093c82 */ /* 0x000fe60008000000 */
[----:B------:R-:W-:Y:S01]  /*6500*/  @P0 IADD3.X R199, R0, UR8, RZ, P1, !PT ;  /* 0x0000000800c70c10 */ /* 0x000fe20008ffe4ff */
[----:B------:R-:W-:Y:S01]  /*6510*/  IMAD.MOV.U32 R0, RZ, RZ, c[0x0][0x22c] ;  /* 0x00008b00ff007624 */ /* 0x000fe200078e00ff */
[CC--:B------:R-:W-:Y:S01]  /*6520*/  LEA R196, P1, R238.reuse, R234.reuse, 0x2 ;  /* 0x000000eaeec47211 */ /* 0x0c0fe200078210ff */
[----:B------:R-:W-:Y:S02]  /*6530*/  @UP3 UMOV UR8, UR7 ;  /* 0x0000000700083c82 */ /* 0x000fe40008000000 */
[----:B------:R1:W5:Y:S01]  /*6540*/  @P0 LDG.E R247, [R198.64+-0x100] ;  /* 0xffff0004c6f70981 */ /* 0x000362000c1e1900 */
[-C--:B------:R-:W-:Y:S01]  /*6550*/  LEA.HI.X.SX32 R197, R238, R235.reuse, 0x2, P1 ;  /* 0x000000ebeec57211 */ /* 0x080fe200008f16ff */
[----:B------:R-:W-:Y:S03]  /*6560*/  IMAD R0, R0, c[0x0][0x1c0], RZ ;  /* 0x0000700000007a24 */ /* 0x000fe600078e02ff */
[----:B------:R1:W5:Y:S01]  /*6570*/  @P0 LDG.E R248, [R198.64+-0xe0] ;  /* 0xffff2004c6f80981 */ /* 0x000362000c1e1900 */
[----:B------:R-:W-:Y:S04]  /*6580*/  IMAD R0, R0, 0x28, RZ ;  /* 0x0000002800007824 */ /* 0x000fe800078e02ff */
[----:B------:R2:W-:Y:S05]  /*6590*/  RED.E.ADD.F32.FTZ.RN.STRONG.GPU [R234.64], R4 ;  /* 0x00000004ea00798e */ /* 0x0005ea000c10e784 */
[----:B------:R3:W-:Y:S01]  /*65a0*/  RED.E.ADD.F32.FTZ.RN.STRONG.GPU [R196.64], R5 ;  /* 0x00000005c400798e */ /* 0x0007e2000c10e784 */
[CC--:B-1----:R-:W-:Y:S04]  /*65b0*/  LEA R198, P0, R209.reuse, R234.reuse, 0x2 ;  /* 0x000000ead1c67211 */ /* 0x0c2fe800078010ff */
[-C--:B------:R-:W-:Y:S02]  /*65c0*/  LEA.HI.X.SX32 R199, R209, R235.reuse, 0x2, P0 ;  /* 0x000000ebd1c77211 */ /* 0x080fe400000f16ff */
[-C--:B------:R-:W-:Y:S02]  /*65d0*/  LEA R204, P0, R210, R234.reuse, 0x2 ;  /* 0x000000ead2cc7211 */ /* 0x080fe400078010ff */
[-C--:B--2---:R-:W-:Y:S01]  /*65e0*/  LEA R4, P1, R208, R234.reuse, 0x2 ;  /* 0x000000ead0047211 */ /* 0x084fe200078210ff */
[----:B------:R1:W-:Y:S01]  /*65f0*/  RED.E.ADD.F32.FTZ.RN.STRONG.GPU [R198.64], R6 ;  /* 0x00000006c600798e */ /* 0x0003e2000c10e784 */
[-C--:B------:R-:W-:Y:S02]  /*6600*/  LEA.HI.X.SX32 R205, R210, R235.reuse, 0x2, P0 ;  /* 0x000000ebd2cd7211 */ /* 0x080fe400000f16ff */
[-C--:B---3--:R-:W-:Y:S01]  /*6610*/  LEA.HI.X.SX32 R5, R208, R235.reuse, 0x2, P1 ;  /* 0x000000ebd0057211 */ /* 0x088fe200008f16ff */
[----:B------:R-:W-:Y:S01]  /*6620*/  IMAD.MOV.U32 R208, RZ, RZ, c[0x0][0x22c] ;  /* 0x00008b00ffd07624 */ /* 0x000fe200078e00ff */
[----:B------:R-:W2:Y:S03]  /*6630*/  LDL R210, [R1+0x2c] ;  /* 0x00002c0001d27983 */ /* 0x000ea60000100800 */
[----:B------:R-:W-:Y:S02]  /*6640*/  IMAD R208, R208, c[0x0][0x1c0], RZ ;  /* 0x00007000d0d07a24 */ /* 0x000fe400078e02ff */
[----:B------:R3:W-:Y:S02]  /*6650*/  RED.E.ADD.F32.FTZ.RN.STRONG.GPU [R4.64], R7 ;  /* 0x000000070400798e */ /* 0x0007e4000c10e784 */
[----:B------:R-:W-:Y:S03]  /*6660*/  IMAD R208, R208, 0x30, RZ ;  /* 0x00000030d0d07824 */ /* 0x000fe600078e02ff */
[----:B------:R4:W-:Y:S01]  /*6670*/  RED.E.ADD.F32.FTZ.RN.STRONG.GPU [R204.64], R8 ;  /* 0x00000008cc00798e */ /* 0x0009e2000c10e784 */
[-C--:B-1----:R-:W-:Y:S02]  /*6680*/  LEA R198, P2, R0, R234.reuse, 0x2 ;  /* 0x000000ea00c67211 */ /* 0x082fe400078410ff */
[-C--:B------:R-:W-:Y:S02]  /*6690*/  LEA R6, P1, R208, R234.reuse, 0x2 ;  /* 0x000000ead0067211 */ /* 0x080fe400078210ff */
[-C--:B------:R-:W-:Y:S02]  /*66a0*/  LEA.HI.X.SX32 R199, R0, R235.reuse, 0x2, P2 ;  /* 0x000000eb00c77211 */ /* 0x080fe400010f16ff */
[----:B------:R-:W2:Y:S01]  /*66b0*/  LDL R0, [R1+0x10] ;  /* 0x0000100001007983 */ /* 0x000ea20000100800 */
[-C--:B---3--:R-:W-:Y:S04]  /*66c0*/  LEA.HI.X.SX32 R7, R208, R235.reuse, 0x2, P1 ;  /* 0x000000ebd0077211 */ /* 0x088fe800008f16ff */
[----:B------:R1:W-:Y:S01]  /*66d0*/  RED.E.ADD.F32.FTZ.RN.STRONG.GPU [R198.64], R9 ;  /* 0x00000009c600798e */ /* 0x0003e2000c10e784 */
[----:B------:R-:W-:Y:S01]  /*66e0*/  IMAD.MOV.U32 R208, RZ, RZ, c[0x0][0x22c] ;  /* 0x00008b00ffd07624 */ /* 0x000fe200078e00ff */
[CC--:B------:R-:W-:Y:S03]  /*66f0*/  LEA R4, P0, R215.reuse, R234.reuse, 0x2 ;  /* 0x000000ead7047211 */ /* 0x0c0fe600078010ff */
[----:B------:R-:W-:Y:S01]  /*6700*/  IMAD R208, R208, c[0x0][0x1c0], RZ ;  /* 0x00007000d0d07a24 */ /* 0x000fe200078e02ff */
[----:B------:R3:W-:Y:S01]  /*6710*/  RED.E.ADD.F32.FTZ.RN.STRONG.GPU [R6.64], R10 ;  /* 0x0000000a0600798e */ /* 0x0007e2000c10e784 */
[-C--:B------:R-:W-:Y:S02]  /*6720*/  LEA.HI.X.SX32 R5, R215, R235.reuse, 0x2, P0 ;  /* 0x000000ebd7057211 */ /* 0x080fe400000f16ff */
[----:B------:R-:W-:Y:S03]  /*6730*/  IMAD.SHL.U32 R208, R208, 0x10, RZ ;  /* 0x00000010d0d07824 */ /* 0x000fe600078e00ff */
[----:B------:R3:W-:Y:S02]  /*6740*/  RED.E.ADD.F32.FTZ.RN.STRONG.GPU [R4.64], R11 ;  /* 0x0000000b0400798e */ /* 0x0007e4000c10e784 */
[----:B------:R-:W-:Y:S03]  /*6750*/  IADD3 R208, R208, 0x20, RZ ;  /* 0x00000020d0d07810 */ /* 0x000fe60007ffe0ff */
[----:B------:R-:W-:Y:S01]  /*6760*/  RED.E.ADD.F32.FTZ.RN.STRONG.GPU [R234.64+0x80], R16 ;  /* 0x00008010ea00798e */ /* 0x000fe2000c10e784 */
[CC--:B----4-:R-:W-:Y:S04]  /*6770*/  LEA R8, P0, R208.reuse, R234.reuse, 0x2 ;  /* 0x000000ead0087211 */ /* 0x0d0fe800078010ff */
[----:B------:R-:W-:Y:S01]  /*6780*/  RED.E.ADD.F32.FTZ.RN.STRONG.GPU [R196.64+0x80], R17 ;  /* 0x00008011c400798e */ /* 0x000fe2000c10e784 */
[-C--:B-1----:R-:W-:Y:S04]  /*6790*/  LEA.HI.X.SX32 R9, R208, R235.reuse, 0x2, P0 ;  /* 0x000000ebd0097211 */ /* 0x082fe800000f16ff */
[----:B------:R-:W4:Y:S01]  /*67a0*/  LDL R199, [R1+0xc] ;  /* 0x00000c0001c77983 */ /* 0x000f220000100800 */
[C---:B------:R-:W-:Y:S02]  /*67b0*/  IADD3 R208, R211.reuse, 0x20, RZ ;  /* 0x00000020d3d07810 */ /* 0x040fe40007ffe0ff */
[----:B------:R-:W-:Y:S02]  /*67c0*/  IADD3 R211, R211, 0x20, RZ ;  /* 0x00000020d3d37810 */ /* 0x000fe40007ffe0ff */
[----:B------:R1:W-:Y:S01]  /*67d0*/  RED.E.ADD.F32.FTZ.RN.STRONG.GPU [R8.64], R18 ;  /* 0x000000120800798e */ /* 0x0003e2000c10e784 */
[----:B------:R-:W-:Y:S01]  /*67e0*/  IMAD.IADD R208, R238, 0x1, R208 ;  /* 0x00000001eed07824 */ /* 0x000fe200078e02d0 */
[-C--:B---3--:R-:W-:Y:S01]  /*67f0*/  LEA R6, P1, R212, R234.reuse, 0x2 ;  /* 0x000000ead4067211 */ /* 0x088fe200078210ff */
[C---:B------:R-:W-:Y:S02]  /*6800*/  IMAD.IADD R211, R238.reuse, 0x1, R211 ;  /* 0x00000001eed37824 */ /* 0x040fe400078e02d3 */
[----:B------:R-:W4:Y:S01]  /*6810*/  LDL R198, [R1+0x28] ;  /* 0x0000280001c67983 */ /* 0x000f220000100800 */
[----:B------:R-:W-:Y:S01]  /*6820*/  IMAD.IADD R208, R238, 0x1, R208 ;  /* 0x00000001eed07824 */ /* 0x000fe200078e02d0 */
[-C--:B------:R-:W-:Y:S01]  /*6830*/  LEA.HI.X.SX32 R7, R212, R235.reuse, 0x2, P1 ;  /* 0x000000ebd4077211 */ /* 0x080fe200008f16ff */
[C---:B------:R-:W-:Y:S02]  /*6840*/  IMAD.IADD R211, R238.reuse, 0x1, R211 ;  /* 0x00000001eed37824 */ /* 0x040fe400078e02d3 */
[----:B------:R-:W-:Y:S02]  /*6850*/  IMAD.IADD R208, R238, 0x1, R208 ;  /* 0x00000001eed07824 */ /* 0x000fe400078e02d0 */
[----:B------:R-:W-:Y:S01]  /*6860*/  RED.E.ADD.F32.FTZ.RN.STRONG.GPU [R6.64], R19 ;  /* 0x000000130600798e */ /* 0x000fe2000c10e784 */
[CC--:B------:R-:W-:Y:S04]  /*6870*/  LEA R10, P0, R211.reuse, R234.reuse, 0x2 ;  /* 0x000000ead30a7211 */ /* 0x0c0fe800078010ff */
[-C--:B------:R-:W-:Y:S01]  /*6880*/  LEA.HI.X.SX32 R11, R211, R235.reuse, 0x2, P0 ;  /* 0x000000ebd30b7211 */ /* 0x080fe200000f16ff */
[----:B------:R-:W-:Y:S04]  /*6890*/  IMAD.MOV.U32 R211, RZ, RZ, c[0x0][0x22c] ;  /* 0x00008b00ffd37624 */ /* 0x000fe800078e00ff */
[----:B------:R1:W-:Y:S01]  /*68a0*/  RED.E.ADD.F32.FTZ.RN.STRONG.GPU [R10.64], R12 ;  /* 0x0000000c0a00798e */ /* 0x0003e2000c10e784 */
[----:B------:R-:W-:Y:S01]  /*68b0*/  IMAD R211, R211, c[0x0][0x1c0], RZ ;  /* 0x00007000d3d37a24 */ /* 0x000fe200078e02ff */
[CC--:B-1----:R-:W-:Y:S03]  /*68c0*/  LEA R8, P2, R208.reuse, R234.reuse, 0x2 ;  /* 0x000000ead0087211 */ /* 0x0c2fe600078410ff */
[----:B------:R-:W-:Y:S01]  /*68d0*/  IMAD.SHL.U32 R211, R211, 0x10, RZ ;  /* 0x00000010d3d37824 */ /* 0x000fe200078e00ff */
[-C--:B------:R-:W-:Y:S01]  /*68e0*/  LEA.HI.X.SX32 R9, R208, R235.reuse, 0x2, P2 ;  /* 0x000000ebd0097211 */ /* 0x080fe200010f16ff */
[----:B------:R-:W-:Y:S03]  /*68f0*/  IMAD.MOV.U32 R208, RZ, RZ, c[0x0][0x22c] ;  /* 0x00008b00ffd07624 */ /* 0x000fe600078e00ff */
[----:B------:R-:W-:Y:S01]  /*6900*/  IADD3 R16, R211, 0x60, RZ ;  /* 0x00000060d3107810 */ /* 0x000fe20007ffe0ff */
[----:B------:R-:W-:Y:S01]  /*6910*/  IMAD.MOV.U32 R211, RZ, RZ, c[0x0][0x22c] ;  /* 0x00008b00ffd37624 */ /* 0x000fe200078e00ff */
[----:B------:R1:W-:Y:S01]  /*6920*/  RED.E.ADD.F32.FTZ.RN.STRONG.GPU [R8.64], R13 ;  /* 0x0000000d0800798e */ /* 0x0003e2000c10e784 */
[----:B------:R-:W-:Y:S02]  /*6930*/  IMAD R208, R208, c[0x0][0x1c0], RZ ;  /* 0x00007000d0d07a24 */ /* 0x000fe400078e02ff */
[----:B------:R-:W-:Y:S02]  /*6940*/  IMAD R211, R211, c[0x0][0x1c0], RZ ;  /* 0x00007000d3d37a24 */ /* 0x000fe400078e02ff */
[----:B------:R-:W-:Y:S02]  /*6950*/  IMAD.SHL.U32 R208, R208, 0x10, RZ ;  /* 0x00000010d0d07824 */ /* 0x000fe400078e00ff */
[----:B------:R-:W-:Y:S03]  /*6960*/  IMAD.SHL.U32 R211, R211, 0x10, RZ ;  /* 0x00000010d3d37824 */ /* 0x000fe600078e00ff */
[C---:B------:R-:W-:Y:S02]  /*6970*/  IADD3 R204, R208.reuse, 0x40, RZ ;  /* 0x00000040d0cc7810 */ /* 0x040fe40007ffe0ff */
[C---:B------:R-:W-:Y:S01]  /*6980*/  IADD3 R201, R208.reuse, 0x40, RZ ;  /* 0x00000040d0c97810 */ /* 0x040fe20007ffe0ff */
[----:B------:R-:W4:Y:S01]  /*6990*/  LDL R12, [R1+0x24] ;  /* 0x00002400010c7983 */ /* 0x000f220000100800 */
[----:B------:R-:W-:Y:S01]  /*69a0*/  IADD3 R200, R208, 0x40, RZ ;  /* 0x00000040d0c87810 */ /* 0x000fe20007ffe0ff */
[C---:B------:R-:W-:Y:S02]  /*69b0*/  IMAD.IADD R204, R238.reuse, 0x1, R204 ;  /* 0x00000001eecc7824 */ /* 0x040fe400078e02cc */
[C---:B------:R-:W-:Y:S02]  /*69c0*/  IMAD.IADD R201, R238.reuse, 0x1, R201 ;  /* 0x00000001eec97824 */ /* 0x040fe400078e02c9 */
[C---:B------:R-:W-:Y:S02]  /*69d0*/  IMAD.IADD R200, R238.reuse, 0x1, R200 ;  /* 0x00000001eec87824 */ /* 0x040fe400078e02c8 */
[C---:B------:R-:W-:Y:S02]  /*69e0*/  IMAD.IADD R201, R238.reuse, 0x1, R201 ;  /* 0x00000001eec97824 */ /* 0x040fe400078e02c9 */
[C---:B------:R-:W-:Y:S02]  /*69f0*/  IMAD.IADD R200, R238.reuse, 0x1, R200 ;  /* 0x00000001eec87824 */ /* 0x040fe400078e02c8 */
[----:B------:R-:W-:Y:S02]  /*6a00*/  IMAD.MOV.U32 R208, RZ, RZ, c[0x0][0x22c] ;  /* 0x00008b00ffd07624 */ /* 0x000fe400078e00ff */
[----:B------:R-:W-:Y:S01]  /*6a10*/  IMAD.IADD R200, R238, 0x1, R200 ;  /* 0x00000001eec87824 */ /* 0x000fe200078e02c8 */
[----:B-1----:R-:W4:Y:S01]  /*6a20*/  LDL R13, [R1+0x20] ;  /* 0x00002000010d7983 */ /* 0x002f220000100800 */
[----:B------:R-:W-:Y:S03]  /*6a30*/  IMAD R208, R208, c[0x0][0x1c0], RZ ;  /* 0x00007000d0d07a24 */ /* 0x000fe600078e02ff */
[-C--:B------:R-:W-:Y:S01]  /*6a40*/  LEA R8, P2, R200, R234.reuse, 0x2 ;  /* 0x000000eac8087211 */ /* 0x080fe200078410ff */
[----:B------:R-:W-:Y:S03]  /*6a50*/  IMAD.SHL.U32 R208, R208, 0x10, RZ ;  /* 0x00000010d0d07824 */ /* 0x000fe600078e00ff */
[-C--:B------:R-:W-:Y:S02]  /*6a60*/  LEA.HI.X.SX32 R9, R200, R235.reuse, 0x2, P2 ;  /* 0x000000ebc8097211 */ /* 0x080fe400010f16ff */
[----:B------:R-:W-:Y:S05]  /*6a70*/  IADD3 R17, R208, 0x60, RZ ;  /* 0x00000060d0117810 */ /* 0x000fea0007ffe0ff */
[----:B------:R-:W-:Y:S01]  /*6a80*/  IMAD.IADD R17, R238, 0x1, R17 ;  /* 0x00000001ee117824 */ /* 0x000fe200078e0211 */
[CC--:B--2---:R-:W-:Y:S04]  /*6a90*/  LEA R6, P0, R210.reuse, R234.reuse, 0x2 ;  /* 0x000000ead2067211 */ /* 0x0c4fe800078010ff */
[-C--:B------:R-:W-:Y:S02]  /*6aa0*/  LEA.HI.X.SX32 R7, R210, R235.reuse, 0x2, P0 ;  /* 0x000000ebd2077211 */ /* 0x080fe400000f16ff */
[CC--:B------:R-:W-:Y:S04]  /*6ab0*/  LEA R4, P1, R0.reuse, R234.reuse, 0x2 ;  /* 0x000000ea00047211 */ /* 0x0c0fe800078210ff */
[-C--:B------:R-:W-:Y:S01]  /*6ac0*/  LEA.HI.X.SX32 R5, R0, R235.reuse, 0x2, P1 ;  /* 0x000000eb00057211 */ /* 0x080fe200008f16ff */
[----:B------:R-:W-:Y:S04]  /*6ad0*/  IMAD.MOV.U32 R0, RZ, RZ, c[0x0][0x22c] ;  /* 0x00008b00ff007624 */ /* 0x000fe800078e00ff */
[----:B------:R1:W-:Y:S01]  /*6ae0*/  RED.E.ADD.F32.FTZ.RN.STRONG.GPU [R4.64], R14 ;  /* 0x0000000e0400798e */ /* 0x0003e2000c10e784 */
[----:B------:R-:W-:Y:S04]  /*6af0*/  IMAD R0, R0, c[0x0][0x1c0], RZ ;  /* 0x0000700000007a24 */ /* 0x000fe800078e02ff */
[----:B------:R-:W-:Y:S01]  /*6b00*/  IMAD.SHL.U32 R0, R0, 0x10, RZ ;  /* 0x0000001000007824 */ /* 0x000fe200078e00ff */
[----:B------:R2:W-:Y:S04]  /*6b10*/  RED.E.ADD.F32.FTZ.RN.STRONG.GPU [R6.64], R15 ;  /* 0x0000000f0600798e */ /* 0x0005e8000c10e784 */
[----:B------:R-:W-:Y:S01]  /*6b20*/  IADD3 R0, R0, 0x40, RZ ;  /* 0x0000004000007810 */ /* 0x000fe20007ffe0ff */
[----:B------:R-:W-:Y:S05]  /*6b30*/  RED.E.ADD.F32.FTZ.RN.STRONG.GPU [R234.64+0x100], R84 ;  /* 0x00010054ea00798e */ /* 0x000fea000c10e784 */
[----:B------:R-:W-:Y:S01]  /*6b40*/  RED.E.ADD.F32.FTZ.RN.STRONG.GPU [R196.64+0x100], R85 ;  /* 0x00010055c400798e */ /* 0x000fe2000c10e784 */
[CC--:B-1----:R-:W-:Y:S04]  /*6b50*/  LEA R4, P0, R0.reuse, R234.reuse, 0x2 ;  /* 0x000000ea00047211 */ /* 0x0c2fe800078010ff */
[----:B------:R-:W3:Y:S01]  /*6b60*/  LDL R14, [R1+0x4] ;  /* 0x00000400010e7983 */ /* 0x000ee20000100800 */
[-C--:B------:R-:W-:Y:S04]  /*6b70*/  LEA.HI.X.SX32 R5, R0, R235.reuse, 0x2, P0 ;  /* 0x000000eb00057211 */ /* 0x080fe800000f16ff */
[----:B------:R-:W3:Y:S01]  /*6b80*/  LDL R0, [R1+0x8] ;  /* 0x0000080001007983 */ /* 0x000ee20000100800 */
[CC--:B--2---:R-:W-:Y:S02]  /*6b90*/  LEA R6, P1, R204.reuse, R234.reuse, 0x2 ;  /* 0x000000eacc067211 */ /* 0x0c4fe400078210ff */
[CC--:B------:R-:W-:Y:S02]  /*6ba0*/  LEA R10, P0, R201.reuse, R234.reuse, 0x2 ;  /* 0x000000eac90a7211 */ /* 0x0c0fe400078010ff */
[----:B------:R4:W-:Y:S01]  /*6bb0*/  RED.E.ADD.F32.FTZ.RN.STRONG.GPU [R4.64], R86 ;  /* 0x000000560400798e */ /* 0x0009e2000c10e784 */
[-C--:B------:R-:W-:Y:S02]  /*6bc0*/  LEA.HI.X.SX32 R7, R204, R235.reuse, 0x2, P1 ;  /* 0x000000ebcc077211 */ /* 0x080fe400008f16ff */
[-C--:B------:R-:W-:Y:S02]  /*6bd0*/  LEA.HI.X.SX32 R11, R201, R235.reuse, 0x2, P0 ;  /* 0x000000ebc90b7211 */ /* 0x080fe400000f16ff */
[----:B------:R-:W-:Y:S01]  /*6be0*/  IADD3 R15, R208, 0x60, RZ ;  /* 0x00000060d00f7810 */ /* 0x000fe20007ffe0ff */
[----:B------:R1:W-:Y:S04]  /*6bf0*/  RED.E.ADD.F32.FTZ.RN.STRONG.GPU [R6.64], R87 ;  /* 0x000000570600798e */ /* 0x0003e8000c10e784 */
[C---:B------:R-:W-:Y:S01]  /*6c00*/  IMAD.IADD R15, R238.reuse, 0x1, R15 ;  /* 0x00000001ee0f7824 */ /* 0x040fe200078e020f */
[----:B------:R-:W-:Y:S03]  /*6c10*/  RED.E.ADD.F32.FTZ.RN.STRONG.GPU [R10.64], R88 ;  /* 0x000000580a00798e */ /* 0x000fe6000c10e784 */
[C---:B------:R-:W-:Y:S02]  /*6c20*/  IMAD.IADD R15, R238.reuse, 0x1, R15 ;  /* 0x00000001ee0f7824 */ /* 0x040fe400078e020f */
[----:B------:R2:W-:Y:S02]  /*6c30*/  RED.E.ADD.F32.FTZ.RN.STRONG.GPU [R8.64], R89 ;  /* 0x000000590800798e */ /* 0x0005e4000c10e784 */
[----:B------:R-:W-:Y:S03]  /*6c40*/  IMAD.IADD R15, R238, 0x1, R15 ;  /* 0x00000001ee0f7824 */ /* 0x000fe600078e020f */
[----:B------:R-:W-:Y:S01]  /*6c50*/  LDSM.16.MT88.4 R84, [R2+0x4000] ;  /* 0x004000000254783b */ /* 0x000fe20000004200 */
[CC--:B----4-:R-:W-:Y:S04]  /*6c60*/  LEA R4, P1, R199.reuse, R234.reuse, 0x2 ;  /* 0x000000eac7047211 */ /* 0x0d0fe800078210ff */
[-C--:B------:R-:W-:Y:S02]  /*6c70*/  LEA.HI.X.SX32 R5, R199, R235.reuse, 0x2, P1 ;  /* 0x000000ebc7057211 */ /* 0x080fe400008f16ff */
[CC--:B-1----:R-:W-:Y:S03]  /*6c80*/  LEA R6, P0, R198.reuse, R234.reuse, 0x2 ;  /* 0x000000eac6067211 */ /* 0x0c2fe600078010ff */
[----:B------:R1:W-:Y:S01]  /*6c90*/  RED.E.ADD.F32.FTZ.RN.STRONG.GPU [R4.64], R90 ;  /* 0x0000005a0400798e */ /* 0x0003e2000c10e784 */
[-C--:B------:R-:W-:Y:S05]  /*6ca0*/  LEA.HI.X.SX32 R7, R198, R235.reuse, 0x2, P0 ;  /* 0x000000ebc6077211 */ /* 0x080fea00000f16ff */
[----:B------:R4:W-:Y:S01]  /*6cb0*/  RED.E.ADD.F32.FTZ.RN.STRONG.GPU [R6.64], R91 ;  /* 0x0000005b0600798e */ /* 0x0009e2000c10e784 */
[CC--:B--2---:R-:W-:Y:S04]  /*6cc0*/  LEA R8, P2, R15.reuse, R234.reuse, 0x2 ;  /* 0x000000ea0f087211 */ /* 0x0c4fe800078410ff */
[----:B------:R-:W-:Y:S01]  /*6cd0*/  RED.E.ADD.F32.FTZ.RN.STRONG.GPU [R234.64+0x180], R96 ;  /* 0x00018060ea00798e */ /* 0x000fe2000c10e784 */
[-C--:B------:R-:W-:Y:S04]  /*6ce0*/  LEA.HI.X.SX32 R9, R15, R235.reuse, 0x2, P2 ;  /* 0x000000eb0f097211 */ /* 0x080fe800010f16ff */
[----:B------:R-:W-:Y:S05]  /*6cf0*/  RED.E.ADD.F32.FTZ.RN.STRONG.GPU [R196.64+0x180], R97 ;  /* 0x00018061c400798e */ /* 0x000fea000c10e784 */
[----:B------:R-:W-:Y:S01]  /*6d00*/  LDSM.16.MT88.4 R88, [R2+0x6000] ;  /* 0x006000000258783b */ /* 0x000fe20000004200 */
[CC--:B-1----:R-:W-:Y:S04]  /*6d10*/  LEA R4, P0, R16.reuse, R234.reuse, 0x2 ;  /* 0x000000ea10047211 */ /* 0x0c2fe800078010ff */
[-C--:B------:R-:W-:Y:S02]  /*6d20*/  LEA.HI.X.SX32 R5, R16, R235.reuse, 0x2, P0 ;  /* 0x000000eb10057211 */ /* 0x080fe400000f16ff */
[----:B------:R-:W-:Y:S01]  /*6d30*/  IADD3 R16, R208, 0x60, RZ ;  /* 0x00000060d0107810 */ /* 0x000fe20007ffe0ff */
[----:B------:R-:W-:Y:S01]  /*6d40*/  IMAD.MOV.U32 R208, RZ, RZ, c[0x0][0x22c] ;  /* 0x00008b00ffd07624 */ /* 0x000fe200078e00ff */
[CC--:B----4-:R-:W-:Y:S01]  /*6d50*/  LEA R6, P1, R17.reuse, R234.reuse, 0x2 ;  /* 0x000000ea11067211 */ /* 0x0d0fe200078210ff */
[----:B------:R-:W-:Y:S02]  /*6d60*/  RED.E.ADD.F32.FTZ.RN.STRONG.GPU [R4.64], R98 ;  /* 0x000000620400798e */ /* 0x000fe4000c10e784 */
[----:B------:R-:W-:Y:S01]  /*6d70*/  IMAD.IADD R16, R238, 0x1, R16 ;  /* 0x00000001ee107824 */ /* 0x000fe200078e0210 */
[-C--:B------:R-:W-:Y:S01]  /*6d80*/  LEA.HI.X.SX32 R7, R17, R235.reuse, 0x2, P1 ;  /* 0x000000eb11077211 */ /* 0x080fe200008f16ff */
[----:B------:R-:W-:Y:S02]  /*6d90*/  IMAD R208, R208, c[0x0][0x1c0], RZ ;  /* 0x00007000d0d07a24 */ /* 0x000fe400078e02ff */
[----:B------:R-:W-:Y:S02]  /*6da0*/  IMAD.IADD R16, R238, 0x1, R16 ;  /* 0x00000001ee107824 */ /* 0x000fe400078e0210 */
[----:B------:R1:W-:Y:S01]  /*6db0*/  RED.E.ADD.F32.FTZ.RN.STRONG.GPU [R6.64], R99 ;  /* 0x000000630600798e */ /* 0x0003e2000c10e784 */
[----:B------:R-:W-:Y:S02]  /*6dc0*/  IMAD.SHL.U32 R208, R208, 0x10, RZ ;  /* 0x00000010d0d07824 */ /* 0x000fe400078e00ff */
[-C--:B------:R-:W-:Y:S02]  /*6dd0*/  LEA R10, P0, R16, R234.reuse, 0x2 ;  /* 0x000000ea100a7211 */ /* 0x080fe400078010ff */
[----:B------:R-:W-:Y:S01]  /*6de0*/  LDSM.16.MT88.4 R96, [R220+0x28800] ;  /* 0x02880000dc60783b */ /* 0x000fe20000004200 */
[----:B------:R-:W-:Y:S02]  /*6df0*/  IADD3 R17, R208, 0x80, RZ ;  /* 0x00000080d0117810 */ /* 0x000fe40007ffe0ff */
[-C--:B------:R-:W-:Y:S02]  /*6e00*/  LEA.HI.X.SX32 R11, R16, R235.reuse, 0x2, P0 ;  /* 0x000000eb100b7211 */ /* 0x080fe400000f16ff */
[----:B------:R-:W-:Y:S01]  /*6e10*/  IADD3 R16, R208, 0x80, RZ ;  /* 0x00000080d0107810 */ /* 0x000fe20007ffe0ff */
[----:B------:R-:W-:Y:S01]  /*6e20*/  IMAD.IADD R17, R238, 0x1, R17 ;  /* 0x00000001ee117824 */ /* 0x000fe200078e0211 */
[----:B------:R-:W-:Y:S01]  /*6e30*/  IADD3 R15, R208, 0x80, RZ ;  /* 0x00000080d00f7810 */ /* 0x000fe20007ffe0ff */
[----:B------:R-:W-:Y:S01]  /*6e40*/  RED.E.ADD.F32.FTZ.RN.STRONG.GPU [R10.64], R92 ;  /* 0x0000005c0a00798e */ /* 0x000fe2000c10e784 */
[----:B------:R-:W-:Y:S02]  /*6e50*/  IMAD.MOV.U32 R208, RZ, RZ, c[0x0][0x22c] ;  /* 0x00008b00ffd07624 */ /* 0x000fe400078e00ff */
[C---:B------:R-:W-:Y:S02]  /*6e60*/  IMAD.IADD R16, R238.reuse, 0x1, R16 ;  /* 0x00000001ee107824 */ /* 0x040fe400078e0210 */
[----:B------:R2:W-:Y:S01]  /*6e70*/  RED.E.ADD.F32.FTZ.RN.STRONG.GPU [R8.64], R93 ;  /* 0x0000005d0800798e */ /* 0x0005e2000c10e784 */
[C---:B------:R-:W-:Y:S02]  /*6e80*/  IMAD.IADD R15, R238.reuse, 0x1, R15 ;  /* 0x00000001ee0f7824 */ /* 0x040fe400078e020f */
[C---:B------:R-:W-:Y:S02]  /*6e90*/  IMAD.IADD R16, R238.reuse, 0x1, R16 ;  /* 0x00000001ee107824 */ /* 0x040fe400078e0210 */
[----:B------:R-:W-:Y:S02]  /*6ea0*/  IMAD.IADD R15, R238, 0x1, R15 ;  /* 0x00000001ee0f7824 */ /* 0x000fe400078e020f */
[----:B------:R-:W-:Y:S01]  /*6eb0*/  IMAD R208, R208, c[0x0][0x1c0], RZ ;  /* 0x00007000d0d07a24 */ /* 0x000fe200078e02ff */
[-C--:B-1----:R-:W-:Y:S01]  /*6ec0*/  LEA R6, P0, R12, R234.reuse, 0x2 ;  /* 0x000000ea0c067211 */ /* 0x082fe200078010ff */
[----:B------:R-:W-:Y:S02]  /*6ed0*/  IMAD.IADD R15, R238, 0x1, R15 ;  /* 0x00000001ee0f7824 */ /* 0x000fe400078e020f */
[----:B------:R-:W-:Y:S01]  /*6ee0*/  IMAD.SHL.U32 R208, R208, 0x10, RZ ;  /* 0x00000010d0d07824 */ /* 0x000fe200078e00ff */
[-C--:B------:R-:W-:Y:S02]  /*6ef0*/  LEA.HI.X.SX32 R7, R12, R235.reuse, 0x2, P0 ;  /* 0x000000eb0c077211 */ /* 0x080fe400000f16ff */
[----:B------:R-:W4:Y:S01]  /*6f00*/  LDL R12, [R1] ;  /* 0x00000000010c7983 */ /* 0x000f220000100800 */
[CC--:B--2---:R-:W-:Y:S04]  /*6f10*/  LEA R8, P2, R15.reuse, R234.reuse, 0x2 ;  /* 0x000000ea0f087211 */ /* 0x0c4fe800078410ff */
[-C--:B------:R-:W-:Y:S02]  /*6f20*/  LEA.HI.X.SX32 R9, R15, R235.reuse, 0x2, P2 ;  /* 0x000000eb0f097211 */ /* 0x080fe400010f16ff */
[----:B------:R-:W-:Y:S05]  /*6f30*/  IADD3 R15, R208, 0xa0, RZ ;  /* 0x000000a0d00f7810 */ /* 0x000fea0007ffe0ff */
[----:B------:R-:W-:Y:S01]  /*6f40*/  IMAD.IADD R15, R238, 0x1, R15 ;  /* 0x00000001ee0f7824 */ /* 0x000fe200078e020f */
[CC--:B---3--:R-:W-:Y:S04]  /*6f50*/  LEA R4, P1, R0.reuse, R234.reuse, 0x2 ;  /* 0x000000ea00047211 */ /* 0x0c8fe800078210ff */
        /* <DEDUP_REMOVED lines=8> */
[----:B------:R-:W-:Y:S05]  /*6fe0*/  RED.E.ADD.F32.FTZ.RN.STRONG.GPU [R196.64+0x200], R101 ;  /* 0x00020065c400798e */ /* 0x000fea000c10e784 */
[----:B------:R-:W-:Y:S01]  /*6ff0*/  LDSM.16.MT88.4 R92, [R2+0x800] ;  /* 0x00080000025c783b */ /* 0x000fe20000004200 */
[CC--:B-1----:R-:W-:Y:S04]  /*7000*/  LEA R4, P0, R0.reuse, R234.reuse, 0x2 ;  /* 0x000000ea00047211 */ /* 0x0c2fe800078010ff */
[-C--:B------:R-:W-:Y:S02]  /*7010*/  LEA.HI.X.SX32 R5, R0, R235.reuse, 0x2, P0 ;  /* 0x000000eb00057211 */ /* 0x080fe400000f16ff */
[----:B------:R-:W3:Y:S01]  /*7020*/  LDL R0, [R1+0x1c] ;  /* 0x00001c0001007983 */ /* 0x000ee20000100800 */
[CC--:B--2---:R-:W-:Y:S02]  /*7030*/  LEA R6, P1, R17.reuse, R234.reuse, 0x2 ;  /* 0x000000ea11067211 */ /* 0x0c4fe400078210ff */
[CC--:B------:R-:W-:Y:S02]  /*7040*/  LEA R10, P0, R16.reuse, R234.reuse, 0x2 ;  /* 0x000000ea100a7211 */ /* 0x0c0fe400078010ff */
[----:B------:R1:W-:Y:S01]  /*7050*/  RED.E.ADD.F32.FTZ.RN.STRONG.GPU [R4.64], R102 ;  /* 0x000000660400798e */ /* 0x0003e2000c10e784 */
[-C--:B------:R-:W-:Y:S02]  /*7060*/  LEA.HI.X.SX32 R7, R17, R235.reuse, 0x2, P1 ;  /* 0x000000eb11077211 */ /* 0x080fe400008f16ff */
[-C--:B------:R-:W-:Y:S02]  /*7070*/  LEA.HI.X.SX32 R11, R16, R235.reuse, 0x2, P0 ;  /* 0x000000eb100b7211 */ /* 0x080fe400000f16ff */
[----:B------:R-:W-:Y:S05]  /*7080*/  LDSM.16.MT88.4 R16, [R2+0x2000] ;  /* 0x002000000210783b */ /* 0x000fea0000004200 */
[----:B------:R2:W-:Y:S05]  /*7090*/  RED.E.ADD.F32.FTZ.RN.STRONG.GPU [R6.64], R103 ;  /* 0x000000670600798e */ /* 0x0005ea000c10e784 */
[----:B------:R-:W-:Y:S05]  /*70a0*/  RED.E.ADD.F32.FTZ.RN.STRONG.GPU [R10.64], R104 ;  /* 0x000000680a00798e */ /* 0x000fea000c10e784 */
[----:B------:R-:W-:Y:S05]  /*70b0*/  RED.E.ADD.F32.FTZ.RN.STRONG.GPU [R8.64], R105 ;  /* 0x000000690800798e */ /* 0x000fea000c10e784 */
[----:B------:R-:W-:Y:S01]  /*70c0*/  LDSM.16.MT88.4 R100, [R2+0x2800] ;  /* 0x002800000264783b */ /* 0x000fe20000004200 */
[CC--:B-1----:R-:W-:Y:S04]  /*70d0*/  LEA R4, P1, R14.reuse, R234.reuse, 0x2 ;  /* 0x000000ea0e047211 */ /* 0x0c2fe800078210ff */
[-C--:B------:R-:W-:Y:S02]  /*70e0*/  LEA.HI.X.SX32 R5, R14, R235.reuse, 0x2, P1 ;  /* 0x000000eb0e057211 */ /* 0x080fe400008f16ff */
[----:B------:R-:W-:Y:S03]  /*70f0*/  IADD3 R14, R208, 0xa0, RZ ;  /* 0x000000a0d00e7810 */ /* 0x000fe60007ffe0ff */
[----:B------:R1:W-:Y:S01]  /*7100*/  RED.E.ADD.F32.FTZ.RN.STRONG.GPU [R4.64], R106 ;  /* 0x0000006a0400798e */ /* 0x0003e2000c10e784 */
[CC--:B--2---:R-:W-:Y:S01]  /*7110*/  LEA R6, P0, R13.reuse, R234.reuse, 0x2 ;  /* 0x000000ea0d067211 */ /* 0x0c4fe200078010ff */
[C---:B------:R-:W-:Y:S03]  /*7120*/  IMAD.IADD R14, R238.reuse, 0x1, R14 ;  /* 0x00000001ee0e7824 */ /* 0x040fe600078e020e */
[-C--:B------:R-:W-:Y:S01]  /*7130*/  LEA.HI.X.SX32 R7, R13, R235.reuse, 0x2, P0 ;  /* 0x000000eb0d077211 */ /* 0x080fe200000f16ff */
[----:B------:R-:W-:Y:S01]  /*7140*/  IMAD.IADD R14, R238, 0x1, R14 ;  /* 0x00000001ee0e7824 */ /* 0x000fe200078e020e */
[----:B------:R-:W-:Y:S03]  /*7150*/  IADD3 R13, R211, 0xa0, RZ ;  /* 0x000000a0d30d7810 */ /* 0x000fe60007ffe0ff */
[----:B------:R2:W-:Y:S05]  /*7160*/  RED.E.ADD.F32.FTZ.RN.STRONG.GPU [R6.64], R107 ;  /* 0x0000006b0600798e */ /* 0x0005ea000c10e784 */
[----:B------:R-:W-:Y:S05]  /*7170*/  RED.E.ADD.F32.FTZ.RN.STRONG.GPU [R234.64+0x280], R112 ;  /* 0x00028070ea00798e */ /* 0x000fea000c10e784 */
[----:B------:R-:W-:Y:S05]  /*7180*/  RED.E.ADD.F32.FTZ.RN.STRONG.GPU [R196.64+0x280], R113 ;  /* 0x00028071c400798e */ /* 0x000fea000c10e784 */
[----:B------:R-:W-:Y:S01]  /*7190*/  LDSM.16.MT88.4 R104, [R2+0x4800] ;  /* 0x004800000268783b */ /* 0x000fe20000004200 */
[CC--:B-1----:R-:W-:Y:S04]  /*71a0*/  LEA R4, P0, R13.reuse, R234.reuse, 0x2 ;  /* 0x000000ea0d047211 */ /* 0x0c2fe800078010ff */
[-C--:B------:R-:W-:Y:S02]  /*71b0*/  LEA.HI.X.SX32 R5, R13, R235.reuse, 0x2, P0 ;  /* 0x000000eb0d057211 */ /* 0x080fe400000f16ff */
[----:B------:R-:W-:Y:S01]  /*71c0*/  IADD3 R13, R208, 0xa0, RZ ;  /* 0x000000a0d00d7810 */ /* 0x000fe20007ffe0ff */
[----:B------:R-:W-:Y:S01]  /*71d0*/  IMAD.MOV.U32 R208, RZ, RZ, c[0x0][0x22c] ;  /* 0x00008b00ffd07624 */ /* 0x000fe200078e00ff */
[-C--:B------:R-:W-:Y:S01]  /*71e0*/  LEA R10, P0, R14, R234.reuse, 0x2 ;  /* 0x000000ea0e0a7211 */ /* 0x080fe200078010ff */
[----:B------:R4:W-:Y:S01]  /*71f0*/  RED.E.ADD.F32.FTZ.RN.STRONG.GPU [R4.64], R114 ;  /* 0x000000720400798e */ /* 0x0009e2000c10e784 */
[CC--:B--2---:R-:W-:Y:S01]  /*7200*/  LEA R6, P1, R15.reuse, R234.reuse, 0x2 ;  /* 0x000000ea0f067211 */ /* 0x0c4fe200078210ff */
[----:B------:R-:W-:Y:S01]  /*7210*/  IMAD.IADD R13, R238, 0x1, R13 ;  /* 0x00000001ee0d7824 */ /* 0x000fe200078e020d */
[-C--:B------:R-:W-:Y:S01]  /*7220*/  LEA.HI.X.SX32 R11, R14, R235.reuse, 0x2, P0 ;  /* 0x000000eb0e0b7211 */ /* 0x080fe200000f16ff */
[----:B------:R-:W-:Y:S01]  /*7230*/  IMAD R208, R208, c[0x0][0x1c0], RZ ;  /* 0x00007000d0d07a24 */ /* 0x000fe200078e02ff */
[-C--:B------:R-:W-:Y:S01]  /*7240*/  LEA.HI.X.SX32 R7, R15, R235.reuse, 0x2, P1 ;  /* 0x000000eb0f077211 */ /* 0x080fe200008f16ff */
[----:B------:R-:W-:Y:S01]  /*7250*/  IMAD.IADD R13, R238, 0x1, R13 ;  /* 0x00000001ee0d7824 */ /* 0x000fe200078e020d */
[C---:B------:R-:W-:Y:S01]  /*7260*/  IADD3 R15, R209.reuse, 0xe0, RZ ;  /* 0x000000e0d10f7810 */ /* 0x040fe20007ffe0ff */
[----:B------:R-:W-:Y:S01]  /*7270*/  IMAD.SHL.U32 R208, R208, 0x10, RZ ;  /* 0x00000010d0d07824 */ /* 0x000fe200078e00ff */
[----:B------:R-:W-:Y:S01]  /*7280*/  IADD3 R14, R209, 0xe0, RZ ;  /* 0x000000e0d10e7810 */ /* 0x000fe20007ffe0ff */
[C---:B------:R-:W-:Y:S01]  /*7290*/  IMAD.IADD R13, R238.reuse, 0x1, R13 ;  /* 0x00000001ee0d7824 */ /* 0x040fe200078e020d */
[----:B------:R-:W-:Y:S03]  /*72a0*/  RED.E.ADD.F32.FTZ.RN.STRONG.GPU [R6.64], R115 ;  /* 0x000000730600798e */ /* 0x000fe6000c10e784 */
[C---:B------:R-:W-:Y:S01]  /*72b0*/  IMAD.IADD R14, R238.reuse, 0x1, R14 ;  /* 0x00000001ee0e7824 */ /* 0x040fe200078e020e */
[CC--:B------:R-:W-:Y:S01]  /*72c0*/  LEA R8, P2, R13.reuse, R234.reuse, 0x2 ;  /* 0x000000ea0d087211 */ /* 0x0c0fe200078410ff */
[----:B------:R-:W-:Y:S02]  /*72d0*/  RED.E.ADD.F32.FTZ.RN.STRONG.GPU [R10.64], R108 ;  /* 0x0000006c0a00798e */ /* 0x000fe4000c10e784 */
[----:B------:R-:W-:Y:S01]  /*72e0*/  IMAD.IADD R14, R238, 0x1, R14 ;  /* 0x00000001ee0e7824 */ /* 0x000fe200078e020e */
[-C--:B------:R-:W-:Y:S02]  /*72f0*/  LEA.HI.X.SX32 R9, R13, R235.reuse, 0x2, P2 ;  /* 0x000000eb0d097211 */ /* 0x080fe400010f16ff */
[----:B------:R-:W-:Y:S03]  /*7300*/  IADD3 R13, R208, 0xc0, RZ ;  /* 0x000000c0d00d7810 */ /* 0x000fe60007ffe0ff */
[----:B------:R1:W-:Y:S01]  /*7310*/  RED.E.ADD.F32.FTZ.RN.STRONG.GPU [R8.64], R109 ;  /* 0x0000006d0800798e */ /* 0x0003e2000c10e784 */
[CC--:B----4-:R-:W-:Y:S04]  /*7320*/  LEA R4, P1, R12.reuse, R234.reuse, 0x2 ;  /* 0x000000ea0c047211 */ /* 0x0d0fe800078210ff */
[-C--:B------:R-:W-:Y:S02]  /*7330*/  LEA.HI.X.SX32 R5, R12, R235.reuse, 0x2, P1 ;  /* 0x000000eb0c057211 */ /* 0x080fe400008f16ff */
[----:B------:R-:W-:Y:S03]  /*7340*/  IADD3 R12, R208, 0xc0, RZ ;  /* 0x000000c0d00c7810 */ /* 0x000fe60007ffe0ff */
[----:B------:R2:W-:Y:S02]  /*7350*/  RED.E.ADD.F32.FTZ.RN.STRONG.GPU [R4.64], R110 ;  /* 0x0000006e0400798e */ /* 0x0005e4000c10e784 */
[C---:B------:R-:W-:Y:S04]  /*7360*/  IMAD.IADD R12, R238.reuse, 0x1, R12 ;  /* 0x00000001ee0c7824 */ /* 0x040fe800078e020c */
[----:B------:R-:W-:Y:S01]  /*7370*/  IMAD.IADD R12, R238, 0x1, R12 ;  /* 0x00000001ee0c7824 */ /* 0x000fe200078e020c */
[CC--:B-1----:R-:W-:Y:S04]  /*7380*/  LEA R8, P2, R252.reuse, R234.reuse, 0x2 ;  /* 0x000000eafc087211 */ /* 0x0c2fe800078410ff */
[-C--:B------:R-:W-:Y:S02]  /*7390*/  LEA.HI.X.SX32 R9, R252, R235.reuse, 0x2, P2 ;  /* 0x000000ebfc097211 */ /* 0x080fe400010f16ff */
[CC--:B---3--:R-:W-:Y:S04]  /*73a0*/  LEA R6, P0, R0.reuse, R234.reuse, 0x2 ;  /* 0x000000ea00067211 */ /* 0x0c8fe800078010ff */
[-C--:B------:R-:W-:Y:S02]  /*73b0*/  LEA.HI.X.SX32 R7, R0, R235.reuse, 0x2, P0 ;  /* 0x000000eb00077211 */ /* 0x080fe400000f16ff */
[CC--:B--2---:R-:W-:Y:S02]  /*73c0*/  LEA R4, P0, R13.reuse, R234.reuse, 0x2 ;  /* 0x000000ea0d047211 */ /* 0x0c4fe400078010ff */
[----:B------:R-:W-:Y:S01]  /*73d0*/  IADD3 R0, R208, 0xc0, RZ ;  /* 0x000000c0d0007810 */ /* 0x000fe20007ffe0ff */
[----:B------:R1:W-:Y:S01]  /*73e0*/  RED.E.ADD.F32.FTZ.RN.STRONG.GPU [R6.64], R111 ;  /* 0x0000006f0600798e */ /* 0x0003e2000c10e784 */
[-C--:B------:R-:W-:Y:S02]  /*73f0*/  LEA.HI.X.SX32 R5, R13, R235.reuse, 0x2, P0 ;  /* 0x000000eb0d057211 */ /* 0x080fe400000f16ff */
[-C--:B------:R-:W-:Y:S01]  /*7400*/  LEA R10, P0, R12, R234.reuse, 0x2 ;  /* 0x000000ea0c0a7211 */ /* 0x080fe200078010ff */
[----:B------:R-:W-:Y:S01]  /*7410*/  IMAD.IADD R0, R238, 0x1, R0 ;  /* 0x00000001ee007824 */ /* 0x000fe200078e0200 */
[----:B------:R-:W-:Y:S02]  /*7420*/  RED.E.ADD.F32.FTZ.RN.STRONG.GPU [R234.64+0x300], R116 ;  /* 0x00030074ea00798e */ /* 0x000fe4000c10e784 */
[-C--:B------:R-:W-:Y:S03]  /*7430*/  LEA.HI.X.SX32 R11, R12, R235.reuse, 0x2, P0 ;  /* 0x000000eb0c0b7211 */ /* 0x080fe600000f16ff */
[----:B------:R-:W-:Y:S05]  /*7440*/  RED.E.ADD.F32.FTZ.RN.STRONG.GPU [R196.64+0x300], R117 ;  /* 0x00030075c400798e */ /* 0x000fea000c10e784 */
[----:B------:R2:W-:Y:S05]  /*7450*/  RED.E.ADD.F32.FTZ.RN.STRONG.GPU [R4.64], R118 ;  /* 0x000000760400798e */ /* 0x0005ea000c10e784 */
[----:B------:R-:W-:Y:S01]  /*7460*/  LDSM.16.MT88.4 R108, [R2+0x6800] ;  /* 0x00680000026c783b */ /* 0x000fe20000004200 */
[CC--:B-1----:R-:W-:Y:S04]  /*7470*/  LEA R6, P1, R0.reuse, R234.reuse, 0x2 ;  /* 0x000000ea00067211 */ /* 0x0c2fe800078210ff */
[-C--:B------:R-:W-:Y:S01]  /*7480*/  LEA.HI.X.SX32 R7, R0, R235.reuse, 0x2, P1 ;  /* 0x000000eb00077211 */ /* 0x080fe200008f16ff */
[----:B------:R-:W-:Y:S04]  /*7490*/  IMAD.IADD R0, R238, 0x1, R251 ;  /* 0x00000001ee007824 */ /* 0x000fe800078e02fb */
[----:B------:R1:W-:Y:S05]  /*74a0*/  RED.E.ADD.F32.FTZ.RN.STRONG.GPU [R6.64], R119 ;  /* 0x000000770600798e */ /* 0x0003ea000c10e784 */
[----:B------:R3:W-:Y:S01]  /*74b0*/  RED.E.ADD.F32.FTZ.RN.STRONG.GPU [R10.64], R120 ;  /* 0x000000780a00798e */ /* 0x0007e2000c10e784 */
[CC--:B--2---:R-:W-:Y:S04]  /*74c0*/  LEA R4, P1, R251.reuse, R234.reuse, 0x2 ;  /* 0x000000eafb047211 */ /* 0x0c4fe800078210ff */
[----:B------:R2:W-:Y:S01]  /*74d0*/  RED.E.ADD.F32.FTZ.RN.STRONG.GPU [R8.64], R121 ;  /* 0x000000790800798e */ /* 0x0005e2000c10e784 */
[-C--:B------:R-:W-:Y:S05]  /*74e0*/  LEA.HI.X.SX32 R5, R251, R235.reuse, 0x2, P1 ;  /* 0x000000ebfb057211 */ /* 0x080fea00008f16ff */
[----:B------:R4:W-:Y:S01]  /*74f0*/  RED.E.ADD.F32.FTZ.RN.STRONG.GPU [R4.64], R122 ;  /* 0x0000007a0400798e */ /* 0x0009e2000c10e784 */
[CC--:B-1----:R-:W-:Y:S04]  /*7500*/  LEA R6, P0, R0.reuse, R234.reuse, 0x2 ;  /* 0x000000ea00067211 */ /* 0x0c2fe800078010ff */
[-C--:B------:R-:W-:Y:S02]  /*7510*/  LEA.HI.X.SX32 R7, R0, R235.reuse, 0x2, P0 ;  /* 0x000000eb00077211 */ /* 0x080fe400000f16ff */
[----:B------:R-:W-:Y:S02]  /*7520*/  IADD3 R0, R209, 0xe0, RZ ;  /* 0x000000e0d1007810 */ /* 0x000fe40007ffe0ff */
[-C--:B---3--:R-:W-:Y:S01]  /*7530*/  LEA R10, P3, R14, R234.reuse, 0x2 ;  /* 0x000000ea0e0a7211 */ /* 0x088fe200078610ff */
[----:B------:R1:W-:Y:S01]  /*7540*/  RED.E.ADD.F32.FTZ.RN.STRONG.GPU [R6.64], R123 ;  /* 0x0000007b0600798e */ /* 0x0003e2000c10e784 */
[-C--:B--2---:R-:W-:Y:S01]  /*7550*/  LEA R8, P2, R250, R234.reuse, 0x2 ;  /* 0x000000eafa087211 */ /* 0x084fe200078410ff */
[----:B------:R-:W-:Y:S01]  /*7560*/  IMAD.IADD R0, R238, 0x1, R0 ;  /* 0x00000001ee007824 */ /* 0x000fe200078e0200 */
[-C--:B------:R-:W-:Y:S02]  /*7570*/  LEA.HI.X.SX32 R11, R14, R235.reuse, 0x2, P3 ;  /* 0x000000eb0e0b7211 */ /* 0x080fe400018f16ff */
[----:B------:R-:W-:Y:S01]  /*7580*/  RED.E.ADD.F32.FTZ.RN.STRONG.GPU [R234.64+0x380], R128 ;  /* 0x00038080ea00798e */ /* 0x000fe2000c10e784 */
[-C--:B------:R-:W-:Y:S02]  /*7590*/  LEA.HI.X.SX32 R9, R250, R235.reuse, 0x2, P2 ;  /* 0x000000ebfa097211 */ /* 0x080fe400010f16ff */
[CC--:B----4-:R-:W-:Y:S02]  /*75a0*/  LEA R4, P1, R15.reuse, R234.reuse, 0x2 ;  /* 0x000000ea0f047211 */ /* 0x0d0fe400078210ff */
[----:B------:R-:W-:Y:S01]  /*75b0*/  RED.E.ADD.F32.FTZ.RN.STRONG.GPU [R196.64+0x380], R129 ;  /* 0x00038081c400798e */ /* 0x000fe2000c10e784 */
[CC--:B------:R-:W-:Y:S02]  /*75c0*/  LEA R12, P0, R0.reuse, R234.reuse, 0x2 ;  /* 0x000000ea000c7211 */ /* 0x0c0fe400078010ff */
[-C--:B------:R-:W-:Y:S02]  /*75d0*/  LEA.HI.X.SX32 R5, R15, R235.reuse, 0x2, P1 ;  /* 0x000000eb0f057211 */ /* 0x080fe400008f16ff */
[-C--:B------:R-:W-:Y:S01]  /*75e0*/  LEA.HI.X.SX32 R13, R0, R235.reuse, 0x2, P0 ;  /* 0x000000eb000d7211 */ /* 0x080fe200000f16ff */
[----:B------:R-:W-:Y:S02]  /*75f0*/  IMAD.IADD R0, R238, 0x1, R249 ;  /* 0x00000001ee007824 */ /* 0x000fe400078e02f9 */
[----:B------:R2:W-:Y:S05]  /*7600*/  RED.E.ADD.F32.FTZ.RN.STRONG.GPU [R4.64], R130 ;  /* 0x000000820400798e */ /* 0x0005ea000c10e784 */
[----:B------:R-:W-:Y:S01]  /*7610*/  RED.E.ADD.F32.FTZ.RN.STRONG.GPU [R12.64], R131 ;  /* 0x000000830c00798e */ /* 0x000fe2000c10e784 */
[CC--:B-1----:R-:W-:Y:S04]  /*7620*/  LEA R6, P1, R249.reuse, R234.reuse, 0x2 ;  /* 0x000000eaf9067211 */ /* 0x0c2fe800078210ff */
[----:B------:R-:W-:Y:S01]  /*7630*/  RED.E.ADD.F32.FTZ.RN.STRONG.GPU [R10.64], R124 ;  /* 0x0000007c0a00798e */ /* 0x000fe2000c10e784 */
[-C--:B------:R-:W-:Y:S04]  /*7640*/  LEA.HI.X.SX32 R7, R249, R235.reuse, 0x2, P1 ;  /* 0x000000ebf9077211 */ /* 0x080fe800008f16ff */
[----:B------:R-:W-:Y:S01]  /*7650*/  RED.E.ADD.F32.FTZ.RN.STRONG.GPU [R8.64], R125 ;  /* 0x0000007d0800798e */ /* 0x000fe2000c10e784 */
[----:B------:R-:W-:Y:S01]  /*7660*/  PLOP3.LUT P1, PT, PT, PT, UP0, 0x80, 0x0 ;  /* 0x000000000000781c */ /* 0x000fe20003f2f008 */
[----:B------:R-:W-:Y:S03]  /*7670*/  @UP3 UIADD3 UR11, UP0, UR11, -0x100, URZ ;  /* 0xffffff000b0b3890 */ /* 0x000fe6000ff1e03f */
[----:B------:R-:W-:Y:S01]  /*7680*/  RED.E.ADD.F32.FTZ.RN.STRONG.GPU [R6.64], R126 ;  /* 0x0000007e0600798e */ /* 0x000fe2000c10e784 */
[----:B------:R-:W-:Y:S04]  /*7690*/  @UP3 UIADD3.X UR10, UR10, -0x1, URZ, UP0, !UPT ;  /* 0xffffffff0a0a3890 */ /* 0x000fe800087fe43f */
[----:B------:R-:W-:Y:S01]  /*76a0*/  LDSM.16.MT88.4 R8, [R2] ;  /* 0x000000000208783b */ /* 0x000fe20000004200 */
[C---:B--2---:R-:W-:Y:S04]  /*76b0*/  LEA R4, P0, R0.reuse, R234, 0x2 ;  /* 0x000000ea00047211 */ /* 0x044fe800078010ff */
[----:B------:R-:W-:Y:S01]  /*76c0*/  LDSM.16.MT88.4 R12, [R220+0x28000] ;  /* 0x02800000dc0c783b */ /* 0x000fe20000004200 */
[----:B------:R-:W-:Y:S02]  /*76d0*/  LEA.HI.X.SX32 R5, R0, R235, 0x2, P0 ;  /* 0x000000eb00057211 */ /* 0x000fe400000f16ff */
[----:B------:R-:W-:Y:S02]  /*76e0*/  PLOP3.LUT P0, PT, PT, PT, UP2, 0x80, 0x0 ;  /* 0x000000000000781c */ /* 0x000fe40003f0f028 */
[C---:B------:R-:W-:Y:S01]  /*76f0*/  IADD3 R0, R2.reuse, -0x8000, RZ ;  /* 0xffff800002007810 */ /* 0x040fe20007ffe0ff */
[----:B------:R-:W-:Y:S01]  /*7700*/  RED.E.ADD.F32.FTZ.RN.STRONG.GPU [R4.64], R127 ;  /* 0x0000007f0400798e */ /* 0x000fe2000c10e784 */
[----:B------:R-:W-:Y:S04]  /*7710*/  @P1 IADD3 R0, R2, 0x8000, RZ ;  /* 0x0000800002001810 */ /* 0x000fe80007ffe0ff */
        /* <DEDUP_REMOVED lines=295> */
.L_x_394:
        /* <DEDUP_REMOVED lines=18> */
.L_x_395:
[----:B-1----:R-:W2:Y:S01]  /*8ab0*/  LDL.64 R4, [R1+0x48] ;  /* 0x0000480001047983 */ /* 0x002ea20000100a00 */
[----:B------:R-:W-:Y:S01]  /*8ac0*/  USHF.L.U32 UR6, UR22, 0x6, URZ ;  /* 0x0000000616067899 */ /* 0x000fe2000800063f */
[----:B------:R-:W-:Y:S01]  /*8ad0*/  IMAD.U32 R8, RZ, RZ, UR35 ;  /* 0x00000023ff087e24 */ /* 0x000fe2000f8e00ff */
[----:B------:R-:W-:Y:S01]  /*8ae0*/  ULDC.64 UR8, c[0x0][0x3a0] ;  /* 0x0000e80000087ab9 */ /* 0x000fe20000000a00 */
[----:B------:R-:W-:Y:S01]  /*8af0*/  BAR.SYNC.DEFER_BLOCKING 0x0 ;  /* 0x0000000000007b1d */ /* 0x000fe20000010000 */
[----:B------:R-:W-:Y:S02]  /*8b00*/  USHF.R.S32.HI UR10, URZ, 0x1f, UR6 ;  /* 0x0000001f3f0a7899 */ /* 0x000fe40008011406 */
[----:B------:R-:W-:Y:S02]  /*8b10*/  IMAD.U32 R29, RZ, RZ, UR6 ;  /* 0x00000006ff1d7e24 */ /* 0x000fe4000f8e00ff */
[----:B------:R-:W-:Y:S01]  /*8b20*/  UIMAD UR7, UR10, UR8, URZ ;  /* 0x000000080a0772a4 */ /* 0x000fe2000f8e023f */
[----:B------:R-:W1:Y:S01]  /*8b30*/  S2R R31, SR_TID.X ;  /* 0x00000000001f7919 */ /* 0x000e620000002100 */
[----:B------:R-:W-:Y:S02]  /*8b40*/  BSSY B0, `(.L_x_396) ;  /* 0x0000031000007945 */ /* 0x000fe40003800000 */
[----:B------:R-:W-:Y:S01]  /*8b50*/  UIMAD UR8, UR6, UR9, UR7 ;  /* 0x00000009060872a4 */ /* 0x000fe2000f8e0207 */
[----:B------:R-:W3:Y:S01]  /*8b60*/  S2R R80, SR_TID.X ;  /* 0x0000000000507919 */ /* 0x000ee20000002100 */
[----:B------:R-:W-:-:S04]  /*8b70*/  UIMAD UR7, UR22, -0x40, UR16 ;  /* 0xffffffc0160778a4 */ /* 0x000fc8000f8e0210 */
[----:B------:R-:W-:Y:S01]  /*8b80*/  IMAD.U32 R0, RZ, RZ, UR8 ;  /* 0x00000008ff007e24 */ /* 0x000fe2000f8e00ff */
[----:B------:R-:W-:Y:S02]  /*8b90*/  ULDC.64 UR8, c[0x0][0x3b8] ;  /* 0x0000ee0000087ab9 */ /* 0x000fe40000000a00 */
[----:B------:R-:W-:-:S04]  /*8ba0*/  UIMAD UR8, UR58, UR8, URZ ;  /* 0x000000083a0872a4 */ /* 0x000fc8000f8e023f */
[----:B------:R-:W-:Y:S01]  /*8bb0*/  UIMAD UR8, UR35, UR9, UR8 ;  /* 0x00000009230872a4 */ /* 0x000fe2000f8e0208 */
[----:B------:R4:W2:Y:S04]  /*8bc0*/  LDS.128 R44, [R237+0x19000] ;  /* 0x01900000ed2c7984 */ /* 0x0008a80000000c00 */
[----:B------:R4:W2:Y:S01]  /*8bd0*/  LDS.128 R40, [R237+0x1b000] ;  /* 0x01b00000ed287984 */ /* 0x0008a20000000c00 */
[----:B-1----:R-:W-:-:S03]  /*8be0*/  SHF.R.S32.HI R31, RZ, 0x1f, R31 ;  /* 0x0000001fff1f7819 */ /* 0x002fc6000001141f */
[----:B------:R4:W1:Y:S01]  /*8bf0*/  LDS.128 R36, [R237+0x1d000] ;  /* 0x01d00000ed247984 */ /* 0x0008620000000c00 */
[----:B---3--:R-:W-:-:S03]  /*8c00*/  LEA.HI R31, R31, R80, RZ, 0x3 ;  /* 0x000000501f1f7211 */ /* 0x008fc600078f18ff */
[----:B------:R4:W3:Y:S01]  /*8c10*/  LDS.128 R32, [R237+0x1f000] ;  /* 0x01f00000ed207984 */ /* 0x0008e20000000c00 */
[----:B------:R-:W-:-:S03]  /*8c20*/  SHF.R.S32.HI R31, RZ, 0x3, R31 ;  /* 0x00000003ff1f7819 */ /* 0x000fc6000001141f */
[----:B------:R4:W1:Y:S01]  /*8c30*/  LDS.128 R60, [R237+0x20000] ;  /* 0x02000000ed3c7984 */ /* 0x0008620000000c00 */
[----:B------:R-:W-:-:S03]  /*8c40*/  ISETP.GE.AND P2, PT, R31, UR7, PT ;  /* 0x000000071f007c0c */ /* 0x000fc6000bf46270 */
        /* <DEDUP_REMOVED lines=8> */
[--C-:B--2---:R-:W-:Y:S01]  /*8cd0*/  SHF.R.S32.HI R7, RZ, 0x1f, R4.reuse ;  /* 0x0000001fff077819 */ /* 0x104fe20000011404 */
[----:B------:R-:W-:-:S04]  /*8ce0*/  IMAD.MOV.U32 R6, RZ, RZ, R4 ;  /* 0x000000ffff067224 */ /* 0x000fc800078e0004 */
[----:B------:R-:W-:-:S05]  /*8cf0*/  IMAD.WIDE.U32 R4, R29, c[0x0][0x3a0], R6 ;  /* 0x0000e8001d047a25 */ /* 0x000fca00078e0006 */
[----:B------:R-:W-:-:S04]  /*8d00*/  IADD3 R4, P0, R4, UR13, RZ ;  /* 0x0000000d04047c10 */ /* 0x000fc8000ff1e0ff */
[----:B------:R-:W-:-:S05]  /*8d10*/  IADD3.X R5, R5, UR14, R0, P0, !PT ;  /* 0x0000000e05057c10 */ /* 0x000fca00087fe400 */
[----:B------:R-:W-:-:S05]  /*8d20*/  IMAD.WIDE.U32 R8, R8, c[0x0][0x3b8], R4 ;  /* 0x0000ee0008087a25 */ /* 0x000fca00078e0004 */
[----:B------:R-:W-:Y:S01]  /*8d30*/  IADD3 R28, R9, UR8, RZ ;  /* 0x00000008091c7c10 */ /* 0x000fe2000fffe0ff */
[----:B------:R-:W-:Y:S05]  /*8d40*/  @P2 BRA `(.L_x_397) ;  /* 0x0000010000002947 */ /* 0x000fea0003800000 */
[----:B-1-34-:R-:W1:Y:S01]  /*8d50*/  LDS.128 R20, [R237+0x1c000] ;  /* 0x01c00000ed147984 */ /* 0x01ae620000000c00 */
[----:B------:R-:W-:Y:S01]  /*8d60*/  MOV R4, R8 ;  /* 0x0000000800047202 */ /* 0x000fe20000000f00 */
[----:B------:R-:W-:Y:S01]  /*8d70*/  IMAD R0, R30, c[0x0][0x3a0], RZ ;  /* 0x0000e8001e007a24 */ /* 0x000fe200078e02ff */
[----:B------:R-:W-:Y:S01]  /*8d80*/  MOV R5, R28 ;  /* 0x0000001c00057202 */ /* 0x000fe20000000f00 */
[----:B------:R-:W2:Y:S02]  /*8d90*/  LDS.128 R16, [R237+0x1a000] ;  /* 0x01a00000ed107984 */ /* 0x000ea40000000c00 */
[C---:B------:R-:W-:Y:S02]  /*8da0*/  IMAD R0, R31.reuse, c[0x0][0x3a4], R0 ;  /* 0x0000e9001f007a24 */ /* 0x040fe400078e0200 */
[----:B------:R-:W3:Y:S01]  /*8db0*/  LDS.128 R12, [R237+0x18000] ;  /* 0x01800000ed0c7984 */ /* 0x000ee20000000c00 */
[----:B------:R-:W-:-:S03]  /*8dc0*/  IMAD.WIDE.U32 R10, R31, c[0x0][0x3a0], R4 ;  /* 0x0000e8001f0a7a25 */ /* 0x000fc600078e0004 */
[----:B------:R-:W4:Y:S02]  /*8dd0*/  LDS.128 R24, [R237+0x1e000] ;  /* 0x01e00000ed187984 */ /* 0x000f240000000c00 */
[----:B------:R-:W-:Y:S02]  /*8de0*/  IADD3 R0, R0, R11, RZ ;  /* 0x0000000b00007210 */ /* 0x000fe40007ffe0ff */
[----:B------:R-:W-:-:S04]  /*8df0*/  LEA R4, P0, R10, c[0x0][0x340], 0x1 ;  /* 0x0000d0000a047a11 */ /* 0x000fc800078008ff */
[----:B------:R-:W-:-:S05]  /*8e00*/  LEA.HI.X R5, R10, c[0x0][0x344], R0, 0x1, P0 ;  /* 0x0000d1000a057a11 */ /* 0x000fca00000f0c00 */
[----:B-1----:R1:W-:Y:S04]  /*8e10*/  STG.E.128 [R4.64+0x100], R20 ;  /* 0x0001001404007986 */ /* 0x0023e8000c101d04 */
[----:B--2---:R1:W-:Y:S04]  /*8e20*/  STG.E.128 [R4.64+0x80], R16 ;  /* 0x0000801004007986 */ /* 0x0043e8000c101d04 */
[----:B---3--:R1:W-:Y:S04]  /*8e30*/  STG.E.128 [R4.64], R12 ;  /* 0x0000000c04007986 */ /* 0x0083e8000c101d04 */
[----:B----4-:R1:W-:Y:S02]  /*8e40*/  STG.E.128 [R4.64+0x180], R24 ;  /* 0x0001801804007986 */ /* 0x0103e4000c101d04 */
.L_x_397:
[----:B-1-34-:R-:W-:Y:S05]  /*8e50*/  BSYNC B0 ;  /* 0x0000000000007941 */ /* 0x01afea0003800000 */
.L_x_396:
[----:B------:R-:W-:Y:S01]  /*8e60*/  IADD3 R0, R31, 0x20, RZ ;  /* 0x000000201f007810 */ /* 0x000fe20007ffe0ff */
[----:B------:R-:W-:Y:S03]  /*8e70*/  BSSY B0, `(.L_x_398) ;  /* 0x0000011000007945 */ /* 0x000fe60003800000 */
[----:B------:R-:W-:-:S13]  /*8e80*/  ISETP.GE.AND P1, PT, R0, UR7, PT ;  /* 0x0000000700007c0c */ /* 0x000fda000bf26270 */
[----:B------:R-:W-:Y:S05]  /*8e90*/  @P1 BRA `(.L_x_399) ;  /* 0x000000e000001947 */ /* 0x000fea0003800000 */
[----:B------:R-:W-:Y:S01]  /*8ea0*/  IADD3 R0, P0, R31, 0x20, RZ ;  /* 0x000000201f007810 */ /* 0x000fe20007f1e0ff */
[----:B------:R-:W-:Y:S01]  /*8eb0*/  IMAD.MOV.U32 R4, RZ, RZ, R8 ;  /* 0x000000ffff047224 */ /* 0x000fe200078e0008 */
[----:B------:R-:W-:-:S03]  /*8ec0*/  MOV R5, R28 ;  /* 0x0000001c00057202 */ /* 0x000fc60000000f00 */
[----:B------:R-:W-:Y:S02]  /*8ed0*/  IMAD.X R2, RZ, RZ, R30, P0 ;  /* 0x000000ffff027224 */ /* 0x000fe400000e061e */
[----:B------:R-:W-:-:S04]  /*8ee0*/  IMAD.WIDE.U32 R8, R0, c[0x0][0x3a0], R4 ;  /* 0x0000e80000087a25 */ /* 0x000fc800078e0004 */
[----:B------:R-:W-:Y:S01]  /*8ef0*/  IMAD R2, R2, c[0x0][0x3a0], RZ ;  /* 0x0000e80002027a24 */ /* 0x000fe200078e02ff */
[----:B------:R-:W-:-:S03]  /*8f00*/  LEA R4, P0, R8, c[0x0][0x340], 0x1 ;  /* 0x0000d00008047a11 */ /* 0x000fc600078008ff */
[----:B------:R-:W-:-:S05]  /*8f10*/  IMAD R0, R0, c[0x0][0x3a4], R2 ;  /* 0x0000e90000007a24 */ /* 0x000fca00078e0202 */
[----:B------:R-:W-:-:S04]  /*8f20*/  IADD3 R0, R0, R9, RZ ;  /* 0x0000000900007210 */ /* 0x000fc80007ffe0ff */
[----:B------:R-:W-:-:S05]  /*8f30*/  LEA.HI.X R5, R8, c[0x0][0x344], R0, 0x1, P0 ;  /* 0x0000d10008057a11 */ /* 0x000fca00000f0c00 */
[----:B------:R1:W-:Y:S04]  /*8f40*/  STG.E.128 [R4.64], R44 ;  /* 0x0000002c04007986 */ /* 0x0003e8000c101d04 */
[----:B------:R1:W-:Y:S04]  /*8f50*/  STG.E.128 [R4.64+0x80], R40 ;  /* 0x0000802804007986 */ /* 0x0003e8000c101d04 */
[----:B------:R1:W-:Y:S04]  /*8f60*/  STG.E.128 [R4.64+0x100], R36 ;  /* 0x0001002404007986 */ /* 0x0003e8000c101d04 */
[----:B------:R1:W-:Y:S02]  /*8f70*/  STG.E.128 [R4.64+0x180], R32 ;  /* 0x0001802004007986 */ /* 0x0003e4000c101d04 */
.L_x_399:
[----:B------:R-:W-:Y:S05]  /*8f80*/  BSYNC B0 ;  /* 0x0000000000007941 */ /* 0x000fea0003800000 */
.L_x_398:
        /* <DEDUP_REMOVED lines=15> */
[----:B-1----:R-:W-:Y:S01]  /*9080*/  MOV R4, R6 ;  /* 0x0000000600047202 */ /* 0x002fe20000000f00 */
[----:B------:R-:W-:Y:S01]  /*9090*/  IMAD R0, R30, c[0x0][0x3a8], RZ ;  /* 0x0000ea001e007a24 */ /* 0x000fe200078e02ff */
[----:B------:R-:W-:-:S03]  /*90a0*/  MOV R5, R2 ;  /* 0x0000000200057202 */ /* 0x000fc60000000f00 */
[C---:B------:R-:W-:Y:S02]  /*90b0*/  IMAD R0, R31.reuse, c[0x0][0x3ac], R0 ;  /* 0x0000eb001f007a24 */ /* 0x040fe400078e0200 */
[----:B------:R-:W-:-:S05]  /*90c0*/  IMAD.WIDE.U32 R8, R31, c[0x0][0x3a8], R4 ;  /* 0x0000ea001f087a25 */ /* 0x000fca00078e0004 */
[----:B------:R-:W-:Y:S02]  /*90d0*/  IADD3 R0, R0, R9, RZ ;  /* 0x0000000900007210 */ /* 0x000fe40007ffe0ff */
[----:B------:R-:W-:-:S04]  /*90e0*/  LEA R4, P0, R8, c[0x0][0x348], 0x1 ;  /* 0x0000d20008047a11 */ /* 0x000fc800078008ff */
[----:B------:R-:W-:-:S05]  /*90f0*/  LEA.HI.X R5, R8, c[0x0][0x34c], R0, 0x1, P0 ;  /* 0x0000d30008057a11 */ /* 0x000fca00000f0c00 */
[----:B------:R1:W-:Y:S04]  /*9100*/  STG.E.128 [R4.64], R60 ;  /* 0x0000003c04007986 */ /* 0x0003e8000c101d04 */
[----:B------:R1:W-:Y:S04]  /*9110*/  STG.E.128 [R4.64+0x80], R56 ;  /* 0x0000803804007986 */ /* 0x0003e8000c101d04 */
[----:B------:R1:W-:Y:S04]  /*9120*/  STG.E.128 [R4.64+0x100], R52 ;  /* 0x0001003404007986 */ /* 0x0003e8000c101d04 */
[----:B------:R1:W-:Y:S02]  /*9130*/  STG.E.128 [R4.64+0x180], R48 ;  /* 0x0001803004007986 */ /* 0x0003e4000c101d04 */
.L_x_401:
[----:B------:R-:W-:Y:S05]  /*9140*/  BSYNC B0 ;  /* 0x0000000000007941 */ /* 0x000fea0003800000 */
.L_x_400:
        /* <DEDUP_REMOVED lines=14> */
.L_x_384:
[----:B------:R-:W-:Y:S05]  /*9230*/  BSYNC B1 ;  /* 0x0000000000017941 */ /* 0x000fea0003800000 */
.L_x_370:
        /* <DEDUP_REMOVED lines=11> */
.L_x_402:
[----:B------:R-:W-:Y:S05]  /*92f0*/  EXIT ;  /* 0x000000000000794d */ /* 0x000fea0003800000 */
.L_x_404:
        /* <DEDUP_REMOVED lines=16> */
.L_x_1028:


//--------------------- .text._ZN5flash44flash_bwd_dq_dk_dv_loop_seqk_parallel_kernelI23Flash_bwd_kernel_traitsILi256ELi64ELi64ELi8ELi4ELi2ELi2ELb0ELb0EN7cutlass10bfloat16_tE19Flash_kernel_traitsILi256ELi64ELi64ELi8ES3_EELb0ELb1ELb0ELb1ELb0ELb0ELb0EEEvNS_16Flash_bwd_paramsE --------------------------
	.section	.text._ZN5flash44flash_bwd_dq_dk_dv_loop_seqk_parallel_kernelI23Flash_bwd_kernel_traitsILi256ELi64ELi64ELi8ELi4ELi2ELi2ELb0ELb0EN7cutlass10bfloat16_tE19Flash_kernel_traitsILi256ELi64ELi64ELi8ES3_EELb0ELb1ELb0ELb1ELb0ELb0ELb0EEEvNS_16Flash_bwd_paramsE,"ax",@progbits
	.sectioninfo	@"SHI_REGISTERS=255"
	.align	128
        .global         _ZN5flash44flash_bwd_dq_dk_dv_loop_seqk_parallel_kernelI23Flash_bwd_kernel_traitsILi256ELi64ELi64ELi8ELi4ELi2ELi2ELb0ELb0EN7cutlass10bfloat16_tE19Flash_kernel_traitsILi256ELi64ELi64ELi8ES3_EELb0ELb1ELb0ELb1ELb0ELb0ELb0EEEvNS_16Flash_bwd_paramsE
        .type           _ZN5flash44flash_bwd_dq_dk_dv_loop_seqk_parallel_kernelI23Flash_bwd_kernel_traitsILi256ELi64ELi64ELi8ELi4ELi2ELi2ELb0ELb0EN7cutlass10bfloat16_tE19Flash_kernel_traitsILi256ELi64ELi64ELi8ES3_EELb0ELb1ELb0ELb1ELb0ELb0ELb0EEEvNS_16Flash_bwd_paramsE,@function
        .size           _ZN5flash44flash_bwd_dq_dk_dv_loop_seqk_parallel_kernelI23Flash_bwd_kernel_traitsILi256ELi64ELi64ELi8ELi4ELi2ELi2ELb0ELb0EN7cutlass10bfloat16_tE19Flash_kernel_traitsILi256ELi64ELi64ELi8ES3_EELb0ELb1ELb0ELb1ELb0ELb0ELb0EEEvNS_16Flash_bwd_paramsE,(.L_x_1029 - _ZN5flash44flash_bwd_dq_dk_dv_loop_seqk_parallel_kernelI23Flash_bwd_kernel_traitsILi256ELi64ELi64ELi8ELi4ELi2ELi2ELb0ELb0EN7cutlass10bfloat16_tE19Flash_kernel_traitsILi256ELi64ELi64ELi8ES3_EELb0ELb1ELb0ELb1ELb0ELb0ELb0EEEvNS_16Flash_bwd_paramsE)
        .other          _ZN5flash44flash_bwd_dq_dk_dv_loop_seqk_parallel_kernelI23Flash_bwd_kernel_traitsILi256ELi64ELi64ELi8ELi4ELi2ELi2ELb0ELb0EN7cutlass10bfloat16_tE19Flash_kernel_traitsILi256ELi64ELi64ELi8ES3_EELb0ELb1ELb0ELb1ELb0ELb0ELb0EEEvNS_16Flash_bwd_paramsE,@"STO_CUDA_ENTRY STV_DEFAULT"
_ZN5flash44flash_bwd_dq_dk_dv_loop_seqk_parallel_kernelI23Flash_bwd_kernel_traitsILi256ELi64ELi64ELi8ELi4ELi2ELi2ELb0ELb0EN7cutlass10bfloat16_tE19Flash_kernel_traitsILi256ELi64ELi64ELi8ES3_EELb0ELb1ELb0ELb1ELb0ELb0ELb0EEEvNS_16Flash_bwd_paramsE:
.text._ZN5flash44flash_bwd_dq_dk_dv_loop_seqk_parallel_kernelI23Flash_bwd_kernel_traitsILi256ELi64ELi64ELi8ELi4ELi2ELi2ELb0ELb0EN7cutlass10bfloat16_tE19Flash_kernel_traitsILi256ELi64ELi64ELi8ES3_EELb0ELb1ELb0ELb1ELb0ELb0ELb0EEEvNS_16Flash_bwd_paramsE:
        /* <DEDUP_REMOVED lines=39> */
[C---:B------:R-:W-:Y:S01]  /*0270*/  LOP3.LUT R8, R2.reuse, 0xffffffe0, RZ, 0xc0, !PT ;  /* 0xffffffe002087812 */ /* 0x040fe200078ec0ff */
[----:B------:R-:W-:Y:S01]  /*0280*/  UIMAD UR56, UR8, UR6, UR56 ;  /* 0x00000006083872a4 */ /* 0x000fe2000f8e0238 */
[-C--:B------:R-:W-:Y:S01]  /*0290*/  LEA.HI R3, R3, R0.reuse, RZ, 0x2 ;  /* 0x0000000003037211 */ /* 0x080fe200078f10ff */
[----:B------:R-:W-:Y:S01]  /*02a0*/  UIMAD UR53, UR7, UR34, URZ ;  /* 0x00000022073572a4 */ /* 0x000fe2000f8e023f */
[----:B------:R-:W-:Y:S01]  /*02b0*/  LEA.HI R2, R2, R0, RZ, 0x1 ;  /* 0x0000000002027211 */ /* 0x000fe200078f08ff */
[----:B------:R-:W-:Y:S01]  /*02c0*/  IMAD.IADD R8, R10, 0x1, -R8 ;  /* 0x000000010a087824 */ /* 0x000fe200078e0a08 */
[----:B------:R-:W-:Y:S01]  /*02d0*/  LOP3.LUT R3, R3, 0xfffffffc, RZ, 0xc0, !PT ;  /* 0xfffffffc03037812 */ /* 0x000fe200078ec0ff */
[----:B------:R-:W-:Y:S01]  /*02e0*/  UIMAD UR6, UR34, UR11, UR35 ;  /* 0x0000000b220672a4 */ /* 0x000fe2000f8e0223 */
[----:B------:R-:W-:Y:S01]  /*02f0*/  LOP3.LUT R2, R2, 0xfffffffe, RZ, 0xc0, !PT ;  /* 0xfffffffe02027812 */ /* 0x000fe200078ec0ff */
[----:B------:R-:W-:Y:S01]  /*0300*/  @!UP5 UIMAD UR7, UR34, UR13, UR35 ;  /* 0x0000000d2207d2a4 */ /* 0x000fe2000f8e0223 */
[-C--:B------:R-:W-:Y:S01]  /*0310*/  LEA.HI R5, R4, R10.reuse, RZ, 0x4 ;  /* 0x0000000a04057211 */ /* 0x080fe200078f20ff */
[----:B------:R-:W-:Y:S01]  /*0320*/  IMAD.IADD R231, R0, 0x1, -R3 ;  /* 0x0000000100e77824 */ /* 0x000fe200078e0a03 */
[-C--:B------:R-:W-:Y:S01]  /*0330*/  LEA.HI R12, R4, R10.reuse, RZ, 0x7 ;  /* 0x0000000a040c7211 */ /* 0x080fe200078f38ff */
[----:B------:R-:W-:Y:S01]  /*0340*/  IMAD.IADD R229, R0, 0x1, -R2 ;  /* 0x0000000100e57824 */ /* 0x000fe200078e0a02 */
[CC--:B------:R-:W-:Y:S01]  /*0350*/  LEA.HI R14, R4.reuse, R10.reuse, RZ, 0x6 ;  /* 0x0000000a040e7211 */ /* 0x0c0fe200078f30ff */
[----:B------:R-:W-:Y:S01]  /*0360*/  USHF.L.U32 UR46, UR47, 0x6, URZ ;  /* 0x000000062f2e7899 */ /* 0x000fe2000800063f */
[----:B------:R-:W-:Y:S01]  /*0370*/  LEA.HI R4, R4, R10, RZ, 0x2 ;  /* 0x0000000a04047211 */ /* 0x000fe200078f10ff */
[----:B------:R-:W-:Y:S01]  /*0380*/  ULDC UR50, c[0x0][0x214] ;  /* 0x0000850000327ab9 */ /* 0x000fe20000000800 */
[----:B------:R-:W-:Y:S01]  /*0390*/  SHF.R.S32.HI R3, RZ, 0x4, R5 ;  /* 0x00000004ff037819 */ /* 0x000fe20000011405 */
[----:B------:R-:W-:Y:S01]  /*03a0*/  ULDC UR57, c[0x0][0x1c8] ;  /* 0x0000720000397ab9 */ /* 0x000fe20000000800 */
[--C-:B------:R-:W-:Y:S01]  /*03b0*/  SHF.R.S32.HI R2, RZ, 0x2, R4.reuse ;  /* 0x00000002ff027819 */ /* 0x100fe20000011404 */
[----:B------:R-:W-:Y:S01]  /*03c0*/  ULDC.U8 UR10, c[0x0][0x3d0] ;  /* 0x0000f400000a7ab9 */ /* 0x000fe20000000000 */
[----:B------:R-:W-:Y:S01]  /*03d0*/  SHF.R.S32.HI R0, RZ, 0x1f, R4 ;  /* 0x0000001fff007819 */ /* 0x000fe20000011404 */
[----:B------:R-:W-:Y:S01]  /*03e0*/  ULDC UR51, c[0x0][0x224] ;  /* 0x0000890000337ab9 */ /* 0x000fe20000000800 */
[----:B------:R-:W-:Y:S01]  /*03f0*/  LOP3.LUT R11, R4, 0x7ffffffc, RZ, 0xc0, !PT ;  /* 0x7ffffffc040b7812 */ /* 0x000fe200078ec0ff */
[----:B------:R-:W-:Y:S01]  /*0400*/  @UP5 UIMAD UR55, UR34, UR50, URZ ;  /* 0x00000032223752a4 */ /* 0x000fe2000f8e023f */
[----:B------:R-:W-:Y:S01]  /*0410*/  LEA.HI R0, R0, R2, RZ, 0x3 ;  /* 0x0000000200007211 */ /* 0x000fe200078f18ff */
[----:B------:R-:W-:Y:S01]  /*0420*/  UMOV UR40, URZ ;  /* 0x0000003f00287c82 */ /* 0x000fe20008000000 */
[C---:B------:R-:W-:Y:S01]  /*0430*/  LOP3.LUT R7, R5.reuse, 0xfffffff0, RZ, 0xc0, !PT ;  /* 0xfffffff005077812 */ /* 0x040fe200078ec0ff */
[----:B------:R-:W-:Y:S01]  /*0440*/  IMAD.IADD R15, R10, 0x1, -R11 ;  /* 0x000000010a0f7824 */ /* 0x000fe200078e0a0b */
[----:B------:R-:W-:Y:S01]  /*0450*/  LOP3.LUT R0, R0, 0xfffffff8, RZ, 0xc0, !PT ;  /* 0xfffffff800007812 */ /* 0x000fe200078ec0ff */
[----:B------:R-:W-:Y:S01]  /*0460*/  ULDC.64 UR4, c[0x0][0x118] ;  /* 0x0000460000047ab9 */ /* 0x000fe20000000a00 */
[----:B------:R-:W-:Y:S01]  /*0470*/  LEA.HI R4, R5, R3, RZ, 0x1 ;  /* 0x0000000305047211 */ /* 0x000fe200078f08ff */
[----:B------:R-:W-:Y:S01]  /*0480*/  IMAD.IADD R7, R10, 0x1, -R7 ;  /* 0x000000010a077824 */ /* 0x000fe200078e0a07 */
[----:B------:R-:W-:Y:S01]  /*0490*/  LOP3.LUT R6, R9, 0xfffffff8, RZ, 0xc0, !PT ;  /* 0xfffffff809067812 */ /* 0x000fe200078ec0ff */
[----:B------:R-:W-:Y:S01]  /*04a0*/  IMAD.IADD R5, R2, 0x1, -R0 ;  /* 0x0000000102057824 */ /* 0x000fe200078e0a00 */
[----:B------:R-:W-:Y:S01]  /*04b0*/  SHF.R.S32.HI R0, RZ, 0x3, R9 ;  /* 0x00000003ff007819 */ /* 0x000fe20000011409 */
[----:B------:R-:W-:Y:S01]  /*04c0*/  UMOV UR61, 0x4 ;  /* 0x00000004003d7882 */ /* 0x000fe20000000000 */
[----:B------:R-:W-:Y:S01]  /*04d0*/  LOP3.LUT R4, R4, 0xfffffffe, RZ, 0xc0, !PT ;  /* 0xfffffffe04047812 */ /* 0x000fe200078ec0ff */
[----:B------:R-:W-:Y:S01]  /*04e0*/  IMAD.IADD R6, R10, 0x1, -R6 ;  /* 0x000000010a067824 */ /* 0x000fe200078e0a06 */
[----:B------:R-:W-:Y:S01]  /*04f0*/  SHF.R.S32.HI R2, RZ, 0x1f, R8 ;  /* 0x0000001fff027819 */ /* 0x000fe20000011408 */
[----:B------:R-:W-:Y:S01]  /*0500*/  IMAD.SHL.U32 R0, R0, 0x40, RZ ;  /* 0x0000004000007824 */ /* 0x000fe200078e00ff */
[----:B------:R-:W-:Y:S01]  /*0510*/  ULOP3.LUT UR57, UR35, UR57, URZ, 0x3c, !UPT ;  /* 0x0000003923397292 */ /* 0x000fe2000f8e3c3f */
[----:B------:R-:W-:Y:S01]  /*0520*/  IMAD.SHL.U32 R244, R6, 0x8, RZ ;  /* 0x0000000806f47824 */ /* 0x000fe200078e00ff */
[----:B------:R-:W-:Y:S01]  /*0530*/  LEA.HI R13, R2, R8, RZ, 0x2 ;  /* 0x00000008020d7211 */ /* 0x000fe200078f10ff */
[----:B------:R-:W-:Y:S01]  /*0540*/  IMAD.IADD R10, R3, 0x1, -R4 ;  /* 0x00000001030a7824 */ /* 0x000fe200078e0a04 */
[----:B------:R-:W-:Y:S01]  /*0550*/  LOP3.LUT R0, R0, 0x1c0, RZ, 0xc0, !PT ;  /* 0x000001c000007812 */ /* 0x000fe200078ec0ff */
[----:B------:R-:W-:Y:S01]  /*0560*/  UISETP.NE.AND UP6, UPT, UR10, URZ, UPT ;  /* 0x0000003f0a00728c */ /* 0x000fe2000bfc5270 */
[----:B------:R-:W-:Y:S01]  /*0570*/  SHF.R.S32.HI R3, RZ, 0x1f, R7 ;  /* 0x0000001fff037819 */ /* 0x000fe20000011407 */
[----:B------:R-:W-:Y:S01]  /*0580*/  IMAD.SHL.U32 R226, R10, 0x200, RZ ;  /* 0x000002000ae27824 */ /* 0x000fe200078e00ff */
[----:B------:R-:W-:Y:S01]  /*0590*/  SHF.R.U32.HI R2, RZ, 0x3, R0 ;  /* 0x00000003ff027819 */ /* 0x000fe20000011600 */
[----:B------:R-:W-:Y:S01]  /*05a0*/  USHF.R.S32.HI UR58, URZ, 0x1f, UR35 ;  /* 0x0000001f3f3a7899 */ /* 0x000fe20008011423 */
[----:B------:R-:W-:Y:S01]  /*05b0*/  LOP3.LUT R0, R0, 0x38, R244, 0xf8, !PT ;  /* 0x0000003800007812 */ /* 0x000fe200078ef8f4 */
[----:B------:R-:W-:Y:S01]  /*05c0*/  USHF.R.S32.HI UR60, URZ, 0x1f, UR34 ;  /* 0x0000001f3f3c7899 */ /* 0x000fe20008011422 */
[----:B------:R-:W-:Y:S01]  /*05d0*/  LEA.HI R11, R3, R7, RZ, 0x3 ;  /* 0x00000007030b7211 */ /* 0x000fe200078f18ff */
[----:B------:R-:W-:Y:S01]  /*05e0*/  USHF.R.S32.HI UR59, URZ, 0x1f, UR35 ;  /* 0x0000001f3f3b7899 */ /* 0x000fe20008011423 */
[----:B------:R-:W-:Y:S01]  /*05f0*/  LOP3.LUT R8, R0, R2, RZ, 0x3c, !PT ;  /* 0x0000000200087212 */ /* 0x000fe200078e3cff */
[C---:B------:R-:W-:Y:S01]  /*0600*/  IMAD.SHL.U32 R0, R6.reuse, 0x40, RZ ;  /* 0x0000004006007824 */ /* 0x040fe200078e00ff */
[----:B------:R-:W-:Y:S01]  /*0610*/  LOP3.LUT R2, R11, 0xfffffff8, RZ, 0xc0, !PT ;  /* 0xfffffff80b027812 */ /* 0x000fe200078ec0ff */
[----:B------:R-:W-:Y:S01]  /*0620*/  UIMAD.WIDE.U32 UR42, UR38, UR44, URZ ;  /* 0x0000002c262a72a5 */ /* 0x000fe2000f8e003f */
[----:B------:R-:W-:Y:S01]  /*0630*/  LOP3.LUT P4, RZ, R6, 0x4, RZ, 0xc0, !PT ;  /* 0x0000000406ff7812 */ /* 0x000fe2000788c0ff */
[----:B------:R-:W-:Y:S01]  /*0640*/  UIMAD UR52, UR39, UR44, URZ ;  /* 0x0000002c273472a4 */ /* 0x000fe2000f8e023f */
[----:B------:R-:W-:Y:S01]  /*0650*/  LOP3.LUT R0, R0, 0x1c0, RZ, 0xc0, !PT ;  /* 0x000001c000007812 */ /* 0x000fe200078ec0ff */
[----:B------:R-:W-:Y:S01]  /*0660*/  IMAD.IADD R16, R7, 0x1, -R2 ;  /* 0x0000000107107824 */ /* 0x000fe200078e0a02 */
[----:B------:R-:W-:Y:S01]  /*0670*/  LOP3.LUT P3, RZ, R6, 0x2, RZ, 0xc0, !PT ;  /* 0x0000000206ff7812 */ /* 0x000fe2000786c0ff */
[----:B------:R-:W-:Y:S01]  /*0680*/  IMAD.SHL.U32 R2, R229, 0x10, RZ ;  /* 0x00000010e5027824 */ /* 0x000fe200078e00ff */
[C-C-:B------:R-:W-:Y:S01]  /*0690*/  LOP3.LUT R221, R0.reuse, 0x8, R9.reuse, 0xf8, !PT ;  /* 0x0000000800dd7812 */ /* 0x140fe200078ef809 */
[----:B------:R-:W-:Y:S01]  /*06a0*/  USHF.R.S32.HI UR54, URZ, 0x1f, UR48 ;  /* 0x0000001f3f367899 */ /* 0x000fe20008011430 */
[----:B------:R-:W-:Y:S01]  /*06b0*/  SHF.R.S32.HI R6, RZ, 0x7, R12 ;  /* 0x00000007ff067819 */ /* 0x000fe2000001140c */
[----:B------:R-:W-:Y:S01]  /*06c0*/  STL [R1+0x94], R16 ;  /* 0x0000941001007387 */ /* 0x000fe20000100800 */
[----:B------:R-:W-:Y:S01]  /*06d0*/  LOP3.LUT R4, R0, 0x10, R2, 0xf8, !PT ;  /* 0x0000001000047812 */ /* 0x000fe200078ef802 */
[----:B------:R-:W-:Y:S01]  /*06e0*/  UIMAD UR51, UR6, UR51, URZ ;  /* 0x00000033063372a4 */ /* 0x000fe2000f8e023f */
[----:B------:R-:W-:Y:S01]  /*06f0*/  SHF.R.U32.HI R0, RZ, 0x3, R0 ;  /* 0x00000003ff007819 */ /* 0x000fe20000011600 */
[----:B------:R-:W-:Y:S01]  /*0700*/  IMAD R2, R6, 0x800, R226 ;  /* 0x0000080006027824 */ /* 0x000fe200078e02e2 */
[----:B------:R-:W-:Y:S01]  /*0710*/  LOP3.LUT R3, R5, 0x1, RZ, 0xc0, !PT ;  /* 0x0000000105037812 */ /* 0x000fe200078ec0ff */
[----:B------:R-:W-:Y:S01]  /*0720*/  @!UP5 UIMAD UR50, UR7, UR50, URZ ;  /* 0x000000320732d2a4 */ /* 0x000fe2000f8e023f */
[----:B------:R-:W-:Y:S01]  /*0730*/  LOP3.LUT R221, R221, R0, RZ, 0x3c, !PT ;  /* 0x00000000dddd7212 */ /* 0x000fe200078e3cff */
[----:B------:R-:W-:Y:S01]  /*0740*/  USHF.R.S32.HI UR49, URZ, 0x1f, UR46 ;  /* 0x0000001f3f317899 */ /* 0x000fe2000801142e */
[----:B------:R-:W-:Y:S01]  /*0750*/  ISETP.NE.U32.AND P0, PT, R3, 0x1, PT ;  /* 0x000000010300780c */ /* 0x000fe20003f05070 */
[----:B------:R-:W-:Y:S01]  /*0760*/  IMAD.U32 R3, RZ, RZ, UR14 ;  /* 0x0000000eff037e24 */ /* 0x000fe2000f8e00ff */
[----:B------:R-:W-:Y:S01]  /*0770*/  LOP3.LUT R4, R4, 0x8, R9, 0xf8, !PT ;  /* 0x0000000804047812 */ /* 0x000fe200078ef809 */
[----:B------:R-:W-:Y:S01]  /*0780*/  IMAD.IADD R221, R2, 0x1, R221 ;  /* 0x0000000102dd7824 */ /* 0x000fe200078e02dd */
[----:B------:R-:W-:Y:S01]  /*0790*/  SHF.R.S32.HI R2, RZ, 0x6, R14 ;  /* 0x00000006ff027819 */ /* 0x000fe2000001140e */
[C---:B------:R-:W-:Y:S01]  /*07a0*/  IMAD.SHL.U32 R3, R5.reuse, 0x40, RZ ;  /* 0x0000004005037824 */ /* 0x040fe200078e00ff */
[----:B------:R-:W-:Y:S01]  /*07b0*/  R2P PR, R5, 0x6 ;  /* 0x0000000605007804 */ /* 0x000fe20000000000 */
[----:B------:R-:W-:Y:S01]  /*07c0*/  IMAD.SHL.U32 R221, R221, 0x2, RZ ;  /* 0x00000002dddd7824 */ /* 0x000fe200078e00ff */
[----:B------:R-:W-:Y:S01]  /*07d0*/  LOP3.LUT R226, R226, R4, R0, 0xf6, !PT ;  /* 0x00000004e2e27212 */ /* 0x000fe200078ef600 */
[C---:B------:R-:W-:Y:S01]  /*07e0*/  IMAD R5, R2.reuse, 0x200, R8 ;  /* 0x0000020002057824 */ /* 0x040fe200078e0208 */
[----:B------:R-:W-:Y:S01]  /*07f0*/  LOP3.LUT R0, R3, 0x1c0, RZ, 0xc0, !PT ;  /* 0x000001c003007812 */ /* 0x000fe200078ec0ff */
[----:B------:R-:W-:Y:S01]  /*0800*/  IMAD.SHL.U32 R2, R2, 0x8, RZ ;  /* 0x0000000802027824 */ /* 0x000fe200078e00ff */
[----:B------:R-:W-:Y:S01]  /*0810*/  SEL R222, R222, 0xffffffe0, !P3 ;  /* 0xffffffe0dede7807 */ /* 0x000fe20005800000 */
[----:B------:R-:W-:Y:S01]  /*0820*/  IMAD.SHL.U32 R4, R10, 0x20, RZ ;  /* 0x000000200a047824 */ /* 0x000fe200078e00ff */
[----:B------:R1:W-:Y:S01]  /*0830*/  STL [R1+0x9c], R5 ;  /* 0x00009c0501007387 */ /* 0x0003e20000100800 */
[----:B------:R-:W-:Y:S01]  /*0840*/  SHF.R.U32.HI R3, RZ, 0x3, R0 ;  /* 0x00000003ff037819 */ /* 0x000fe20000011600 */
[----:B------:R-:W-:Y:S01]  /*0850*/  IMAD.SHL.U32 R227, R226, 0x2, RZ ;  /* 0x00000002e2e37824 */ /* 0x000fe200078e00ff */
[----:B------:R-:W-:Y:S01]  /*0860*/  LOP3.LUT R2, R2, 0x18, RZ, 0xc0, !PT ;  /* 0x0000001802027812 */ /* 0x000fe200078ec0ff */
[----:B------:R-:W-:Y:S01]  /*0870*/  IMAD.IADD R222, R221, 0x1, R222 ;  /* 0x00000001ddde7824 */ /* 0x000fe200078e02de */
[----:B------:R-:W-:Y:S01]  /*0880*/  SEL R223, R223, 0xffffffc0, !P4 ;  /* 0xffffffc0dfdf7807 */ /* 0x000fe20006000000 */
[----:B------:R-:W-:Y:S01]  /*0890*/  UMOV UR41, 0xffff8000 ;  /* 0xffff800000297882 */ /* 0x000fe20000000000 */
[----:B------:R-:W-:-:S02]  /*08a0*/  LOP3.LUT R7, R2, 0x20, R4, 0xf8, !PT ;  /* 0x0000002002077812 */ /* 0x000fc400078ef804 */
[----:B------:R-:W-:Y:S01]  /*08b0*/  SEL R248, R248, 0x10, !P0 ;  /* 0x00000010f8f87807 */ /* 0x000fe20004000000 */
[--C-:B------:R-:W-:Y:S02]  /*08c0*/  IMAD R226, R226, 0x2, R223.reuse ;  /* 0x00000002e2e27824 */ /* 0x100fe400078e02df */
[----:B------:R-:W-:Y:S02]  /*08d0*/  IMAD.IADD R224, R221, 0x1, R223 ;  /* 0x00000001dde07824 */ /* 0x000fe400078e02df */
[----:B------:R-:W-:Y:S02]  /*08e0*/  IMAD.IADD R223, R223, 0x1, R222 ;  /* 0x00000001dfdf7824 */ /* 0x000fe400078e02de */
[----:B-1----:R-:W-:-:S05]  /*08f0*/  IMAD.SHL.U32 R5, R6, 0x20, RZ ;  /* 0x0000002006057824 */ /* 0x002fca00078e00ff */
[----:B------:R-:W-:Y:S02]  /*0900*/  LOP3.LUT R4, R0, 0x20, R5, 0xf8, !PT ;  /* 0x0000002000047812 */ /* 0x000fe400078ef805 */
[----:B------:R-:W-:Y:S01]  /*0910*/  LOP3.LUT R5, R3, R0, R2, 0x1e, !PT ;  /* 0x0000000003057212 */ /* 0x000fe200078e1e02 */
[----:B------:R-:W-:Y:S01]  /*0920*/  IMAD.SHL.U32 R0, R15, 0x2, RZ ;  /* 0x000000020f007824 */ /* 0x000fe200078e00ff */
[----:B------:R-:W-:Y:S01]  /*0930*/  LOP3.LUT R3, R4, R3, RZ, 0x3c, !PT ;  /* 0x0000000304037212 */ /* 0x000fe200078e3cff */
[----:B------:R-:W-:Y:S02]  /*0940*/  IMAD.SHL.U32 R4, R16, 0x40, RZ ;  /* 0x0000004010047824 */ /* 0x000fe400078e00ff */
        /* <DEDUP_REMOVED lines=10> */
[----:B------:R-:W-:Y:S01]  /*09f0*/  LOP3.LUT R6, R2, 0x8, R0, 0xf8, !PT ;  /* 0x0000000802067812 */ /* 0x000fe200078ef800 */
[----:B------:R-:W-:Y:S01]  /*0a00*/  IMAD.SHL.U32 R246, R246, 0x2, RZ ;  /* 0x00000002f6f67824 */ /* 0x000fe200078e00ff */
[----:B------:R-:W-:Y:S02]  /*0a10*/  LOP3.LUT R0, R5, 0xfffffe00, RZ, 0xc0, !PT ;  /* 0xfffffe0005007812 */ /* 0x000fe400078ec0ff */
[----:B------:R-:W-:Y:S01]  /*0a20*/  LOP3.LUT R2, R3, R7, R2, 0x1e, !PT ;  /* 0x0000000703027212 */ /* 0x000fe200078e1e02 */
[----:B------:R1:W-:Y:S01]  /*0a30*/  STL [R1+0x98], R4 ;  /* 0x0000980401007387 */ /* 0x0003e20000100800 */
[----:B------:R-:W-:Y:S01]  /*0a40*/  LEA R5, R8, 0x18000, 0x1 ;  /* 0x0001800008057811 */ /* 0x000fe200078e08ff */
[--C-:B------:R-:W-:Y:S01]  /*0a50*/  IMAD R231, R231, 0x400, R0.reuse ;  /* 0x00000400e7e77824 */ /* 0x100fe200078e0200 */
[----:B------:R-:W-:Y:S01]  /*0a60*/  LOP3.LUT R230, R2, R0, RZ, 0xfc, !PT ;  /* 0x0000000002e67212 */ /* 0x000fe200078efcff */
[----:B------:R-:W-:Y:S01]  /*0a70*/  IMAD R229, R229, 0x400, R0 ;  /* 0x00000400e5e57824 */ /* 0x000fe200078e0200 */
[C---:B------:R-:W-:Y:S01]  /*0a80*/  IADD3 R0, R5.reuse, 0x40, RZ ;  /* 0x0000004005007810 */ /* 0x040fe20007ffe0ff */
[----:B------:R1:W-:Y:S01]  /*0a90*/  STL [R1+0x88], R5 ;  /* 0x0000880501007387 */ /* 0x0003e20000100800 */
[----:B------:R-:W-:Y:S01]  /*0aa0*/  @P2 IADD3 R0, R5, -0x40, RZ ;  /* 0xffffffc005002810 */ /* 0x000fe20007ffe0ff */
[----:B------:R-:W-:Y:S01]  /*0ab0*/  IMAD.IADD R249, R246, 0x1, R248 ;  /* 0x00000001f6f97824 */ /* 0x000fe200078e02f8 */
[----:B------:R-:W-:-:S02]  /*0ac0*/  LOP3.LUT R3, R6, R3, RZ, 0x3c, !PT ;  /* 0x0000000306037212 */ /* 0x000fc400078e3cff */
[C---:B------:R-:W-:Y:S01]  /*0ad0*/  IADD3 R247, R246.reuse, 0x20, RZ ;  /* 0x00000020f6f77810 */ /* 0x040fe20007ffe0ff */
[----:B------:R1:W-:Y:S01]  /*0ae0*/  STL [R1+0x8c], R0 ;  /* 0x00008c0001007387 */ /* 0x0003e20000100800 */
[----:B------:R-:W-:Y:S01]  /*0af0*/  @P1 IADD3 R247, R246, -0x20, RZ ;  /* 0xffffffe0f6f71810 */ /* 0x000fe20007ffe0ff */
[----:B------:R-:W-:Y:S02]  /*0b00*/  IMAD.IADD R229, R3, 0x1, R229 ;  /* 0x0000000103e57824 */ /* 0x000fe400078e02e5 */
[----:B------:R-:W-:Y:S02]  /*0b10*/  IMAD.IADD R231, R231, 0x1, R3 ;  /* 0x00000001e7e77824 */ /* 0x000fe400078e0203 */
[----:B------:R-:W-:Y:S01]  /*0b20*/  IMAD.IADD R248, R248, 0x1, R247 ;  /* 0x00000001f8f87824 */ /* 0x000fe200078e02f7 */
[----:B------:R-:W-:Y:S02]  /*0b30*/  LEA R229, R229, 0x28000, 0x1 ;  /* 0x00028000e5e57811 */ /* 0x000fe400078e08ff */
.L_x_451:
        /* <DEDUP_REMOVED lines=27> */
[----:B-1----:R-:W-:-:S02]  /*0cf0*/  IMAD.U32 R4, RZ, RZ, UR6 ;  /* 0x00000006ff047e24 */ /* 0x002fc4000f8e00ff */
[----:B------:R-:W-:-:S10]  /*0d00*/  IMAD.U32 R5, RZ, RZ, UR7 ;  /* 0x00000007ff057e24 */ /* 0x000fd4000f8e00ff */
[----:B------:R-:W5:Y:S01]  /*0d10*/  @P0 LDG.E R4, [R4.64] ;  /* 0x0000000404040981 */ /* 0x000f62000c1e1900 */
[----:B--2---:R-:W-:Y:S02]  /*0d20*/  IMAD.U32 R2, RZ, RZ, UR8 ;  /* 0x00000008ff027e24 */ /* 0x004fe4000f8e00ff */
[----:B------:R-:W-:-:S05]  /*0d30*/  IMAD.U32 R3, RZ, RZ, UR9 ;  /* 0x00000009ff037e24 */ /* 0x000fca000f8e00ff */
[----:B------:R-:W2:Y:S01]  /*0d40*/  @!P1 LDG.E R0, [R2.64] ;  /* 0x0000000402009981 */ /* 0x000ea2000c1e1900 */
[----:B------:R-:W1:Y:S01]  /*0d50*/  S2UR UR29, SR_CTAID.X ;  /* 0x00000000001d79c3 */ /* 0x000e620000002500 */
[----:B------:R-:W-:Y:S02]  /*0d60*/  UMOV UR14, 0xffffffff ;  /* 0xffffffff000e7882 */ /* 0x000fe40000000000 */
[----:B------:R-:W1:Y:S01]  /*0d70*/  S2R R23, SR_TID.X ;  /* 0x0000000000177919 */ /* 0x000e620000002100 */
[----:B------:R-:W-:Y:S02]  /*0d80*/  UMOV UR28, 0xffffffff ;  /* 0xffffffff001c7882 */ /* 0x000fe40000000000 */
[----:B------:R-:W-:Y:S02]  /*0d90*/  ULDC UR7, c[0x0][0xc] ;  /* 0x0000030000077ab9 */ /* 0x000fe40000000800 */
[----:B------:R-:W-:Y:S02]  /*0da0*/  USHF.L.U32 UR7, UR7, 0x6, URZ ;  /* 0x0000000607077899 */ /* 0x000fe4000800063f */
[----:B------:R-:W-:-:S02]  /*0db0*/  UMOV UR22, URZ ;  /* 0x0000003f00167c82 */ /* 0x000fc40008000000 */
[----:B------:R-:W-:Y:S02]  /*0dc0*/  ULDC UR8, c[0x0][0x218] ;  /* 0x0000860000087ab9 */ /* 0x000fe40000000800 */
[----:B-1----:R-:W-:Y:S01]  /*0dd0*/  USHF.L.U32 UR6, UR29, 0x6, URZ ;  /* 0x000000061d067899 */ /* 0x002fe2000800063f */
[----:B------:R-:W-:-:S03]  /*0de0*/  SHF.R.S32.HI R22, RZ, 0x1f, R23 ;  /* 0x0000001fff167819 */ /* 0x000fc60000011417 */
[----:B------:R-:W-:Y:S01]  /*0df0*/  UIMAD UR6, UR7, UR40, UR6 ;  /* 0x00000028070672a4 */ /* 0x000fe2000f8e0206 */
        /* <DEDUP_REMOVED lines=22> */
.L_x_405:
        /* <DEDUP_REMOVED lines=59> */
.L_x_407:
        /* <DEDUP_REMOVED lines=43> */
.L_x_408:
        /* <DEDUP_REMOVED lines=23> */
[----:B------:R-:W-:Y:S02]  /*1730*/  USHF.L.U32 UR11, UR34, 0x7, URZ ;  /* 0x00000007220b7899 */ /* 0x000fe4000800063f */
[----:B------:R-:W-:Y:S02]  /*1740*/  @UP2 UIADD3 UR12, UR9, UR7, URZ ;  /* 0x00000007090c2290 */ /* 0x000fe4000fffe03f */
[----:B------:R-:W-:-:S02]  /*1750*/  USEL UR7, UR6, URZ, UP1 ;  /* 0x0000003f06077287 */ /* 0x000fc40008800000 */
[----:B------:R-:W-:Y:S02]  /*1760*/  USEL UR6, UR11, URZ, UP1 ;  /* 0x0000003f0b067287 */ /* 0x000fe40008800000 */
[----:B------:R-:W-:Y:S02]  /*1770*/  USEL UR29, UR42, UR8, !UP2 ;  /* 0x000000082a1d7287 */ /* 0x000fe4000d000000 */
        /* <DEDUP_REMOVED lines=17> */
.L_x_409:
[----:B------:R-:W-:-:S04]  /*1890*/  UMOV UR11, UR51 ;  /* 0x00000033000b7c82 */ /* 0x000fc80008000000 */
.L_x_410:
[----:B------:R-:W-:Y:S01]  /*18a0*/  UIADD3 UR6, UP4, UP3, UR6, UR46, UR48 ;  /* 0x0000002e06067290 */ /* 0x000fe2000fb9e030 */
[----:B------:R-:W-:Y:S01]  /*18b0*/  IMAD.U32 R2, RZ, RZ, UR5 ;  /* 0x00000005ff027e24 */ /* 0x000fe2000f8e00ff */
[----:B------:R-:W-:Y:S01]  /*18c0*/  SHF.R.S32.HI R245, RZ, 0x1f, R244 ;  /* 0x0000001ffff57819 */ /* 0x000fe200000114f4 */
[----:B------:R-:W-:Y:S01]  /*18d0*/  IMAD.U32 R0, RZ, RZ, UR4 ;  /* 0x00000004ff007e24 */ /* 0x000fe2000f8e00ff */
[----:B------:R-:W-:Y:S01]  /*18e0*/  UIADD3 UR32, UP2, UP1, UR13, UR6, UR29 ;  /* 0x000000060d207290 */ /* 0x000fe2000f95e01d */
[----:B------:R-:W-:Y:S01]  /*18f0*/  IADD3 R9, P0, R12, UR24, RZ ;  /* 0x000000180c097c10 */ /* 0x000fe2000ff1e0ff */
[----:B------:R-:W-:Y:S01]  /*1900*/  UIADD3.X UR6, UR9, UR49, UR54, UP4, UP3 ;  /* 0x0000003109067290 */ /* 0x000fe2000a7e6436 */
[----:B------:R-:W-:Y:S01]  /*1910*/  IMAD.U32 R4, RZ, RZ, UR24 ;  /* 0x00000018ff047e24 */ /* 0x000fe2000f8e00ff */
[----:B------:R-:W-:Y:S01]  /*1920*/  ULDC.64 UR4, c[0x0][0x3c8] ;  /* 0x0000f20000047ab9 */ /* 0x000fe20000000a00 */
[----:B------:R-:W-:Y:S01]  /*1930*/  IADD3.X R13, R20, UR33, RZ, P0, !PT ;  /* 0x00000021140d7c10 */ /* 0x000fe200087fe4ff */
[----:B------:R-:W-:Y:S01]  /*1940*/  UIADD3.X UR29, UR10, UR6, UR12, UP2, UP1 ;  /* 0x000000060a1d7290 */ /* 0x000fe200097e240c */
[----:B------:R-:W-:Y:S01]  /*1950*/  IMAD.U32 R7, RZ, RZ, UR35 ;  /* 0x00000023ff077e24 */ /* 0x000fe2000f8e00ff */
[----:B------:R-:W-:Y:S01]  /*1960*/  BSSY B1, `(.L_x_406) ;  /* 0x00009b5000017945 */ /* 0x000fe20003800000 */
[----:B------:R-:W-:Y:S01]  /*1970*/  ULDC.64 UR6, c[0x0][0x1a8] ;  /* 0x00006a0000067ab9 */ /* 0x000fe20000000a00 */
[----:B------:R-:W-:Y:S01]  /*1980*/  IMAD.U32 R11, RZ, RZ, UR35 ;  /* 0x00000023ff0b7e24 */ /* 0x000fe2000f8e00ff */
[----:B------:R-:W-:Y:S01]  /*1990*/  UIMAD UR6, UR58, UR6, URZ ;  /* 0x000000063a0672a4 */ /* 0x000fe2000f8e023f */
[----:B------:R-:W-:-:S02]  /*19a0*/  IADD3 R251, R244, 0x40, RZ ;  /* 0x00000040f4fb7810 */ /* 0x000fc40007ffe0ff */
[C---:B------:R-:W-:Y:S01]  /*19b0*/  IADD3 R250, R244.reuse, 0x80, RZ ;  /* 0x00000080f4fa7810 */ /* 0x040fe20007ffe0ff */
[----:B------:R-:W-:Y:S01]  /*19c0*/  UIMAD UR9, UR35, UR7, UR6 ;  /* 0x00000007230972a4 */ /* 0x000fe2000f8e0206 */
[----:B------:R-:W-:Y:S02]  /*19d0*/  IADD3 R252, R244, 0xc0, RZ ;  /* 0x000000c0f4fc7810 */ /* 0x000fe40007ffe0ff */
[----:B------:R-:W-:Y:S02]  /*19e0*/  ULDC.64 UR6, c[0x0][0x370] ;  /* 0x0000dc0000067ab9 */ /* 0x000fe40000000a00 */
[----:B------:R-:W-:-:S04]  /*19f0*/  UIMAD UR6, UR33, UR6, URZ ;  /* 0x00000006210672a4 */ /* 0x000fc8000f8e023f */
[----:B------:R-:W-:-:S03]  /*1a00*/  UIMAD UR10, UR24, UR7, UR6 ;  /* 0x00000007180a72a4 */ /* 0x000fc6000f8e0206 */
[----:B------:R-:W-:Y:S02]  /*1a10*/  ULDC.64 UR6, c[0x0][0x378] ;  /* 0x0000de0000067ab9 */ /* 0x000fe40000000a00 */
[----:B------:R-:W-:-:S04]  /*1a20*/  UIMAD UR6, UR58, UR6, URZ ;  /* 0x000000063a0672a4 */ /* 0x000fc8000f8e023f */
[----:B------:R-:W-:Y:S02]  /*1a30*/  UIMAD UR8, UR35, UR7, UR6 ;  /* 0x00000007230872a4 */ /* 0x000fe4000f8e0206 */
[----:B------:R-:W-:-:S04]  /*1a40*/  UIADD3 UR6, UR24, UR11, URZ ;  /* 0x0000000b18067290 */ /* 0x000fc8000fffe03f */
        /* <DEDUP_REMOVED lines=9> */
[----:B------:R3:W4:Y:S01]  /*1ae0*/  R2UR UR4, R0 ;  /* 0x00000000000473c2 */ /* 0x00072200000e0000 */
[----:B------:R-:W-:Y:S02]  /*1af0*/  UIADD3 UR6, -UR16, UR17, UR20 ;  /* 0x0000001110067290 */ /* 0x000fe4000fffe114 */
[----:B------:R-:W-:Y:S02]  /*1b00*/  UMOV UR11, UR7 ;  /* 0x00000007000b7c82 */ /* 0x000fe40008000000 */
[----:B------:R-:W-:Y:S02]  /*1b10*/  UIADD3 UR6, UR6, -UR15, URZ ;  /* 0x8000000f06067290 */ /* 0x000fe4000fffe03f */
[----:B------:R-:W-:Y:S02]  /*1b20*/  UIADD3 UR7, UR36, -0x1, URZ ;  /* 0xffffffff24077890 */ /* 0x000fe4000fffe03f */
[----:B------:R-:W-:-:S04]  /*1b30*/  USHF.R.S32.HI UR15, URZ, 0x1f, UR6 ;  /* 0x0000001f3f0f7899 */ /* 0x000fc80008011406 */
[----:B------:R-:W-:Y:S01]  /*1b40*/  ULEA.HI UR15, UR15, UR6, URZ, 0x6 ;  /* 0x000000060f0f7291 */ /* 0x000fe2000f8f303f */
[----:B-1----:R-:W-:-:S03]  /*1b50*/  LEA.HI R2, R22, R23, RZ, 0x5 ;  /* 0x0000001716027211 */ /* 0x002fc600078f28ff */
[----:B------:R-:W-:-:S04]  /*1b60*/  USHF.R.S32.HI UR15, URZ, 0x6, UR15 ;  /* 0x000000063f0f7899 */ /* 0x000fc8000801140f */
[----:B------:R-:W-:Y:S01]  /*1b70*/  UISETP.LT.AND UP1, UPT, URZ, UR15, UPT ;  /* 0x0000000f3f00728c */ /* 0x000fe2000bf21270 */
[----:B---3--:R-:W-:Y:S02]  /*1b80*/  LOP3.LUT R0, R2, 0xffffffe0, RZ, 0xc0, !PT ;  /* 0xffffffe002007812 */ /* 0x008fe400078ec0ff */
[----:B------:R-:W-:Y:S01]  /*1b90*/  SHF.R.S32.HI R2, RZ, 0x5, R2 ;  /* 0x00000005ff027819 */ /* 0x000fe20000011402 */
[----:B------:R-:W-:Y:S02]  /*1ba0*/  USEL UR15, URZ, UR15, !UP1 ;  /* 0x0000000f3f0f7287 */ /* 0x000fe4000c800000 */
[----:B------:R-:W-:Y:S02]  /*1bb0*/  IMAD.IADD R0, R23, 0x1, -R0 ;  /* 0x0000000117007824 */ /* 0x000fe400078e0a00 */
[----:B------:R-:W-:Y:S02]  /*1bc0*/  UISETP.GT.AND UP1, UPT, UR36, UR15, UPT ;  /* 0x0000000f2400728c */ /* 0x000fe4000bf24270 */
[----:B------:R-:W-:Y:S01]  /*1bd0*/  IMAD R0, R2, UR47, R0 ;  /* 0x0000002f02007c24 */ /* 0x000fe2000f8e0200 */
[----:B------:R-:W-:-:S04]  /*1be0*/  IADD3 R2, P2, R244, UR18, RZ ;  /* 0x00000012f4027c10 */ /* 0x000fc8000ff5e0ff */
[----:B------:R-:W-:Y:S02]  /*1bf0*/  IADD3.X R3, R245, UR21, RZ, P2, !PT ;  /* 0x00000015f5037c10 */ /* 0x000fe400097fe4ff */
[----:B------:R-:W-:-:S03]  /*1c00*/  IADD3 R8, P0, R0, UR32, RZ ;  /* 0x0000002000087c10 */ /* 0x000fc6000ff1e0ff */
[----:B------:R-:W-:Y:S01]  /*1c10*/  IMAD.WIDE.U32 R2, R4, c[0x0][0x370], R2 ;  /* 0x0000dc0004027a25 */ /* 0x000fe200078e0002 */
[----:B------:R-:W-:-:S03]  /*1c20*/  LEA.HI.X.SX32 R10, R0, UR29, 0x1, P0 ;  /* 0x0000001d000a7c11 */ /* 0x000fc600080f0eff */
[----:B------:R-:W-:Y:S01]  /*1c30*/  IMAD R0, R13, c[0x0][0x190], RZ ;  /* 0x000064000d007a24 */ /* 0x000fe200078e02ff */
[----:B------:R-:W-:Y:S01]  /*1c40*/  IADD3 R3, R3, UR10, RZ ;  /* 0x0000000a03037c10 */ /* 0x000fe2000fffe0ff */
[----:B------:R-:W-:-:S04]  /*1c50*/  IMAD.WIDE.U32 R4, R9, c[0x0][0x190], R244 ;  /* 0x0000640009047a25 */ /* 0x000fc800078e00f4 */
[----:B------:R-:W-:Y:S01]  /*1c60*/  IMAD R16, R9, c[0x0][0x194], R0 ;  /* 0x0000650009107a24 */ /* 0x000fe200078e0200 */
[----:B------:R-:W-:Y:S01]  /*1c70*/  IADD3 R6, P0, R4, UR31, RZ ;  /* 0x0000001f04067c10 */ /* 0x000fe2000ff1e0ff */
[----:B------:R-:W-:-:S03]  /*1c80*/  IMAD.WIDE.U32 R2, R7, c[0x0][0x378], R2 ;  /* 0x0000de0007027a25 */ /* 0x000fc600078e0002 */
[----:B------:R-:W-:Y:S01]  /*1c90*/  IADD3.X R7, R5, UR30, R16, P0, !PT ;  /* 0x0000001e05077c10 */ /* 0x000fe200087fe410 */
[----:B------:R-:W-:Y:S01]  /*1ca0*/  IMAD.MOV.U32 R4, RZ, RZ, R2 ;  /* 0x000000ffff047224 */ /* 0x000fe200078e0002 */
[----:B------:R-:W-:Y:S01]  /*1cb0*/  LEA R234, P0, R8, c[0x0][0x350], 0x2 ;  /* 0x0000d40008ea7a11 */ /* 0x000fe200078010ff */
[----:B------:R-:W-:Y:S01]  /*1cc0*/  IMAD R0, R20, c[0x0][0x370], RZ ;  /* 0x0000dc0014007a24 */ /* 0x000fe200078e02ff */
[----:B------:R-:W-:Y:S02]  /*1cd0*/  IADD3 R5, R3, UR8, RZ ;  /* 0x0000000803057c10 */ /* 0x000fe4000fffe0ff */
[----:B------:R-:W-:Y:S01]  /*1ce0*/  LEA.HI.X R235, R8, c[0x0][0x354], R10, 0x2, P0 ;  /* 0x0000d50008eb7a11 */ /* 0x000fe200000f140a */
[----:B------:R-:W-:Y:S01]  /*1cf0*/  IMAD.WIDE.U32 R10, R11, c[0x0][0x1a8], R6 ;  /* 0x00006a000b0a7a25 */ /* 0x000fe200078e0006 */
[----:B------:R-:W-:-:S03]  /*1d00*/  PLOP3.LUT P0, PT, PT, PT, UP1, 0x80, 0x0 ;  /* 0x000000000000781c */ /* 0x000fc60003f0f018 */
[----:B------:R-:W-:Y:S01]  /*1d10*/  IMAD.WIDE.U32 R4, R12, c[0x0][0x370], R4 ;  /* 0x0000dc000c047a25 */ /* 0x000fe200078e0004 */
[----:B------:R-:W-:Y:S02]  /*1d20*/  LEA R240, P3, R10, c[0x0][0x160], 0x1 ;  /* 0x000058000af07a11 */ /* 0x000fe400078608ff */
[----:B------:R-:W-:Y:S01]  /*1d30*/  IADD3 R15, R11, UR9, RZ ;  /* 0x000000090b0f7c10 */ /* 0x000fe2000fffe0ff */
[----:B------:R-:W-:Y:S01]  /*1d40*/  IMAD R0, R12, c[0x0][0x374], R0 ;  /* 0x0000dd000c007a24 */ /* 0x000fe200078e0200 */
[----:B------:R-:W-:Y:S02]  /*1d50*/  LEA R241, P2, R4, c[0x0][0x330], 0x1 ;  /* 0x0000cc0004f17a11 */ /* 0x000fe400078408ff */
[----:B------:R-:W-:Y:S01]  /*1d60*/  LEA.HI.X R242, R10, c[0x0][0x164], R15, 0x1, P3 ;  /* 0x000059000af27a11 */ /* 0x000fe200018f0c0f */
[----:B------:R-:W-:-:S05]  /*1d70*/  IMAD.IADD R8, R5, 0x1, R0 ;  /* 0x0000000105087824 */ /* 0x000fca00078e0200 */
        /* <DEDUP_REMOVED lines=20> */
.L_x_412:
        /* <DEDUP_REMOVED lines=18> */
.L_x_413:
        /* <DEDUP_REMOVED lines=35> */
.L_x_415:
[----:B------:R-:W-:Y:S05]  /*2210*/  BSYNC B0 ;  /* 0x0000000000007941 */ /* 0x000fea0003800000 */
.L_x_414:
        /* <DEDUP_REMOVED lines=21> */
.L_x_417:
[----:B------:R-:W-:Y:S05]  /*2370*/  BSYNC B0 ;  /* 0x0000000000007941 */ /* 0x000fea0003800000 */
.L_x_416:
        /* <DEDUP_REMOVED lines=31> */
.L_x_419:
[----:B------:R-:W-:Y:S05]  /*2570*/  BSYNC B0 ;  /* 0x0000000000007941 */ /* 0x000fea0003800000 */
.L_x_418:
        /* <DEDUP_REMOVED lines=20> */
.L_x_411:
        /* <DEDUP_REMOVED lines=21> */
[----:B------:R-:W-:Y:S01]  /*2810*/  IMAD R0, R9, c[0x0][0x374], R0 ;  /* 0x0000dd0009007a24 */ /* 0x000fe200078e0200 */
        /* <DEDUP_REMOVED lines=34> */
.L_x_422:
[----:B------:R-:W-:Y:S05]  /*2a40*/  BSYNC B0 ;  /* 0x0000000000007941 */ /* 0x000fea0003800000 */
.L_x_421:
        /* <DEDUP_REMOVED lines=48> */
.L_x_424:
[----:B------:R-:W-:Y:S05]  /*2d50*/  BSYNC B0 ;  /* 0x0000000000007941 */ /* 0x000fea0003800000 */
.L_x_423:
        /* <DEDUP_REMOVED lines=23> */
.L_x_426:
        /* <DEDUP_REMOVED lines=50> */
.L_x_427:
[----:B------:R-:W-:Y:S05]  /*31f0*/  BSYNC B0 ;  /* 0x0000000000007941 */ /* 0x000fea0003800000 */
.L_x_425:
[----:B------:R-:W-:Y:S01]  /*3200*/  BSSY B0, `(.L_x_428) ;  /* 0x0000046000007945 */ /* 0x000fe20003800000 */
[----:B--2---:R-:W-:-:S02]  /*3210*/  IMAD R4, R13, c[0x0][0x194], RZ ;  /* 0x000065000d047a24 */ /* 0x004fc400078e02ff */
        /* <DEDUP_REMOVED lines=19> */
.L_x_429:
        /* <DEDUP_REMOVED lines=49> */
.L_x_430:
[----:B------:R-:W-:Y:S05]  /*3660*/  BSYNC B0 ;  /* 0x0000000000007941 */ /* 0x000fea0003800000 */
.L_x_428:
[----:B------:R-:W5:Y:S01]  /*3670*/  LDL R24, [R1+0x98] ;  /* 0x0000980001187983 */ /* 0x000f620000100800 */
[----:B------:R-:W-:Y:S01]  /*3680*/  ULDC.64 UR8, c[0x0][0x198] ;  /* 0x0000660000087ab9 */ /* 0x000fe20000000a00 */
[C---:B--23-5:R-:W-:Y:S01]  /*3690*/  IADD3 R2, R24.reuse, 0x8, RZ ;  /* 0x0000000818027810 */ /* 0x06cfe20007ffe0ff */
[C---:B------:R-:W-:Y:S01]  /*36a0*/  IMAD.SHL.U32 R3, R24.reuse, 0x4, RZ ;  /* 0x0000000418037824 */ /* 0x040fe200078e00ff */
[----:B------:R-:W-:Y:S02]  /*36b0*/  SHF.R.S32.HI R0, RZ, 0x1f, R24 ;  /* 0x0000001fff007819 */ /* 0x000fe40000011418 */
[----:B------:R-:W-:Y:S02]  /*36c0*/  ISETP.GE.AND P3, PT, R24, UR6, PT ;  /* 0x0000000618007c0c */ /* 0x000fe4000bf66270 */
[----:B------:R-:W-:Y:S01]  /*36d0*/  ISETP.GE.AND P2, PT, R2, UR6, PT ;  /* 0x0000000602007c0c */ /* 0x000fe2000bf46270 */
[----:B------:R2:W-:Y:S01]  /*36e0*/  STL [R1+0x84], R3 ;  /* 0x0000840301007387 */ /* 0x0005e20000100800 */
[----:B------:R-:W-:Y:S01]  /*36f0*/  SHF.L.U64.HI R4, R24, 0x2, R0 ;  /* 0x0000000218047819 */ /* 0x000fe20000010200 */
[----:B------:R-:W-:Y:S01]  /*3700*/  IMAD.MOV.U32 R0, RZ, RZ, 0x7f800000 ;  /* 0x7f800000ff007424 */ /* 0x000fe200078e00ff */
[----:B------:R-:W-:-:S03]  /*3710*/  IADD3 R2, P1, R3, UR12, RZ ;  /* 0x0000000c03027c10 */ /* 0x000fc6000ff3e0ff */
[----:B------:R3:W-:Y:S01]  /*3720*/  STL [R1+0x80], R4 ;  /* 0x0000800401007387 */ /* 0x0007e20000100800 */
[----:B--2---:R-:W-:-:S05]  /*3730*/  IADD3.X R3, R4, UR11, RZ, P1, !PT ;  /* 0x0000000b04037c10 */ /* 0x004fca0008ffe4ff */
[----:B------:R2:W5:Y:S01]  /*3740*/  @!P2 LDG.E R0, [R2.64+0x20] ;  /* 0x000020040200a981 */ /* 0x000562000c1e1900 */
[----:B---3--:R-:W-:-:S06]  /*3750*/  IMAD.MOV.U32 R4, RZ, RZ, 0x7f800000 ;  /* 0x7f800000ff047424 */ /* 0x008fcc00078e00ff */
[----:B------:R2:W3:Y:S01]  /*3760*/  @!P3 LDG.E R4, [R2.64] ;  /* 0x000000040204b981 */ /* 0x0004e2000c1e1900 */
[----:B------:R-:W-:-:S04]  /*3770*/  USHF.R.S32.HI UR6, URZ, 0x1f, UR20 ;  /* 0x0000001f3f067899 */ /* 0x000fc80008011414 */
[----:B------:R-:W-:-:S04]  /*3780*/  UIMAD UR8, UR6, UR8, URZ ;  /* 0x00000008060872a4 */ /* 0x000fc8000f8e023f */
[----:B------:R-:W-:Y:S02]  /*3790*/  UIMAD UR9, UR20, UR9, UR8 ;  /* 0x00000009140972a4 */ /* 0x000fe4000f8e0208 */
[----:B------:R-:W-:-:S06]  /*37a0*/  UIADD3 UR8, -UR20, UR16, URZ ;  /* 0x0000001014087290 */ /* 0x000fcc000fffe13f */
[----:B------:R-:W-:Y:S01]  /*37b0*/  ISETP.GE.AND P6, PT, R12, UR8, PT ;  /* 0x000000080c007c0c */ /* 0x000fe2000bfc6270 */
[----:B------:R-:W-:-:S04]  /*37c0*/  IMAD.U32 R16, RZ, RZ, UR20 ;  /* 0x00000014ff107e24 */ /* 0x000fc8000f8e00ff */
[----:B--2---:R-:W-:-:S08]  /*37d0*/  IMAD.WIDE.U32 R2, R16, c[0x0][0x198], R244 ;  /* 0x0000660010027a25 */ /* 0x004fd000078e00f4 */
[----:B------:R-:W-:Y:S04]  /*37e0*/  @P6 STS.128 [R237+0x18000], RZ ;  /* 0x018000ffed006388 */ /* 0x000fe80000000c00 */
[----:B------:R-:W-:Y:S04]  /*37f0*/  @P6 STS.128 [R237+0x1a000], RZ ;  /* 0x01a000ffed006388 */ /* 0x000fe80000000c00 */
[----:B------:R-:W-:Y:S04]  /*3800*/  @P6 STS.128 [R237+0x1c000], RZ ;  /* 0x01c000ffed006388 */ /* 0x000fe80000000c00 */
[----:B------:R-:W-:Y:S01]  /*3810*/  @P6 STS.128 [R237+0x1e000], RZ ;  /* 0x01e000ffed006388 */ /* 0x000fe20000000c00 */
[----:B------:R-:W-:Y:S01]  /*3820*/  IADD3 R2, P1, R2, UR26, RZ ;  /* 0x0000001a02027c10 */ /* 0x000fe2000ff3e0ff */
[----:B------:R-:W-:Y:S02]  /*3830*/  BSSY B0, `(.L_x_431) ;  /* 0x0000037000007945 */ /* 0x000fe40003800000 */
        /* <DEDUP_REMOVED lines=54> */
.L_x_432:
[----:B------:R-:W-:Y:S05]  /*3ba0*/  BSYNC B0 ;  /* 0x0000000000007941 */ /* 0x000fea0003800000 */
.L_x_431:
        /* <DEDUP_REMOVED lines=26> */
[----:B------:R-:W-:-:S03]  /*3d50*/  IADD3 R5, R13, R5, RZ ;  /* 0x000000050d057210 */ /* 0x000fc60007ffe0ff */
[----:B------:R-:W-:Y:S01]  /*3d60*/  IMAD R0, R0, c[0x0][0x19c], R6 ;  /* 0x0000670000007a24 */ /* 0x000fe200078e0206 */
[----:B------:R-:W-:Y:S02]  /*3d70*/  LEA R2, P2, R4, R2, 0x1 ;  /* 0x0000000204027211 */ /* 0x000fe400078408ff */
[----:B------:R-:W-:Y:S01]  /*3d80*/  @!P4 LEA R6, P1, R8, c[0x0][0x168], 0x1 ;  /* 0x00005a000806ca11 */ /* 0x000fe200078208ff */
[----:B------:R-:W-:Y:S01]  /*3d90*/  IMAD.IADD R0, R9, 0x1, R0 ;  /* 0x0000000109007824 */ /* 0x000fe200078e0200 */
        /* <DEDUP_REMOVED lines=24> */
.L_x_434:
[----:B------:R-:W-:Y:S05]  /*3f20*/  BSYNC B0 ;  /* 0x0000000000007941 */ /* 0x000fea0003800000 */
.L_x_433:
        /* <DEDUP_REMOVED lines=62> */
.L_x_436:
[----:B------:R-:W-:Y:S05]  /*4310*/  BSYNC B0 ;  /* 0x0000000000007941 */ /* 0x000fea0003800000 */
.L_x_435:
        /* <DEDUP_REMOVED lines=8> */
[----:B------:R-:W-:Y:S01]  /*43a0*/  IADD3 R12, P2, R12, 0x20, RZ ;  /* 0x000000200c0c7810 */ /* 0x000fe20007f5e0ff */
[----:B------:R-:W-:Y:S01]  /*43b0*/  IMAD.MOV.U32 R6, RZ, RZ, 0x2 ;  /* 0x00000002ff067424 */ /* 0x000fe200078e00ff */
[----:B------:R-:W-:Y:S01]  /*43c0*/  MOV R2, UR19 ;  /* 0x0000001300027c02 */ /* 0x000fe20008000f00 */
[----:B------:R-:W-:Y:S01]  /*43d0*/  IMAD.X R4, RZ, RZ, R18, P1 ;  /* 0x000000ffff047224 */ /* 0x000fe200008e0612 */
[----:B------:R-:W-:-:S02]  /*43e0*/  ISETP.GE.AND P4, PT, R244, c[0x0][0x220], PT ;  /* 0x00008800f4007a0c */ /* 0x000fc40003f86270 */
        /* <DEDUP_REMOVED lines=8> */
[----:B------:R-:W-:Y:S02]  /*4470*/  IMAD R4, R4, c[0x0][0x1a0], RZ ;  /* 0x0000680004047a24 */ /* 0x000fe400078e02ff */
[----:B------:R-:W-:Y:S01]  /*4480*/  IMAD.IADD R3, R3, 0x1, R0 ;  /* 0x0000000103037824 */ /* 0x000fe200078e0200 */
[----:B------:R2:W-:Y:S01]  /*4490*/  @P4 STS.128 [R237+0x21000], RZ ;  /* 0x021000ffed004388 */ /* 0x0005e20000000c00 */
[----:B------:R-:W-:-:S04]  /*44a0*/  IMAD.WIDE.U32 R8, R12, c[0x0][0x1a0], R8 ;  /* 0x000068000c087a25 */ /* 0x000fc800078e0008 */
[----:B------:R-:W-:Y:S02]  /*44b0*/  IMAD R0, R12, c[0x0][0x1a4], R4 ;  /* 0x000069000c007a24 */ /* 0x000fe400078e0204 */
[----:B------:R-:W-:-:S03]  /*44c0*/  IMAD.WIDE.U32 R4, R14, c[0x0][0x1b8], R2 ;  /* 0x00006e000e047a25 */ /* 0x000fc600078e0002 */
[----:B------:R-:W-:Y:S01]  /*44d0*/  IADD3 R0, R9, R0, RZ ;  /* 0x0000000009007210 */ /* 0x000fe20007ffe0ff */
        /* <DEDUP_REMOVED lines=26> */
.L_x_438:
[----:B------:R-:W-:Y:S05]  /*4680*/  BSYNC B0 ;  /* 0x0000000000007941 */ /* 0x000fea0003800000 */
.L_x_437:
[----:B------:R-:W-:Y:S02]  /*4690*/  ULDC.64 UR18, c[0x0][0x318] ;  /* 0x0000c60000127ab9 */ /* 0x000fe40000000a00 */
[----:B------:R-:W-:Y:S01]  /*46a0*/  ULDC.64 UR20, c[0x0][0x320] ;  /* 0x0000c80000147ab9 */ /* 0x000fe20000000a00 */
[----:B------:R-:W-:Y:S01]  /*46b0*/  LEA.HI R0, R22, R23, RZ, 0x7 ;  /* 0x0000001716007211 */ /* 0x000fe200078f38ff */
        /* <DEDUP_REMOVED lines=13> */
[----:B------:R-:W-:-:S05]  /*4790*/  IMAD.U32 R3, RZ, RZ, UR19 ;  /* 0x00000013ff037e24 */ /* 0x000fca000f8e00ff */
[----:B------:R2:W3:Y:S01]  /*47a0*/  @P1 LDG.E R2, [R2.64] ;  /* 0x0000000402021981 */ /* 0x0004e2000c1e1900 */
[----:B------:R-:W3:Y:S01]  /*47b0*/  @P1 MUFU.RCP R4, c[0x0][0x238] ;  /* 0x00008e0000041b08 */ /* 0x000ee20000001000 */
[----:B------:R-:W-:Y:S01]  /*47c0*/  SHF.R.S32.HI R0, RZ, 0x7, R0 ;  /* 0x00000007ff007819 */ /* 0x000fe20000011400 */
[----:B------:R-:W-:Y:S01]  /*47d0*/  CS2R R190, SRZ ;  /* 0x0000000000be7805 */ /* 0x000fe2000001ff00 */
[----:B------:R-:W-:Y:S01]  /*47e0*/  MOV R238, R236 ;  /* 0x000000ec00ee7202 */ /* 0x000fe20000000f00 */
[----:B------:R-:W-:Y:S01]  /*47f0*/  CS2R R188, SRZ ;  /* 0x0000000000bc7805 */ /* 0x000fe2000001ff00 */
[----:B------:R-:W-:Y:S01]  /*4800*/  SHF.L.U32 R0, R0, 0x5, RZ ;  /* 0x0000000500007819 */ /* 0x000fe200000006ff */
        /* <DEDUP_REMOVED lines=18> */
[----:B--2---:R-:W-:Y:S01]  /*4930*/  IMAD.SHL.U32 R3, R23, 0x2, RZ ;  /* 0x0000000217037824 */ /* 0x004fe200078e00ff */
        /* <DEDUP_REMOVED lines=12> */
[----:B------:R-:W-:Y:S01]  /*4a00*/  IADD3 R3, R24, 0x1, RZ ;  /* 0x0000000118037810 */ /* 0x000fe20007ffe0ff */
[----:B------:R-:W-:Y:S01]  /*4a10*/  CS2R R138, SRZ ;  /* 0x00000000008a7805 */ /* 0x000fe2000001ff00 */
[----:B------:R-:W-:Y:S01]  /*4a20*/  SEL R0, R0, R230, !P0 ;  /* 0x000000e600007207 */ /* 0x000fe20004000000 */
[----:B------:R-:W-:Y:S01]  /*4a30*/  STL [R1+0x8], R5 ;  /* 0x0000080501007387 */ /* 0x000fe20000100800 */
[----:B------:R-:W-:Y:S01]  /*4a40*/  CS2R R136, SRZ ;  /* 0x0000000000887805 */ /* 0x000fe2000001ff00 */
[----:B------:R-:W-:Y:S01]  /*4a50*/  CS2R R134, SRZ ;  /* 0x0000000000867805 */ /* 0x000fe2000001ff00 */
[----:B------:R-:W-:Y:S01]  /*4a60*/  CS2R R132, SRZ ;  /* 0x0000000000847805 */ /* 0x000fe2000001ff00 */
[----:B------:R-:W-:Y:S01]  /*4a70*/  IMAD.SHL.U32 R220, R0, 0x2, RZ ;  /* 0x0000000200dc7824 */ /* 0x000fe200078e00ff */
[----:B------:R-:W-:Y:S01]  /*4a80*/  IADD3 R0, R5, 0x19, RZ ;  /* 0x0000001905007810 */ /* 0x000fe20007ffe0ff */
[----:B------:R-:W-:Y:S01]  /*4a90*/  STL [R1+0x90], R3 ;  /* 0x0000900301007387 */ /* 0x000fe20000100800 */
[----:B------:R-:W-:Y:S01]  /*4aa0*/  CS2R R78, SRZ ;  /* 0x00000000004e7805 */ /* 0x000fe2000001ff00 */
[----:B------:R-:W-:Y:S01]  /*4ab0*/  CS2R R76, SRZ ;  /* 0x00000000004c7805 */ /* 0x000fe2000001ff00 */
[----:B------:R-:W-:Y:S01]  /*4ac0*/  CS2R R82, SRZ ;  /* 0x0000000000527805 */ /* 0x000fe2000001ff00 */
[----:B------:R-:W-:Y:S01]  /*4ad0*/  STL [R1+0x40], R0 ;  /* 0x0000400001007387 */ /* 0x000fe20000100800 */
        /* <DEDUP_REMOVED lines=29> */
[----:B------:R-:W-:Y:S01]  /*4cb0*/  IMAD.MOV.U32 R233, RZ, RZ, 0x20 ;  /* 0x00000020ffe97424 */ /* 0x000fe200078e00ff */
[----:B------:R-:W-:Y:S01]  /*4cc0*/  SHF.L.U32 R228, R231, 0x1, RZ ;  /* 0x00000001e7e47819 */ /* 0x000fe200000006ff */
[----:B------:R-:W-:Y:S01]  /*4cd0*/  IMAD.MOV.U32 R232, RZ, RZ, 0x40 ;  /* 0x00000040ffe87424 */ /* 0x000fe200078e00ff */
[----:B------:R-:W-:Y:S01]  /*4ce0*/  UMOV UR6, URZ ;  /* 0x0000003f00067c82 */ /* 0x000fe20008000000 */
[----:B---3--:R-:W-:-:S04]  /*4cf0*/  @P1 FMUL.FTZ R2, R2, R4 ;  /* 0x0000000402021220 */ /* 0x008fc80000410000 */
[----:B------:R2:W3:Y:S02]  /*4d00*/  @P1 R2UR UR8, R2 ;  /* 0x00000000020813c2 */ /* 0x0004e400000e0000 */
[----:B--2---:R-:W-:Y:S01]  /*4d10*/  IADD3 R2, R231, 0x4000, RZ ;  /* 0x00004000e7027810 */ /* 0x004fe20007ffe0ff */
[----:B---3--:R-:W-:-:S03]  /*4d20*/  @UP1 UMOV UR6, UR8 ;  /* 0x0000000800061c82 */ /* 0x008fc60008000000 */
[----:B------:R-:W-:-:S05]  /*4d30*/  SEL R2, R2, R231, !P0 ;  /* 0x000000e702027207 */ /* 0x000fca0004000000 */
[----:B------:R-:W-:Y:S02]  /*4d40*/  IMAD.SHL.U32 R225, R2, 0x2, RZ ;  /* 0x0000000202e17824 */ /* 0x000fe400078e00ff */
[----:B------:R-:W2:Y:S02]  /*4d50*/  I2F R2, R5 ;  /* 0x0000000500027306 */ /* 0x000ea40000201400 */
[----:B--2---:R2:W-:Y:S06]  /*4d60*/  STL [R1+0x60], R2 ;  /* 0x0000600201007387 */ /* 0x0045ec0000100800 */
[----:B--2---:R2:W3:Y:S02]  /*4d70*/  I2F R2, R0 ;  /* 0x0000000000027306 */ /* 0x0044e40000201400 */
[----:B--2---:R-:W-:-:S05]  /*4d80*/  IADD3 R0, R5, 0x18, RZ ;  /* 0x0000001805007810 */ /* 0x004fca0007ffe0ff */
[----:B------:R-:W-:Y:S04]  /*4d90*/  STL [R1+0x20], R0 ;  /* 0x0000200001007387 */ /* 0x000fe80000100800 */
[----:B---3--:R2:W-:Y:S02]  /*4da0*/  STL [R1+0x7c], R2 ;  /* 0x00007c0201007387 */ /* 0x0085e40000100800 */
        /* <DEDUP_REMOVED lines=9> */
[----:B--2---:R-:W-:-:S06]  /*4e40*/  IADD3 R0, R5, 0x9, RZ ;  /* 0x0000000905007810 */ /* 0x004fcc0007ffe0ff */
[----:B------:R-:W2:Y:S01]  /*4e50*/  I2F R3, R0 ;  /* 0x0000000000037306 */ /* 0x000ea20000201400 */
[----:B------:R5:W-:Y:S04]  /*4e60*/  STL [R1+0x14], R0 ;  /* 0x0000140001007387 */ /* 0x000be80000100800 */
[----:B---3--:R3:W-:Y:S04]  /*4e70*/  STL [R1+0x70], R2 ;  /* 0x0000700201007387 */ /* 0x0087e80000100800 */
[----:B--2---:R2:W-:Y:S01]  /*4e80*/  STL [R1+0x6c], R3 ;  /* 0x00006c0301007387 */ /* 0x0045e20000100800 */
[----:B-----5:R-:W-:-:S02]  /*4e90*/  MOV R0, c[0x0][0x22c] ;  /* 0x00008b0000007a02 */ /* 0x020fc40000000f00 */
[----:B---3--:R-:W-:-:S03]  /*4ea0*/  IADD3 R2, R5, 0x8, RZ ;  /* 0x0000000805027810 */ /* 0x008fc60007ffe0ff */
[----:B------:R-:W-:Y:S02]  /*4eb0*/  IMAD R0, R0, c[0x0][0x1c0], RZ ;  /* 0x0000700000007a24 */ /* 0x000fe400078e02ff */
[----:B------:R3:W-:Y:S02]  /*4ec0*/  STL [R1+0x10], R2 ;  /* 0x0000100201007387 */ /* 0x0007e40000100800 */
[C---:B------:R-:W-:Y:S02]  /*4ed0*/  IMAD.SHL.U32 R8, R0.reuse, 0x10, RZ ;  /* 0x0000001000087824 */ /* 0x040fe400078e00ff */
[----:B------:R-:W-:Y:S01]  /*4ee0*/  IMAD.SHL.U32 R239, R0, 0x8, RZ ;  /* 0x0000000800ef7824 */ /* 0x000fe200078e00ff */
[----:B--2---:R-:W2:Y:S02]  /*4ef0*/  I2F R3, R2 ;  /* 0x0000000200037306 */ /* 0x004ea40000201400 */
[C---:B------:R-:W-:Y:S02]  /*4f00*/  IADD3 R7, R8.reuse, 0x20, RZ ;  /* 0x0000002008077810 */ /* 0x040fe40007ffe0ff */
[----:B------:R-:W-:-:S02]  /*4f10*/  IADD3 R6, R8, 0x40, RZ ;  /* 0x0000004008067810 */ /* 0x000fc40007ffe0ff */
[C---:B------:R-:W-:Y:S02]  /*4f20*/  IADD3 R4, R8.reuse, 0x80, RZ ;  /* 0x0000008008047810 */ /* 0x040fe40007ffe0ff */
[C---:B------:R-:W-:Y:S01]  /*4f30*/  IADD3 R7, R239.reuse, R7, RZ ;  /* 0x00000007ef077210 */ /* 0x040fe20007ffe0ff */
[C---:B------:R-:W-:Y:S01]  /*4f40*/  IMAD.IADD R6, R239.reuse, 0x1, R6 ;  /* 0x00000001ef067824 */ /* 0x040fe200078e0206 */
[C---:B------:R-:W-:Y:S02]  /*4f50*/  IADD3 R4, R239.reuse, R4, RZ ;  /* 0x00000004ef047210 */ /* 0x040fe40007ffe0ff */
[C---:B------:R-:W-:Y:S01]  /*4f60*/  IADD3 R0, R8.reuse, 0xe0, RZ ;  /* 0x000000e008007810 */ /* 0x040fe20007ffe0ff */
[C---:B------:R-:W-:Y:S02]  /*4f70*/  IMAD.IADD R7, R239.reuse, 0x1, R7 ;  /* 0x00000001ef077824 */ /* 0x040fe400078e0207 */
[C---:B------:R-:W-:Y:S01]  /*4f80*/  IMAD.IADD R6, R239.reuse, 0x1, R6 ;  /* 0x00000001ef067824 */ /* 0x040fe200078e0206 */
[C---:B------:R-:W-:Y:S01]  /*4f90*/  IADD3 R0, R239.reuse, R0, RZ ;  /* 0x00000000ef007210 */ /* 0x040fe20007ffe0ff */
[----:B--2---:R2:W-:Y:S01]  /*4fa0*/  STL [R1+0x68], R3 ;  /* 0x0000680301007387 */ /* 0x0045e20000100800 */
[----:B------:R-:W-:Y:S01]  /*4fb0*/  IMAD.IADD R4, R239, 0x1, R4 ;  /* 0x00000001ef047824 */ /* 0x000fe200078e0204 */
[----:B---3--:R-:W-:Y:S01]  /*4fc0*/  IADD3 R2, R5, 0x1, RZ ;  /* 0x0000000105027810 */ /* 0x008fe20007ffe0ff */
[C---:B------:R-:W-:Y:S01]  /*4fd0*/  IMAD.IADD R7, R239.reuse, 0x1, R7 ;  /* 0x00000001ef077824 */ /* 0x040fe200078e0207 */
[----:B------:R-:W-:Y:S01]  /*4fe0*/  IADD3 R5, R8, 0x60, RZ ;  /* 0x0000006008057810 */ /* 0x000fe20007ffe0ff */
[C---:B------:R-:W-:Y:S01]  /*4ff0*/  IMAD.IADD R4, R239.reuse, 0x1, R4 ;  /* 0x00000001ef047824 */ /* 0x040fe200078e0204 */
[C---:B------:R-:W-:Y:S01]  /*5000*/  IADD3 R6, R239.reuse, R6, RZ ;  /* 0x00000006ef067210 */ /* 0x040fe20007ffe0ff */
[----:B------:R3:W-:Y:S01]  /*5010*/  STL [R1+0xc], R2 ;  /* 0x00000c0201007387 */ /* 0x0007e20000100800 */
[C---:B------:R-:W-:Y:S01]  /*5020*/  IMAD.IADD R0, R239.reuse, 0x1, R0 ;  /* 0x00000001ef007824 */ /* 0x040fe200078e0200 */
[C---:B------:R-:W-:Y:S01]  /*5030*/  IADD3 R7, R239.reuse, R7, RZ ;  /* 0x00000007ef077210 */ /* 0x040fe20007ffe0ff */
[C---:B------:R-:W-:Y:S01]  /*5040*/  IMAD.IADD R5, R239.reuse, 0x1, R5 ;  /* 0x00000001ef057824 */ /* 0x040fe200078e0205 */
[C---:B------:R-:W-:Y:S01]  /*5050*/  IADD3 R4, R239.reuse, R4, RZ ;  /* 0x00000004ef047210 */ /* 0x040fe20007ffe0ff */
[----:B------:R-:W-:-:S02]  /*5060*/  IMAD.IADD R6, R239, 0x1, R6 ;  /* 0x00000001ef067824 */ /* 0x000fc400078e0206 */
[C---:B------:R-:W-:Y:S01]  /*5070*/  IMAD.IADD R0, R239.reuse, 0x1, R0 ;  /* 0x00000001ef007824 */ /* 0x040fe200078e0200 */
[----:B------:R-:W-:-:S04]  /*5080*/  IADD3 R5, R239, R5, RZ ;  /* 0x00000005ef057210 */ /* 0x000fc80007ffe0ff */
[C---:B------:R-:W-:Y:S01]  /*5090*/  IADD3 R0, R239.reuse, R0, RZ ;  /* 0x00000000ef007210 */ /* 0x040fe20007ffe0ff */
[----:B------:R-:W-:Y:S01]  /*50a0*/  IMAD.IADD R5, R239, 0x1, R5 ;  /* 0x00000001ef057824 */ /* 0x000fe200078e0205 */
[----:B--2---:R-:W-:-:S03]  /*50b0*/  IADD3 R3, R8, 0xa0, RZ ;  /* 0x000000a008037810 */ /* 0x004fc60007ffe0ff */
[C---:B------:R-:W-:Y:S02]  /*50c0*/  IMAD.IADD R5, R239.reuse, 0x1, R5 ;  /* 0x00000001ef057824 */ /* 0x040fe400078e0205 */
[C---:B------:R-:W-:Y:S01]  /*50d0*/  IMAD.IADD R3, R239.reuse, 0x1, R3 ;  /* 0x00000001ef037824 */ /* 0x040fe200078e0203 */
[----:B---3--:R-:W2:Y:S03]  /*50e0*/  I2F R2, R2 ;  /* 0x0000000200027306 */ /* 0x008ea60000201400 */
[----:B------:R-:W-:-:S05]  /*50f0*/  IMAD.IADD R3, R239, 0x1, R3 ;  /* 0x00000001ef037824 */ /* 0x000fca00078e0203 */
[----:B------:R-:W-:-:S05]  /*5100*/  IADD3 R3, R239, R3, RZ ;  /* 0x00000003ef037210 */ /* 0x000fca0007ffe0ff */
[C---:B------:R-:W-:Y:S01]  /*5110*/  IMAD.IADD R3, R239.reuse, 0x1, R3 ;  /* 0x00000001ef037824 */ /* 0x040fe200078e0203 */
[----:B--2---:R2:W-:Y:S04]  /*5120*/  STL [R1+0x64], R2 ;  /* 0x0000640201007387 */ /* 0x0045e80000100800 */
[----:B------:R3:W-:Y:S04]  /*5130*/  STL [R1+0x3c], R7 ;  /* 0x00003c0701007387 */ /* 0x0007e80000100800 */
[----:B------:R5:W-:Y:S04]  /*5140*/  STL [R1+0x38], R6 ;  /* 0x0000380601007387 */ /* 0x000be80000100800 */
[----:B------:R1:W-:Y:S04]  /*5150*/  STL [R1+0x34], R5 ;  /* 0x0000340501007387 */ /* 0x0003e80000100800 */
[----:B------:R4:W-:Y:S04]  /*5160*/  STL [R1+0x30], R4 ;  /* 0x0000300401007387 */ /* 0x0009e80000100800 */
[----:B------:R4:W-:Y:S01]  /*5170*/  STL [R1+0x2c], R3 ;  /* 0x00002c0301007387 */ /* 0x0009e20000100800 */
[----:B--2---:R-:W-:Y:S01]  /*5180*/  IADD3 R2, R8, 0xc0, RZ ;  /* 0x000000c008027810 */ /* 0x004fe20007ffe0ff */
[----:B---3--:R-:W-:-:S04]  /*5190*/  IMAD.IADD R7, R239, 0x1, R7 ;  /* 0x00000001ef077824 */ /* 0x008fc800078e0207 */
[C---:B------:R-:W-:Y:S02]  /*51a0*/  IMAD.IADD R2, R239.reuse, 0x1, R2 ;  /* 0x00000001ef027824 */ /* 0x040fe400078e0202 */
[C---:B-----5:R-:W-:Y:S01]  /*51b0*/  IMAD.IADD R6, R239.reuse, 0x1, R6 ;  /* 0x00000001ef067824 */ /* 0x060fe200078e0206 */
[----:B------:R-:W-:Y:S02]  /*51c0*/  STL [R1+0x5c], R7 ;  /* 0x00005c0701007387 */ /* 0x000fe40000100800 */
[C---:B------:R-:W-:Y:S02]  /*51d0*/  IADD3 R2, R239.reuse, R2, RZ ;  /* 0x00000002ef027210 */ /* 0x040fe40007ffe0ff */
[----:B-1----:R-:W-:-:S03]  /*51e0*/  IADD3 R5, R239, R5, RZ ;  /* 0x00000005ef057210 */ /* 0x002fc60007ffe0ff */
[C---:B------:R-:W-:Y:S02]  /*51f0*/  IMAD.IADD R2, R239.reuse, 0x1, R2 ;  /* 0x00000001ef027824 */ /* 0x040fe400078e0202 */
[C---:B----4-:R-:W-:Y:S02]  /*5200*/  IMAD.IADD R4, R239.reuse, 0x1, R4 ;  /* 0x00000001ef047824 */ /* 0x050fe400078e0204 */
[C---:B------:R-:W-:Y:S02]  /*5210*/  IMAD.IADD R2, R239.reuse, 0x1, R2 ;  /* 0x00000001ef027824 */ /* 0x040fe400078e0202 */
[----:B------:R-:W-:-:S03]  /*5220*/  IMAD.IADD R3, R239, 0x1, R3 ;  /* 0x00000001ef037824 */ /* 0x000fc600078e0203 */
[----:B------:R1:W-:Y:S04]  /*5230*/  STL [R1+0x28], R2 ;  /* 0x0000280201007387 */ /* 0x0003e80000100800 */
[----:B------:R-:W-:Y:S04]  /*5240*/  STL [R1+0x58], R6 ;  /* 0x0000580601007387 */ /* 0x000fe80000100800 */
[----:B------:R2:W-:Y:S04]  /*5250*/  STL [R1+0x24], R0 ;  /* 0x0000240001007387 */ /* 0x0005e80000100800 */
[----:B------:R3:W-:Y:S04]  /*5260*/  STL [R1+0x54], R5 ;  /* 0x0000540501007387 */ /* 0x0007e80000100800 */
[----:B------:R3:W-:Y:S04]  /*5270*/  STL [R1+0x50], R4 ;  /* 0x0000500401007387 */ /* 0x0007e80000100800 */
[----:B------:R3:W-:Y:S01]  /*5280*/  STL [R1+0x4c], R3 ;  /* 0x00004c0301007387 */ /* 0x0007e20000100800 */
[C---:B-1----:R-:W-:Y:S01]  /*5290*/  IADD3 R2, R239.reuse, R2, RZ ;  /* 0x00000002ef027210 */ /* 0x042fe20007ffe0ff */
[----:B--2---:R-:W-:-:S05]  /*52a0*/  IMAD.IADD R0, R239, 0x1, R0 ;  /* 0x00000001ef007824 */ /* 0x004fca00078e0200 */
[----:B------:R3:W-:Y:S04]  /*52b0*/  STL [R1+0x44], R0 ;  /* 0x0000440001007387 */ /* 0x0007e80000100800 */
[----:B------:R3:W-:Y:S02]  /*52c0*/  STL [R1+0x48], R2 ;  /* 0x0000480201007387 */ /* 0x0007e40000100800 */
.L_x_441:
[----:B---3--:R-:W2:Y:S01]  /*52d0*/  LDL R0, [R1+0x94] ;  /* 0x0000940001007983 */ /* 0x008ea20000100800 */
[----:B------:R-:W-:Y:S02]  /*52e0*/  USHF.L.U32 UR8, UR23, 0x6, URZ ;  /* 0x0000000617087899 */ /* 0x000fe4000800063f */
[----:B------:R-:W-:Y:S01]  /*52f0*/  USHF.L.U32 UR9, UR7, 0x6, URZ ;  /* 0x0000000607097899 */ /* 0x000fe2000800063f */
[----:B------:R-:W0:Y:S01]  /*5300*/  LDGDEPBAR ;  /* 0x00000000000079af */ /* 0x000e220000000000 */
[----:B------:R-:W-:Y:S02]  /*5310*/  UIADD3 UR10, UR17, 0x40, UR8 ;  /* 0x00000040110a7890 */ /* 0x000fe4000fffe008 */
[----:B------:R-:W-:Y:S01]  /*5320*/  UIADD3 UR8, UR8, 0x40, URZ ;  /* 0x0000004008087890 */ /* 0x000fe2000fffe03f */
[----:B------:R-:W3:Y:S01]  /*5330*/  LDL R118, [R1+0x90] ;  /* 0x0000900001767983 */ /* 0x000ee20000100800 */
[----:B------:R-:W-:Y:S02]  /*5340*/  UIADD3 UR10, UR10, -UR16, URZ ;  /* 0x800000100a0a7290 */ /* 0x000fe4000fffe03f */
[----:B------:R-:W-:Y:S01]  /*5350*/  UISETP.GT.AND UP3, UPT, UR7, UR15, UPT ;  /* 0x0000000f0700728c */ /* 0x000fe2000bf64270 */
[----:B------:R-:W4:Y:S01]  /*5360*/  LDL R218, [R1] ;  /* 0x0000000001da7983 */ /* 0x000f220000100800 */
[----:B------:R-:W-:Y:S03]  /*5370*/  UISETP.GE.AND UP0, UPT, UR9, UR10, UPT ;  /* 0x0000000a0900728c */ /* 0x000fe6000bf06270 */
[----:B------:R-:W5:Y:S01]  /*5380*/  LDL R113, [R1+0x64] ;  /* 0x0000640001717983 */ /* 0x000f620000100800 */
[----:B------:R-:W-:Y:S03]  /*5390*/  UISETP.LT.AND UP0, UPT, UR8, UR16, UP0 ;  /* 0x000000100800728c */ /* 0x000fe60008701270 */
[----:B------:R-:W3:Y:S04]  /*53a0*/  LDL R112, [R1+0xc] ;  /* 0x00000c0001707983 */ /* 0x000ee80000100800 */
[----:B------:R-:W3:Y:S04]  /*53b0*/  LDL R117, [R1+0x4] ;  /* 0x0000040001757983 */ /* 0x000ee80000100800 */
[----:B------:R-:W3:Y:S04]  /*53c0*/  LDL R115, [R1+0x60] ;  /* 0x0000600001737983 */ /* 0x000ee80000100800 */
[----:B------:R-:W3:Y:S01]  /*53d0*/  LDL R114, [R1+0x8] ;  /* 0x0000080001727983 */ /* 0x000ee20000100800 */
[----:B------:R-:W-:Y:S04]  /*53e0*/  DEPBAR.LE SB0, 0x0 ;  /* 0x000080000000791a */ /* 0x000fe80000000000 */
[----:B------:R-:W-:Y:S06]  /*53f0*/  BAR.SYNC.DEFER_BLOCKING 0x0 ;  /* 0x0000000000007b1d */ /* 0x000fec0000010000 */
[----:B------:R-:W-:Y:S04]  /*5400*/  LDSM.16.M88.4 R16, [R225] ;  /* 0x00000000e110783b */ /* 0x000fe80000000200 */
[----:B------:R-:W1:Y:S04]  /*5410*/  LDSM.16.M88.4 R8, [R221+0x18000] ;  /* 0x01800000dd08783b */ /* 0x000e680000000200 */
[----:B------:R-:W1:Y:S04]  /*5420*/  LDSM.16.M88.4 R84, [R221+0x18800] ;  /* 0x01880000dd54783b */ /* 0x000e680000000200 */
[----:B------:R-:W-:Y:S04]  /*5430*/  LDSM.16.M88.4 R92, [R222+0x18000] ;  /* 0x01800000de5c783b */ /* 0x000fe80000000200 */
[----:B------:R-:W-:Y:S04]  /*5440*/  LDSM.16.M88.4 R96, [R222+0x18800] ;  /* 0x01880000de60783b */ /* 0x000fe80000000200 */
[----:B------:R-:W-:Y:S04]  /*5450*/  LDSM.16.M88.4 R100, [R224+0x18000] ;  /* 0x01800000e064783b */ /* 0x000fe80000000200 */
[----:B------:R-:W-:Y:S04]  /*5460*/  LDSM.16.M88.4 R104, [R224+0x18800] ;  /* 0x01880000e068783b */ /* 0x000fe80000000200 */
[----:B------:R-:W-:Y:S01]  /*5470*/  LDSM.16.M88.4 R108, [R223+0x1e000] ;  /* 0x01e00000df6c783b */ /* 0x000fe20000000200 */
[C---:B-1----:R-:W-:Y:S08]  /*5480*/  HMMA.16816.F32.BF16 R4, R16.reuse, R8, RZ ;  /* 0x000000081004723c */ /* 0x042ff000000418ff */
[C---:B------:R-:W-:Y:S08]  /*5490*/  HMMA.16816.F32.BF16 R8, R16.reuse, R10, RZ ;  /* 0x0000000a1008723c */ /* 0x040ff000000418ff */
[C---:B------:R-:W-:Y:S08]  /*54a0*/  HMMA.16816.F32.BF16 R12, R16.reuse, R84, RZ ;  /* 0x00000054100c723c */ /* 0x040ff000000418ff */
[----:B------:R-:W-:Y:S01]  /*54b0*/  HMMA.16816.F32.BF16 R16, R16, R86, RZ ;  /* 0x000000561010723c */ /* 0x000fe200000418ff */
[----:B--2---:R-:W-:Y:S02]  /*54c0*/  R2P PR, R0, 0x6 ;  /* 0x0000000600007804 */ /* 0x004fe40000000000 */
[----:B------:R-:W-:Y:S03]  /*54d0*/  PLOP3.LUT P0, PT, PT, PT, UP0, 0x80, 0x0 ;  /* 0x000000000000781c */ /* 0x000fe60003f0f008 */
[----:B------:R-:W-:Y:S02]  /*54e0*/  SEL R116, R233, 0xffffffe0, !P1 ;  /* 0xffffffe0e9747807 */ /* 0x000fe40004800000 */
[----:B------:R-:W-:Y:S04]  /*54f0*/  SEL R217, R232, 0xffffffc0, !P2 ;  /* 0xffffffc0e8d97807 */ /* 0x000fe80005000000 */
[C---:B------:R-:W-:Y:S02]  /*5500*/  IADD3 R3, R225.reuse, R116, RZ ;  /* 0x00000074e1037210 */ /* 0x040fe40007ffe0ff */
[-C--:B------:R-:W-:Y:S02]  /*5510*/  IADD3 R2, R225, R217.reuse, RZ ;  /* 0x000000d9e1027210 */ /* 0x080fe40007ffe0ff */
[----:B------:R-:W-:Y:S01]  /*5520*/  IADD3 R0, R3, R217, RZ ;  /* 0x000000d903007210 */ /* 0x000fe20007ffe0ff */
[----:B------:R-:W1:Y:S01]  /*5530*/  LDSM.16.M88.4 R88, [R3] ;  /* 0x000000000358783b */ /* 0x000e620000000200 */
[C---:B----4-:R-:W-:Y:S03]  /*5540*/  FSETP.NEU.FTZ.AND P1, PT, R218.reuse, -INF , PT ;  /* 0xff800000da00780b */ /* 0x050fe60003f3d000 */
[----:B------:R-:W2:Y:S01]  /*5550*/  LDSM.16.M88.4 R84, [R2] ;  /* 0x000000000254783b */ /* 0x000ea20000000200 */
[C---:B-1----:R-:W-:Y:S08]  /*5560*/  HMMA.16816.F32.BF16 R4, R88.reuse, R92, R4 ;  /* 0x0000005c5804723c */ /* 0x042ff00000041804 */
[C---:B------:R-:W-:Y:S01]  /*5570*/  HMMA.16816.F32.BF16 R8, R88.reuse, R94, R8 ;  /* 0x0000005e5808723c */ /* 0x040fe20000041808 */
[----:B------:R-:W-:Y:S07]  /*5580*/  LDSM.16.M88.4 R92, [R223+0x18000] ;  /* 0x01800000df5c783b */ /* 0x000fee0000000200 */
[C---:B------:R-:W-:Y:S08]  /*5590*/  HMMA.16816.F32.BF16 R12, R88.reuse, R96, R12 ;  /* 0x00000060580c723c */ /* 0x040ff0000004180c */
[----:B------:R-:W-:Y:S01]  /*55a0*/  HMMA.16816.F32.BF16 R16, R88, R98, R16 ;  /* 0x000000625810723c */ /* 0x000fe20000041810 */
[----:B------:R-:W1:Y:S04]  /*55b0*/  LDSM.16.M88.4 R88, [R0] ;  /* 0x000000000058783b */ /* 0x000e680000000200 */
[----:B------:R-:W4:Y:S03]  /*55c0*/  LDSM.16.M88.4 R96, [R223+0x18800] ;  /* 0x01880000df60783b */ /* 0x000f260000000200 */
[C---:B--2---:R-:W-:Y:S08]  /*55d0*/  HMMA.16816.F32.BF16 R4, R84.reuse, R100, R4 ;  /* 0x000000645404723c */ /* 0x044ff00000041804 */
[C---:B------:R-:W-:Y:S01]  /*55e0*/  HMMA.16816.F32.BF16 R8, R84.reuse, R102, R8 ;  /* 0x000000665408723c */ /* 0x040fe20000041808 */
[----:B------:R-:W-:Y:S07]  /*55f0*/  LDSM.16.M88.4 R100, [R221+0x1a000] ;  /* 0x01a00000dd64783b */ /* 0x000fee0000000200 */
[C---:B------:R-:W-:Y:S08]  /*5600*/  HMMA.16816.F32.BF16 R12, R84.reuse, R104, R12 ;  /* 0x00000068540c723c */ /* 0x040ff0000004180c */
[----:B------:R-:W-:Y:S01]  /*5610*/  HMMA.16816.F32.BF16 R16, R84, R106, R16 ;  /* 0x0000006a5410723c */ /* 0x000fe20000041810 */
[----:B------:R-:W2:Y:S04]  /*5620*/  LDSM.16.M88.4 R84, [R225+0x2000] ;  /* 0x00200000e154783b */ /* 0x000ea80000000200 */
[----:B------:R-:W3:Y:S03]  /*5630*/  LDSM.16.M88.4 R104, [R221+0x1a800] ;  /* 0x01a80000dd68783b */ /* 0x000ee60000000200 */
[C---:B-1----:R-:W-:Y:S08]  /*5640*/  HMMA.16816.F32.BF16 R4, R88.reuse, R92, R4 ;  /* 0x0000005c5804723c */ /* 0x042ff00000041804 */
[C---:B------:R-:W-:Y:S01]  /*5650*/  HMMA.16816.F32.BF16 R8, R88.reuse, R94, R8 ;  /* 0x0000005e5808723c */ /* 0x040fe20000041808 */
[----:B------:R-:W-:Y:S07]  /*5660*/  LDSM.16.M88.4 R92, [R222+0x1a000] ;  /* 0x01a00000de5c783b */ /* 0x000fee0000000200 */
[C---:B----4-:R-:W-:Y:S08]  /*5670*/  HMMA.16816.F32.BF16 R12, R88.reuse, R96, R12 ;  /* 0x00000060580c723c */ /* 0x050ff0000004180c */
[----:B------:R-:W-:Y:S01]  /*5680*/  HMMA.16816.F32.BF16 R16, R88, R98, R16 ;  /* 0x000000625810723c */ /* 0x000fe20000041810 */
[----:B------:R-:W1:Y:S04]  /*5690*/  LDSM.16.M88.4 R88, [R3+0x2000] ;  /* 0x002000000358783b */ /* 0x000e680000000200 */
[----:B------:R-:W4:Y:S03]  /*56a0*/  LDSM.16.M88.4 R96, [R222+0x1a800] ;  /* 0x01a80000de60783b */ /* 0x000f260000000200 */
[C---:B--2---:R-:W-:Y:S08]  /*56b0*/  HMMA.16816.F32.BF16 R4, R84.reuse, R100, R4 ;  /* 0x000000645404723c */ /* 0x044ff00000041804 */
[C---:B------:R-:W-:Y:S01]  /*56c0*/  HMMA.16816.F32.BF16 R8, R84.reuse, R102, R8 ;  /* 0x000000665408723c */ /* 0x040fe20000041808 */
[----:B------:R-:W-:Y:S07]  /*56d0*/  LDSM.16.M88.4 R100, [R224+0x1a000] ;  /* 0x01a00000e064783b */ /* 0x000fee0000000200 */
[C---:B---3--:R-:W-:Y:S08]  /*56e0*/  HMMA.16816.F32.BF16 R12, R84.reuse, R104, R12 ;  /* 0x00000068540c723c */ /* 0x048ff0000004180c */
        /* <DEDUP_REMOVED lines=50> */
[----:B------:R1:W4:Y:S04]  /*5a10*/  LDSM.16.M88.4 R88, [R3+0x6000] ;  /* 0x006000000358783b */ /* 0x0003280000000200 */
[----:B------:R-:W5:Y:S03]  /*5a20*/  LDSM.16.M88.4 R96, [R222+0x1e800] ;  /* 0x01e80000de60783b */ /* 0x000f660000000200 */
[C---:B--2---:R-:W-:Y:S08]  /*5a30*/  HMMA.16816.F32.BF16 R4, R84.reuse, R100, R4 ;  /* 0x000000645404723c */ /* 0x044ff00000041804 */
[C---:B------:R-:W-:Y:S01]  /*5a40*/  HMMA.16816.F32.BF16 R8, R84.reuse, R102, R8 ;  /* 0x000000665408723c */ /* 0x040fe20000041808 */
[----:B------:R-:W-:Y:S07]  /*5a50*/  LDSM.16.M88.4 R100, [R224+0x1e000] ;  /* 0x01e00000e064783b */ /* 0x000fee0000000200 */
[C---:B---3--:R-:W-:Y:S04]  /*5a60*/  HMMA.16816.F32.BF16 R12, R84.reuse, R104, R12 ;  /* 0x00000068540c723c */ /* 0x048fe8000004180c */
[----:B-1----:R-:W-:Y:S04]  /*5a70*/  FMUL.FTZ R3, R218, 1.4426950216293334961 ;  /* 0x3fb8aa3bda037820 */ /* 0x002fe80000410000 */
[----:B------:R-:W-:Y:S01]  /*5a80*/  HMMA.16816.F32.BF16 R16, R84, R106, R16 ;  /* 0x0000006a5410723c */ /* 0x000fe20000041810 */
[----:B------:R-:W1:Y:S03]  /*5a90*/  LDSM.16.M88.4 R84, [R2+0x6000] ;  /* 0x006000000254783b */ /* 0x000e660000000200 */
[----:B------:R-:W-:Y:S01]  /*5aa0*/  FSEL R3, R3, RZ, P1 ;  /* 0x000000ff03037208 */ /* 0x000fe20000800000 */
[----:B------:R-:W2:Y:S03]  /*5ab0*/  LDSM.16.M88.4 R104, [R224+0x1e800] ;  /* 0x01e80000e068783b */ /* 0x000ea60000000200 */
[C---:B----4-:R-:W-:Y:S08]  /*5ac0*/  HMMA.16816.F32.BF16 R4, R88.reuse, R92, R4 ;  /* 0x0000005c5804723c */ /* 0x050ff00000041804 */
[C---:B------:R-:W-:Y:S01]  /*5ad0*/  HMMA.16816.F32.BF16 R8, R88.reuse, R94, R8 ;  /* 0x0000005e5808723c */ /* 0x040fe20000041808 */
[----:B------:R3:W4:Y:S07]  /*5ae0*/  LDSM.16.M88.4 R92, [R0+0x6000] ;  /* 0x00600000005c783b */ /* 0x00072e0000000200 */
[C---:B-----5:R-:W-:Y:S01]  /*5af0*/  HMMA.16816.F32.BF16 R12, R88.reuse, R96, R12 ;  /* 0x00000060580c723c */ /* 0x060fe2000004180c */
[----:B------:R-:W5:Y:S04]  /*5b00*/  LDL R96, [R1+0x70] ;  /* 0x0000700001607983 */ /* 0x000f680000100800 */
[----:B------:R-:W5:Y:S03]  /*5b10*/  LDL R97, [R1+0x14] ;  /* 0x0000140001617983 */ /* 0x000f660000100800 */
[----:B------:R-:W-:Y:S01]  /*5b20*/  HMMA.16816.F32.BF16 R16, R88, R98, R16 ;  /* 0x000000625810723c */ /* 0x000fe20000041810 */
[----:B------:R-:W5:Y:S04]  /*5b30*/  LDL R99, [R1+0x10] ;  /* 0x0000100001637983 */ /* 0x000f680000100800 */
[----:B------:R-:W5:Y:S03]  /*5b40*/  LDL R98, [R1+0x6c] ;  /* 0x00006c0001627983 */ /* 0x000f660000100800 */
[C---:B-1----:R-:W-:Y:S01]  /*5b50*/  HMMA.16816.F32.BF16 R4, R84.reuse, R100, R4 ;  /* 0x000000645404723c */ /* 0x042fe20000041804 */
[----:B------:R-:W5:Y:S03]  /*5b60*/  LDL R100, [R1+0x68] ;  /* 0x0000680001647983 */ /* 0x000f660000100800 */
[----:B---3--:R-:W-:Y:S01]  /*5b70*/  MOV R0, UR16 ;  /* 0x0000001000007c02 */ /* 0x008fe20008000f00 */
[----:B------:R-:W3:Y:S03]  /*5b80*/  LDL R91, [R1+0x18] ;  /* 0x00001800015b7983 */ /* 0x000ee60000100800 */
[C---:B------:R-:W-:Y:S01]  /*5b90*/  HMMA.16816.F32.BF16 R8, R84.reuse, R102, R8 ;  /* 0x000000665408723c */ /* 0x040fe20000041808 */
[----:B------:R-:W3:Y:S03]  /*5ba0*/  LDL R90, [R1+0x74] ;  /* 0x00007400015a7983 */ /* 0x000ee60000100800 */
[----:B------:R-:W-:Y:S01]  /*5bb0*/  IADD3 R0, R0, -UR17, R118 ;  /* 0x8000001100007c10 */ /* 0x000fe2000fffe076 */
[----:B------:R-:W3:Y:S03]  /*5bc0*/  LDL R89, [R1+0x1c] ;  /* 0x00001c0001597983 */ /* 0x000ee60000100800 */
[C---:B--2---:R-:W-:Y:S04]  /*5bd0*/  HMMA.16816.F32.BF16 R12, R84.reuse, R104, R12 ;  /* 0x00000068540c723c */ /* 0x044fe8000004180c */
[----:B------:R-:W-:Y:S04]  /*5be0*/  @!P0 IADD3 R0, R0, UR9, RZ ;  /* 0x0000000900008c10 */ /* 0x000fe8000fffe0ff */
[----:B------:R-:W-:Y:S01]  /*5bf0*/  HMMA.16816.F32.BF16 R16, R84, R106, R16 ;  /* 0x0000006a5410723c */ /* 0x000fe20000041810 */
[----:B------:R-:W1:Y:S03]  /*5c00*/  LDSM.16.M88.4 R84, [R223+0x1e800] ;  /* 0x01e80000df54783b */ /* 0x000e660000000200 */
[C---:B------:R-:W-:Y:S02]  /*5c10*/  @!P0 IMNMX R88, R0.reuse, UR16, PT ;  /* 0x0000001000588c17 */ /* 0x040fe4000b800200 */
[----:B------:R-:W-:Y:S01]  /*5c20*/  @!P0 IADD3 R2, R0, 0x8, RZ ;  /* 0x0000000800028810 */ /* 0x000fe20007ffe0ff */
[----:B------:R-:W-:Y:S01]  /*5c30*/  FMUL.FTZ R0, R117, 1.4426950216293334961 ;  /* 0x3fb8aa3b75007820 */ /* 0x000fe20000410000 */
[C---:B----4-:R-:W-:Y:S05]  /*5c40*/  HMMA.16816.F32.BF16 R4, R92.reuse, R108, R4 ;  /* 0x0000006c5c04723c */ /* 0x050fea0000041804 */
[-C--:B------:R-:W-:Y:S02]  /*5c50*/  @!P0 ISETP.GE.AND P1, PT, R112, R88.reuse, PT ;  /* 0x000000587000820c */ /* 0x080fe40003f26270 */
[----:B------:R-:W-:Y:S01]  /*5c60*/  @!P0 IMNMX R2, R2, UR16, PT ;  /* 0x0000001002028c17 */ /* 0x000fe2000b800200 */
[C---:B------:R-:W-:Y:S01]  /*5c70*/  HMMA.16816.F32.BF16 R8, R92.reuse, R110, R8 ;  /* 0x0000006e5c08723c */ /* 0x040fe20000041808 */
[----:B------:R-:W2:Y:S02]  /*5c80*/  LDL R110, [R1+0x84] ;  /* 0x00008400016e7983 */ /* 0x000ea40000100800 */
[----:B------:R-:W-:Y:S02]  /*5c90*/  @!P0 ISETP.GE.AND P2, PT, R114, R88, PT ;  /* 0x000000587200820c */ /* 0x000fe40003f46270 */
[----:B------:R-:W4:Y:S11]  /*5ca0*/  LDL R111, [R1+0x80] ;  /* 0x00008000016f7983 */ /* 0x000f360000100800 */
[----:B------:R-:W-:Y:S02]  /*5cb0*/  FFMA.FTZ R5, R113, UR6, R5 ;  /* 0x0000000671057c23 */ /* 0x000fe40008010005 */
[----:B------:R-:W-:Y:S02]  /*5cc0*/  FFMA.FTZ R4, R115, UR6, R4 ;  /* 0x0000000673047c23 */ /* 0x000fe40008010004 */
[----:B------:R-:W-:Y:S01]  /*5cd0*/  FFMA.FTZ R7, R113, UR6, R7 ;  /* 0x0000000671077c23 */ /* 0x000fe20008010007 */
[----:B------:R-:W-:Y:S01]  /*5ce0*/  @!P0 FSEL R5, R5, -INF , !P1 ;  /* 0xff80000005058808 */ /* 0x000fe20004800000 */
[----:B------:R-:W-:Y:S01]  /*5cf0*/  FFMA.FTZ R6, R115, UR6, R6 ;  /* 0x0000000673067c23 */ /* 0x000fe20008010006 */
[----:B------:R-:W-:Y:S01]  /*5d00*/  FSETP.NEU.FTZ.AND P1, PT, R117, -INF , PT ;  /* 0xff8000007500780b */ /* 0x000fe20003f3d000 */
[C---:B-1----:R-:W-:Y:S03]  /*5d10*/  HMMA.16816.F32.BF16 R12, R92.reuse, R84, R12 ;  /* 0x000000545c0c723c */ /* 0x042fe6000004180c */
[----:B------:R-:W-:Y:S01]  /*5d20*/  FSEL R0, R0, RZ, P1 ;  /* 0x000000ff00007208 */ /* 0x000fe20000800000 */
[--C-:B------:R-:W-:Y:S01]  /*5d30*/  FFMA.FTZ R5, R5, c[0x0][0x23c], -R3.reuse ;  /* 0x00008f0005057a23 */ /* 0x100fe20000010803 */
[-C--:B------:R-:W-:Y:S02]  /*5d40*/  @!P0 ISETP.GE.AND P1, PT, R112, R2.reuse, PT ;  /* 0x000000027000820c */ /* 0x080fe40003f26270 */
[----:B------:R-:W-:Y:S01]  /*5d50*/  @!P0 FSEL R4, R4, -INF , !P2 ;  /* 0xff80000004048808 */ /* 0x000fe20005000000 */
[----:B------:R-:W-:Y:S01]  /*5d60*/  HMMA.16816.F32.BF16 R16, R92, R86, R16 ;  /* 0x000000565c10723c */ /* 0x000fe20000041810 */
[----:B------:R1:W-:Y:S02]  /*5d70*/  MUFU.EX2 R106, R5 ;  /* 0x00000005006a7308 */ /* 0x0003e40000000800 */
[----:B------:R-:W-:Y:S01]  /*5d80*/  @!P0 ISETP.GE.AND P2, PT, R114, R2, PT ;  /* 0x000000027200820c */ /* 0x000fe20003f46270 */
[----:B------:R-:W-:Y:S01]  /*5d90*/  FFMA.FTZ R4, R4, c[0x0][0x23c], -R3 ;  /* 0x00008f0004047a23 */ /* 0x000fe20000010803 */
[----:B------:R-:W-:Y:S02]  /*5da0*/  @!P0 FSEL R7, R7, -INF , !P1 ;  /* 0xff80000007078808 */ /* 0x000fe40004800000 */
[----:B------:R-:W-:Y:S02]  /*5db0*/  @!P0 FSEL R6, R6, -INF , !P2 ;  /* 0xff80000006068808 */ /* 0x000fe40005000000 */
[----:B------:R-:W-:Y:S02]  /*5dc0*/  MOV R112, c[0x0][0x22c] ;  /* 0x00008b0000707a02 */ /* 0x000fe40000000f00 */
[----:B------:R1:W-:Y:S01]  /*5dd0*/  MUFU.EX2 R107, R4 ;  /* 0x00000004006b7308 */ /* 0x0003e20000000800 */
[--C-:B------:R-:W-:Y:S02]  /*5de0*/  FFMA.FTZ R7, R7, c[0x0][0x23c], -R0.reuse ;  /* 0x00008f0007077a23 */ /* 0x100fe40000010800 */
[----:B------:R-:W-:Y:S02]  /*5df0*/  FFMA.FTZ R6, R6, c[0x0][0x23c], -R0 ;  /* 0x00008f0006067a23 */ /* 0x000fe40000010800 */
[----:B------:R-:W-:Y:S05]  /*5e00*/  IMAD R112, R112, c[0x0][0x1c0], RZ ;  /* 0x0000700070707a24 */ /* 0x000fea00078e02ff */
[----:B------:R1:W-:Y:S01]  /*5e10*/  MUFU.EX2 R108, R7 ;  /* 0x00000007006c7308 */ /* 0x0003e20000000800 */
[----:B------:R-:W-:Y:S01]  /*5e20*/  LEA R112, -R112, RZ, 0x6 ;  /* 0x000000ff70707211 */ /* 0x000fe200078e31ff */
[----:B-1----:R-:W2:Y:S08]  /*5e30*/  LDL R5, [R1+0x7c] ;  /* 0x00007c0001057983 */ /* 0x002eb00000100800 */
[----:B------:R1:W-:Y:S01]  /*5e40*/  MUFU.EX2 R109, R6 ;  /* 0x00000006006d7308 */ /* 0x0003e20000000800 */
[----:B------:R-:W4:Y:S04]  /*5e50*/  LDL R4, [R1+0x40] ;  /* 0x0000400001047983 */ /* 0x000f280000100800 */
[----:B------:R-:W4:Y:S04]  /*5e60*/  LDL R7, [R1+0x78] ;  /* 0x0000780001077983 */ /* 0x000f280000100800 */
[----:B-1----:R-:W4:Y:S01]  /*5e70*/  LDL R6, [R1+0x20] ;  /* 0x0000200001067983 */ /* 0x002f220000100800 */
[C---:B-----5:R-:W-:Y:S02]  /*5e80*/  FFMA.FTZ R12, R96.reuse, UR6, R12 ;  /* 0x00000006600c7c23 */ /* 0x060fe4000801000c */
[----:B------:R-:W-:Y:S01]  /*5e90*/  FFMA.FTZ R14, R96, UR6, R14 ;  /* 0x00000006600e7c23 */ /* 0x000fe2000801000e */
[-C--:B------:R-:W-:Y:S01]  /*5ea0*/  @!P0 ISETP.GE.AND P1, PT, R99, R88.reuse, PT ;  /* 0x000000586300820c */ /* 0x080fe20003f26270 */
[C---:B------:R-:W-:Y:S02]  /*5eb0*/  FFMA.FTZ R9, R98.reuse, UR6, R9 ;  /* 0x0000000662097c23 */ /* 0x040fe40008010009 */
[----:B------:R-:W-:Y:S02]  /*5ec0*/  FFMA.FTZ R11, R98, UR6, R11 ;  /* 0x00000006620b7c23 */ /* 0x000fe4000801000b */
[C---:B------:R-:W-:Y:S02]  /*5ed0*/  FFMA.FTZ R8, R100.reuse, UR6, R8 ;  /* 0x0000000664087c23 */ /* 0x040fe40008010008 */
[----:B------:R-:W-:Y:S03]  /*5ee0*/  FFMA.FTZ R10, R100, UR6, R10 ;  /* 0x00000006640a7c23 */ /* 0x000fe6000801000a */
[----:B------:R-:W-:Y:S02]  /*5ef0*/  @!P0 FSEL R8, R8, -INF , !P1 ;  /* 0xff80000008088808 */ /* 0x000fe40004800000 */
[----:B------:R-:W-:Y:S01]  /*5f00*/  @!P0 ISETP.GE.AND P1, PT, R97, R88, PT ;  /* 0x000000586100820c */ /* 0x000fe20003f26270 */
[C---:B---3--:R-:W-:Y:S02]  /*5f10*/  FFMA.FTZ R13, R90.reuse, UR6, R13 ;  /* 0x000000065a0d7c23 */ /* 0x048fe4000801000d */
[----:B------:R-:W-:Y:S01]  /*5f20*/  FFMA.FTZ R15, R90, UR6, R15 ;  /* 0x000000065a0f7c23 */ /* 0x000fe2000801000f */
[----:B------:R-:W-:Y:S01]  /*5f30*/  @!P0 FSEL R9, R9, -INF , !P1 ;  /* 0xff80000009098808 */ /* 0x000fe20004800000 */
[--C-:B------:R-:W-:Y:S01]  /*5f40*/  FFMA.FTZ R8, R8, c[0x0][0x23c], -R3.reuse ;  /* 0x00008f0008087a23 */ /* 0x100fe20000010803 */
        /* <DEDUP_REMOVED lines=15> */
[----:B------:R-:W-:Y:S01]  /*6040*/  FFMA.FTZ R13, R13, c[0x0][0x23c], -R3 ;  /* 0x00008f000d0d7a23 */ /* 0x000fe20000010803 */
[----:B------:R-:W-:Y:S01]  /*6050*/  @!P0 FSEL R14, R14, -INF , !P1 ;  /* 0xff8000000e0e8808 */ /* 0x000fe20004800000 */
[----:B------:R-:W-:Y:S01]  /*6060*/  MUFU.EX2 R105, R10 ;  /* 0x0000000a00697308 */ /* 0x000fe20000000800 */
[----:B------:R-:W-:Y:S03]  /*6070*/  @!P0 ISETP.GE.AND P1, PT, R89, R2, PT ;  /* 0x000000025900820c */ /* 0x000fe60003f26270 */
[--C-:B------:R-:W-:Y:S01]  /*6080*/  FFMA.FTZ R14, R14, c[0x0][0x23c], -R0.reuse ;  /* 0x00008f000e0e7a23 */ /* 0x100fe20000010800 */
[----:B------:R-:W-:Y:S05]  /*6090*/  @!P0 FSEL R15, R15, -INF , !P1 ;  /* 0xff8000000f0f8808 */ /* 0x000fea0004800000 */
[----:B------:R-:W-:Y:S01]  /*60a0*/  FFMA.FTZ R15, R15, c[0x0][0x23c], -R0 ;  /* 0x00008f000f0f7a23 */ /* 0x000fe20000010800 */
[----:B------:R-:W1:Y:S10]  /*60b0*/  MUFU.EX2 R104, R11 ;  /* 0x0000000b00687308 */ /* 0x000e740000000800 */
[----:B------:R-:W-:Y:S10]  /*60c0*/  MUFU.EX2 R99, R12 ;  /* 0x0000000c00637308 */ /* 0x000ff40000000800 */
[----:B------:R-:W3:Y:S10]  /*60d0*/  MUFU.EX2 R98, R13 ;  /* 0x0000000d00627308 */ /* 0x000ef40000000800 */
[----:B------:R-:W-:Y:S10]  /*60e0*/  MUFU.EX2 R101, R14 ;  /* 0x0000000e00657308 */ /* 0x000ff40000000800 */
[----:B------:R-:W-:Y:S01]  /*60f0*/  MUFU.EX2 R100, R15 ;  /* 0x0000000f00647308 */ /* 0x000fe20000000800 */
[C---:B--2---:R-:W-:Y:S02]  /*6100*/  FFMA.FTZ R17, R5.reuse, UR6, R17 ;  /* 0x0000000605117c23 */ /* 0x044fe40008010011 */
[----:B------:R-:W-:Y:S01]  /*6110*/  FFMA.FTZ R19, R5, UR6, R19 ;  /* 0x0000000605137c23 */ /* 0x000fe20008010013 */
[----:B-1----:R-:W-:Y:S02]  /*6120*/  F2FP.BF16.PACK_AB R5, R104, R105 ;  /* 0x000000696805723e */ /* 0x002fe400000010ff */
[-C--:B----4-:R-:W-:Y:S04]  /*6130*/  @!P0 ISETP.GE.AND P1, PT, R4, R88.reuse, PT ;  /* 0x000000580400820c */ /* 0x090fe80003f26270 */
[----:B------:R-:W-:Y:S01]  /*6140*/  @!P0 FSEL R17, R17, -INF , !P1 ;  /* 0xff80000011118808 */ /* 0x000fe20004800000 */
[C---:B------:R-:W-:Y:S02]  /*6150*/  FFMA.FTZ R16, R7.reuse, UR6, R16 ;  /* 0x0000000607107c23 */ /* 0x040fe40008010010 */
[----:B------:R-:W-:Y:S01]  /*6160*/  FFMA.FTZ R18, R7, UR6, R18 ;  /* 0x0000000607127c23 */ /* 0x000fe20008010012 */
[C---:B------:R-:W-:Y:S02]  /*6170*/  @!P0 ISETP.GE.AND P2, PT, R6.reuse, R88, PT ;  /* 0x000000580600820c */ /* 0x040fe40003f46270 */
[-C--:B------:R-:W-:Y:S02]  /*6180*/  @!P0 ISETP.GE.AND P1, PT, R6, R2.reuse, PT ;  /* 0x000000020600820c */ /* 0x080fe40003f26270 */
[----:B------:R-:W-:Y:S02]  /*6190*/  @!P0 FSEL R16, R16, -INF , !P2 ;  /* 0xff80000010108808 */ /* 0x000fe40005000000 */
[----:B------:R-:W-:Y:S02]  /*61a0*/  @!P0 FSEL R18, R18, -INF , !P1 ;  /* 0xff80000012128808 */ /* 0x000fe40004800000 */
[----:B------:R-:W-:Y:S01]  /*61b0*/  @!P0 ISETP.GE.AND P1, PT, R4, R2, PT ;  /* 0x000000020400820c */ /* 0x000fe20003f26270 */
[--C-:B------:R-:W-:Y:S01]  /*61c0*/  FFMA.FTZ R16, R16, c[0x0][0x23c], -R3.reuse ;  /* 0x00008f0010107a23 */ /* 0x100fe20000010803 */
[----:B------:R-:W-:Y:S01]  /*61d0*/  F2FP.BF16.PACK_AB R2, R108, R109 ;  /* 0x0000006d6c02723e */ /* 0x000fe200000010ff */
[----:B------:R-:W-:Y:S01]  /*61e0*/  FFMA.FTZ R3, R17, c[0x0][0x23c], -R3 ;  /* 0x00008f0011037a23 */ /* 0x000fe20000010803 */
[----:B------:R-:W-:Y:S01]  /*61f0*/  @!P0 FSEL R19, R19, -INF , !P1 ;  /* 0xff80000013138808 */ /* 0x000fe20004800000 */
[--C-:B------:R-:W-:Y:S01]  /*6200*/  FFMA.FTZ R18, R18, c[0x0][0x23c], -R0.reuse ;  /* 0x00008f0012127a23 */ /* 0x100fe20000010800 */
[----:B------:R-:W-:Y:S01]  /*6210*/  MUFU.EX2 R95, R16 ;  /* 0x00000010005f7308 */ /* 0x000fe20000000800 */
[----:B------:R1:W-:Y:S01]  /*6220*/  STS [R246+0x2a400], R2 ;  /* 0x02a40002f6007388 */ /* 0x0003e20000000800 */
[----:B---3--:R-:W-:Y:S01]  /*6230*/  F2FP.BF16.PACK_AB R4, R98, R99 ;  /* 0x000000636204723e */ /* 0x008fe200000010ff */
[----:B------:R-:W-:Y:S01]  /*6240*/  FFMA.FTZ R0, R19, c[0x0][0x23c], -R0 ;  /* 0x00008f0013007a23 */ /* 0x000fe20000010800 */
[----:B------:R-:W-:Y:S04]  /*6250*/  IADD3 R92, P0, R110, UR14, RZ ;  /* 0x0000000e6e5c7c10 */ /* 0x000fe8000ff1e0ff */
[----:B------:R-:W-:Y:S02]  /*6260*/  IADD3.X R93, R111, UR13, RZ, P0, !PT ;  /* 0x0000000d6f5d7c10 */ /* 0x000fe400087fe4ff */
[----:B------:R2:W1:Y:S01]  /*6270*/  MUFU.EX2 R94, R3 ;  /* 0x00000003005e7308 */ /* 0x0004620000000800 */
[C---:B------:R-:W-:Y:S04]  /*6280*/  LEA R234, P0, R112.reuse, R234, 0x2 ;  /* 0x000000ea70ea7211 */ /* 0x040fe800078010ff */
[----:B------:R-:W-:Y:S02]  /*6290*/  LEA.HI.X.SX32 R235, R112, R235, 0x2, P0 ;  /* 0x000000eb70eb7211 */ /* 0x000fe400000f16ff */
[----:B------:R-:W-:Y:S03]  /*62a0*/  PLOP3.LUT P0, PT, PT, PT, UP3, 0x80, 0x0 ;  /* 0x000000000000781c */ /* 0x000fe60003f0f038 */
[----:B------:R3:W-:Y:S10]  /*62b0*/  MUFU.EX2 R96, R0 ;  /* 0x0000000000607308 */ /* 0x0007f40000000800 */
[----:B------:R-:W4:Y:S01]  /*62c0*/  MUFU.EX2 R97, R18 ;  /* 0x0000001200617308 */ /* 0x000f220000000800 */
[----:B--2---:R-:W-:Y:S02]  /*62d0*/  F2FP.BF16.PACK_AB R3, R106, R107 ;  /* 0x0000006b6a03723e */ /* 0x004fe400000010ff */
[----:B-1----:R-:W-:Y:S03]  /*62e0*/  F2FP.BF16.PACK_AB R2, R94, R95 ;  /* 0x0000005f5e02723e */ /* 0x002fe600000010ff */
[----:B------:R1:W-:Y:S04]  /*62f0*/  STS [R246+0x2a000], R3 ;  /* 0x02a00003f6007388 */ /* 0x0003e80000000800 */
[----:B------:R-:W-:Y:S01]  /*6300*/  STS [R249+0x2a400], R5 ;  /* 0x02a40005f9007388 */ /* 0x000fe20000000800 */
[----:B---3--:R-:W-:Y:S05]  /*6310*/  F2FP.BF16.PACK_AB R0, R102, R103 ;  /* 0x000000676600723e */ /* 0x008fea00000010ff */
[----:B------:R4:W-:Y:S04]  /*6320*/  STS [R249+0x2a000], R0 ;  /* 0x02a00000f9007388 */ /* 0x0009e80000000800 */
[----:B------:R-:W-:Y:S01]  /*6330*/  STS [R247+0x2a000], R4 ;  /* 0x02a00004f7007388 */ /* 0x000fe20000000800 */
[----:B-1----:R-:W-:Y:S05]  /*6340*/  F2FP.BF16.PACK_AB R3, R100, R101 ;  /* 0x000000656403723e */ /* 0x002fea00000010ff */
[----:B------:R1:W-:Y:S04]  /*6350*/  STS [R247+0x2a400], R3 ;  /* 0x02a40003f7007388 */ /* 0x0003e80000000800 */
[----:B------:R-:W-:Y:S01]  /*6360*/  STS [R248+0x2a000], R2 ;  /* 0x02a00002f8007388 */ /* 0x000fe20000000800 */
[----:B----4-:R-:W-:Y:S05]  /*6370*/  F2FP.BF16.PACK_AB R0, R96, R97 ;  /* 0x000000616000723e */ /* 0x010fea00000010ff */
[----:B------:R2:W-:Y:S04]  /*6380*/  STS [R248+0x2a400], R0 ;  /* 0x02a40000f8007388 */ /* 0x0005e80000000800 */
[----:B------:R-:W-:Y:S04]  /*6390*/  LDSM.16.M88.4 R16, [R228+0x10000] ;  /* 0x01000000e410783b */ /* 0x000fe80000000200 */
[----:B------:R-:W3:Y:S04]  /*63a0*/  LDSM.16.M88.4 R8, [R221+0x20000] ;  /* 0x02000000dd08783b */ /* 0x000ee80000000200 */
[----:B------:R-:W4:Y:S01]  /*63b0*/  LDSM.16.M88.4 R84, [R221+0x20800] ;  /* 0x02080000dd54783b */ /* 0x000f220000000200 */
[CC--:B-1----:R-:W-:Y:S02]  /*63c0*/  IADD3 R3, R217.reuse, R228.reuse, RZ ;  /* 0x000000e4d9037210 */ /* 0x0c2fe40007ffe0ff */
[----:B--2---:R-:W-:Y:S04]  /*63d0*/  IADD3 R0, R116, R228, RZ ;  /* 0x000000e474007210 */ /* 0x004fe80007ffe0ff */
[----:B------:R-:W-:Y:S01]  /*63e0*/  IADD3 R2, R217, R0, RZ ;  /* 0x00000000d9027210 */ /* 0x000fe20007ffe0ff */
[----:B------:R-:W-:Y:S01]  /*63f0*/  LDSM.16.M88.4 R88, [R0+0x10000] ;  /* 0x010000000058783b */ /* 0x000fe20000000200 */
[C---:B---3--:R-:W-:Y:S08]  /*6400*/  HMMA.16816.F32.BF16 R4, R16.reuse, R8, RZ ;  /* 0x000000081004723c */ /* 0x048ff000000418ff */
        /* <DEDUP_REMOVED lines=9> */
[----:B------:R-:W-:Y:S04]  /*64a0*/  LDSM.16.M88.4 R84, [R3+0x10000] ;  /* 0x010000000354783b */ /* 0x000fe80000000200 */
[----:B------:R-:W1:Y:S03]  /*64b0*/  LDSM.16.M88.4 R88, [R224+0x20000] ;  /* 0x02000000e058783b */ /* 0x000e660000000200 */
        /* <DEDUP_REMOVED lines=75> */
[----:B------:R1:W-:Y:S04]  /*6970*/  LDSM.16.M88.4 R84, [R0+0x16000] ;  /* 0x016000000054783b */ /* 0x0003e80000000200 */
[----:B------:R-:W2:Y:S04]  /*6980*/  LDSM.16.M88.4 R88, [R222+0x26000] ;  /* 0x02600000de58783b */ /* 0x000ea80000000200 */
[----:B-1----:R-:W3:Y:S01]  /*6990*/  LDG.E R0, [R92.64+0x20] ;  /* 0x000020045c007981 */ /* 0x002ee2000c1e1900 */
[C---:B--2---:R-:W-:Y:S08]  /*69a0*/  HMMA.16816.F32.BF16 R4, R84.reuse, R88, R4 ;  /* 0x000000585404723c */ /* 0x044ff00000041804 */
[C---:B------:R-:W-:Y:S01]  /*69b0*/  HMMA.16816.F32.BF16 R8, R84.reuse, R90, R8 ;  /* 0x0000005a5408723c */ /* 0x040fe20000041808 */
[----:B------:R-:W1:Y:S07]  /*69c0*/  LDSM.16.M88.4 R88, [R222+0x26800] ;  /* 0x02680000de58783b */ /* 0x000e6e0000000200 */
[C---:B-1----:R-:W-:Y:S08]  /*69d0*/  HMMA.16816.F32.BF16 R12, R84.reuse, R88, R12 ;  /* 0x00000058540c723c */ /* 0x042ff0000004180c */
[----:B------:R-:W-:Y:S01]  /*69e0*/  HMMA.16816.F32.BF16 R16, R84, R90, R16 ;  /* 0x0000005a5410723c */ /* 0x000fe20000041810 */
[----:B------:R1:W-:Y:S04]  /*69f0*/  LDSM.16.M88.4 R84, [R3+0x16000] ;  /* 0x016000000354783b */ /* 0x0003e80000000200 */
[----:B------:R-:W2:Y:S04]  /*6a00*/  LDSM.16.M88.4 R88, [R224+0x26000] ;  /* 0x02600000e058783b */ /* 0x000ea80000000200 */
[----:B-1----:R-:W4:Y:S01]  /*6a10*/  LDG.E R3, [R92.64] ;  /* 0x000000045c037981 */ /* 0x002f22000c1e1900 */
[C---:B--2---:R-:W-:Y:S08]  /*6a20*/  HMMA.16816.F32.BF16 R4, R84.reuse, R88, R4 ;  /* 0x000000585404723c */ /* 0x044ff00000041804 */
        /* <DEDUP_REMOVED lines=10> */
[----:B------:R-:W-:Y:S08]  /*6ad0*/  HMMA.16816.F32.BF16 R16, R84, R90, R16 ;  /* 0x0000005a5410723c */ /* 0x000ff00000041810 */
[C---:B---3--:R-:W-:Y:S04]  /*6ae0*/  FADD.FTZ R10, -R0.reuse, R10 ;  /* 0x0000000a000a7221 */ /* 0x048fe80000010100 */
[C---:B------:R-:W-:Y:S02]  /*6af0*/  FADD.FTZ R11, -R0.reuse, R11 ;  /* 0x0000000b000b7221 */ /* 0x040fe40000010100 */
[----:B------:R-:W-:Y:S04]  /*6b00*/  FADD.FTZ R6, -R0, R6 ;  /* 0x0000000600067221 */ /* 0x000fe80000010100 */
[----:B------:R-:W-:Y:S02]  /*6b10*/  FMUL.FTZ R84, R109, R6 ;  /* 0x000000066d547220 */ /* 0x000fe40000410000 */
[C---:B----4-:R-:W-:Y:S02]  /*6b20*/  FADD.FTZ R5, -R3.reuse, R5 ;  /* 0x0000000503057221 */ /* 0x050fe40000010100 */
[C---:B------:R-:W-:Y:S02]  /*6b30*/  FADD.FTZ R12, -R3.reuse, R12 ;  /* 0x0000000c030c7221 */ /* 0x040fe40000010100 */
[C---:B------:R-:W-:Y:S02]  /*6b40*/  FADD.FTZ R13, -R3.reuse, R13 ;  /* 0x0000000d030d7221 */ /* 0x040fe40000010100 */
[C---:B------:R-:W-:Y:S02]  /*6b50*/  FADD.FTZ R16, -R3.reuse, R16 ;  /* 0x0000001003107221 */ /* 0x040fe40000010100 */
[C---:B------:R-:W-:Y:S02]  /*6b60*/  FADD.FTZ R17, -R3.reuse, R17 ;  /* 0x0000001103117221 */ /* 0x040fe40000010100 */
[C---:B------:R-:W-:Y:S02]  /*6b70*/  FADD.FTZ R4, -R3.reuse, R4 ;  /* 0x0000000403047221 */ /* 0x040fe40000010100 */
[C---:B------:R-:W-:Y:S02]  /*6b80*/  FADD.FTZ R8, -R3.reuse, R8 ;  /* 0x0000000803087221 */ /* 0x040fe40000010100 */
[----:B------:R-:W-:Y:S02]  /*6b90*/  FADD.FTZ R9, -R3, R9 ;  /* 0x0000000903097221 */ /* 0x000fe40000010100 */
[----:B------:R-:W-:Y:S02]  /*6ba0*/  FMUL.FTZ R89, R106, R5 ;  /* 0x000000056a597220 */ /* 0x000fe40000410000 */
[----:B------:R-:W-:Y:S02]  /*6bb0*/  FMUL.FTZ R86, R99, R12 ;  /* 0x0000000c63567220 */ /* 0x000fe40000410000 */
[----:B------:R-:W-:Y:S02]  /*6bc0*/  FMUL.FTZ R85, R98, R13 ;  /* 0x0000000d62557220 */ /* 0x000fe40000410000 */
[----:B------:R-:W-:Y:S02]  /*6bd0*/  FMUL.FTZ R88, R95, R16 ;  /* 0x000000105f587220 */ /* 0x000fe40000410000 */
[----:B------:R-:W-:Y:S02]  /*6be0*/  FMUL.FTZ R87, R94, R17 ;  /* 0x000000115e577220 */ /* 0x000fe40000410000 */
[----:B------:R-:W-:Y:S02]  /*6bf0*/  FADD.FTZ R5, -R0, R7 ;  /* 0x0000000700057221 */ /* 0x000fe40000010100 */
[----:B------:R-:W-:Y:S02]  /*6c00*/  FMUL.FTZ R17, R105, R10 ;  /* 0x0000000a69117220 */ /* 0x000fe40000410000 */
[----:B------:R-:W-:Y:S02]  /*6c10*/  FMUL.FTZ R16, R104, R11 ;  /* 0x0000000b68107220 */ /* 0x000fe40000410000 */
        /* <DEDUP_REMOVED lines=27> */
[----:B------:R-:W-:Y:S02]  /*6dd0*/  ISETP.GE.AND P1, PT, R252, c[0x0][0x220], PT ;  /* 0x00008800fc007a0c */ /* 0x000fe40003f26270 */
[C---:B------:R-:W-:Y:S03]  /*6de0*/  LEA R0, P5, R7.reuse, R0, 0x5 ;  /* 0x0000000007007211 */ /* 0x040fe600078a28ff */
[----:B------:R-:W-:Y:S02]  /*6df0*/  IADD3 R236, R236, UR8, RZ ;  /* 0x00000008ecec7c10 */ /* 0x000fe4000fffe0ff */
[----:B------:R-:W-:Y:S02]  /*6e00*/  IADD3 R238, R238, UR8, RZ ;  /* 0x00000008eeee7c10 */ /* 0x000fe4000fffe0ff */
[C-C-:B------:R-:W-:Y:S01]  /*6e10*/  LEA.HI.X R4, R7.reuse, R4, R8.reuse, 0x5, P5 ;  /* 0x0000000407047211 */ /* 0x140fe200028f2c08 */
[----:B------:R1:W-:Y:S01]  /*6e20*/  @P4 STS [R236], RZ ;  /* 0x000000ffec004388 */ /* 0x0003e20000000800 */
[----:B------:R-:W-:Y:S02]  /*6e30*/  @!P4 LEA R6, P5, R7, R2, 0x6 ;  /* 0x000000020706c211 */ /* 0x000fe400078a30ff */
[----:B------:R-:W-:Y:S01]  /*6e40*/  IADD3 R225, R225, UR8, RZ ;  /* 0x00000008e1e17c10 */ /* 0x000fe2000fffe0ff */
[----:B------:R1:W-:Y:S01]  /*6e50*/  @P4 STS [R236+0x4], RZ ;  /* 0x000004ffec004388 */ /* 0x0003e20000000800 */
[----:B------:R-:W-:Y:S03]  /*6e60*/  @!P4 LEA.HI.X R7, R7, R3, R8, 0x6, P5 ;  /* 0x000000030707c211 */ /* 0x000fe600028f3408 */
[----:B------:R1:W-:Y:S04]  /*6e70*/  @P4 STS [R236+0x8], RZ ;  /* 0x000008ffec004388 */ /* 0x0003e80000000800 */
[----:B------:R1:W-:Y:S04]  /*6e80*/  @P4 STS [R236+0xc], RZ ;  /* 0x00000cffec004388 */ /* 0x0003e80000000800 */
        /* <DEDUP_REMOVED lines=39> */
[----:B------:R1:W-:Y:S01]  /*7100*/  @P3 STS [R236+0x300c], RZ ;  /* 0x00300cffec003388 */ /* 0x0003e20000000800 */
[C---:B--2---:R-:W-:Y:S04]  /*7110*/  @!P3 LEA R6, P4, R0.reuse, R240, 0x1 ;  /* 0x000000f00006b211 */ /* 0x044fe800078808ff */
[C-C-:B------:R-:W-:Y:S02]  /*7120*/  @!P3 LEA.HI.X R7, R0.reuse, R242, R4.reuse, 0x1, P4 ;  /* 0x000000f20007b211 */ /* 0x140fe400020f0c04 */
[C---:B------:R-:W-:Y:S03]  /*7130*/  @!P2 LEA R8, P4, R0.reuse, R240, 0x1 ;  /* 0x000000f00008a211 */ /* 0x040fe600078808ff */
[----:B------:R-:W-:Y:S01]  /*7140*/  @!PT LDS RZ, [RZ] ;  /* 0x00000000fffff984 */ /* 0x000fe20000000800 */
[----:B------:R-:W-:Y:S01]  /*7150*/  @!PT LDS RZ, [RZ] ;  /* 0x00000000fffff984 */ /* 0x000fe20000000800 */
[----:B------:R-:W-:Y:S01]  /*7160*/  @!PT LDS RZ, [RZ] ;  /* 0x00000000fffff984 */ /* 0x000fe20000000800 */
[----:B------:R2:W-:Y:S01]  /*7170*/  @!P3 LDGSTS.E.BYPASS.LTC128B.128 [R238+0x3000], [R6.64+0x80] ;  /* 0x0300008006eebfae */ /* 0x0005e2000b901d44 */
[C---:B------:R-:W-:Y:S03]  /*7180*/  @!P2 LEA.HI.X R9, R0.reuse, R242, R4, 0x1, P4 ;  /* 0x000000f20009a211 */ /* 0x040fe600020f0c04 */
        /* <DEDUP_REMOVED lines=20> */
[----:B------:R-:W0:Y:S02]  /*72d0*/  LDGDEPBAR ;  /* 0x00000000000079af */ /* 0x000e240000000000 */
.L_x_439:
[----:B-1----:R-:W-:Y:S01]  /*72e0*/  F2FP.BF16.PACK_AB R6, R89, R90 ;  /* 0x0000005a5906723e */ /* 0x002fe200000010ff */
[----:B------:R-:W-:Y:S01]  /*72f0*/  IMAD.SHL.U32 R216, R230, 0x2, RZ ;  /* 0x00000002e6d87824 */ /* 0x000fe200078e00ff */
        /* <DEDUP_REMOVED lines=12> */
[----:B------:R-:W-:Y:S06]  /*73c0*/  STS [R247+0x28400], R0 ;  /* 0x02840000f7007388 */ /* 0x000fec0000000800 */
[----:B------:R-:W-:Y:S06]  /*73d0*/  STS [R248+0x28000], R8 ;  /* 0x02800008f8007388 */ /* 0x000fec0000000800 */
[----:B------:R-:W-:Y:S06]  /*73e0*/  STS [R248+0x28400], R7 ;  /* 0x02840007f8007388 */ /* 0x000fec0000000800 */
[----:B------:R-:W-:Y:S06]  /*73f0*/  BAR.SYNC.DEFER_BLOCKING 0x0 ;  /* 0x0000000000007b1d */ /* 0x000fec0000010000 */
[----:B------:R-:W-:Y:S06]  /*7400*/  LDSM.16.MT88.4 R4, [R227+0x2a000] ;  /* 0x02a00000e304783b */ /* 0x000fec0000004200 */
[----:B------:R-:W1:Y:S06]  /*7410*/  LDSM.16.MT88.4 R8, [R216+0x10000] ;  /* 0x01000000d808783b */ /* 0x000e6c0000004200 */
[----:B------:R-:W2:Y:S01]  /*7420*/  LDSM.16.MT88.4 R12, [R226+0x2a000] ;  /* 0x02a00000e20c783b */ /* 0x000ea20000004200 */
[-C--:B-1----:R-:W-:Y:S08]  /*7430*/  HMMA.16816.F32.BF16 R20, R4, R8.reuse, R20 ;  /* 0x000000080414723c */ /* 0x082ff00000041814 */
[C---:B--2---:R-:W-:Y:S08]  /*7440*/  HMMA.16816.F32.BF16 R24, R12.reuse, R8, R24 ;  /* 0x000000080c18723c */ /* 0x044ff00000041818 */
[-C--:B------:R-:W-:Y:S08]  /*7450*/  HMMA.16816.F32.BF16 R28, R12, R10.reuse, R28 ;  /* 0x0000000a0c1c723c */ /* 0x080ff0000004181c */
[C---:B------:R-:W-:Y:S01]  /*7460*/  HMMA.16816.F32.BF16 R32, R4.reuse, R10, R32 ;  /* 0x0000000a0420723c */ /* 0x040fe20000041820 */
[----:B------:R-:W1:Y:S07]  /*7470*/  LDSM.16.MT88.4 R8, [R216+0x12000] ;  /* 0x01200000d808783b */ /* 0x000e6e0000004200 */
[-C--:B-1----:R-:W-:Y:S08]  /*7480*/  HMMA.16816.F32.BF16 R36, R4, R8.reuse, R36 ;  /* 0x000000080424723c */ /* 0x082ff00000041824 */
[C---:B------:R-:W-:Y:S08]  /*7490*/  HMMA.16816.F32.BF16 R40, R12.reuse, R8, R40 ;  /* 0x000000080c28723c */ /* 0x040ff00000041828 */
        /* <DEDUP_REMOVED lines=10> */
[-C--:B------:R-:W-:Y:S01]  /*7540*/  HMMA.16816.F32.BF16 R76, R12, R10.reuse, R76 ;  /* 0x0000000a0c4c723c */ /* 0x080fe2000004184c */
[----:B------:R-:W-:Y:S07]  /*7550*/  LDSM.16.MT88.4 R12, [R227+0x2a800] ;  /* 0x02a80000e30c783b */ /* 0x000fee0000004200 */
[----:B------:R-:W-:Y:S01]  /*7560*/  HMMA.16816.F32.BF16 R80, R4, R10, R80 ;  /* 0x0000000a0450723c */ /* 0x000fe20000041850 */
        /* <DEDUP_REMOVED lines=60> */
[----:B------:R-:W1:Y:S06]  /*7930*/  LDSM.16.MT88.4 R4, [R216+0x17800] ;  /* 0x01780000d804783b */ /* 0x000e6c0000004200 */
[----:B------:R-:W-:Y:S01]  /*7940*/  BAR.SYNC.DEFER_BLOCKING 0x0 ;  /* 0x0000000000007b1d */ /* 0x000fe20000010000 */
[-C--:B-1----:R-:W-:Y:S08]  /*7950*/  HMMA.16816.F32.BF16 R68, R12, R4.reuse, R68 ;  /* 0x000000040c44723c */ /* 0x082ff00000041844 */
        /* <DEDUP_REMOVED lines=17> */
[C---:B------:R-:W-:Y:S02]  /*7a70*/  @!P6 LEA R12, P2, R5.reuse, R2, 0x6 ;  /* 0x00000002050ce211 */ /* 0x040fe400078430ff */
[C---:B------:R-:W-:Y:S01]  /*7a80*/  LEA R0, P1, R5.reuse, R0, 0x5 ;  /* 0x0000000005007211 */ /* 0x040fe200078228ff */
[----:B------:R-:W-:Y:S01]  /*7a90*/  @!PT LDS RZ, [RZ] ;  /* 0x00000000fffff984 */ /* 0x000fe20000000800 */
[----:B------:R-:W-:Y:S01]  /*7aa0*/  @!PT LDS RZ, [RZ] ;  /* 0x00000000fffff984 */ /* 0x000fe20000000800 */
[----:B------:R-:W-:Y:S01]  /*7ab0*/  @!PT LDS RZ, [RZ] ;  /* 0x00000000fffff984 */ /* 0x000fe20000000800 */
[----:B------:R1:W-:Y:S01]  /*7ac0*/  @!P6 LDGSTS.E.BYPASS.LTC128B.128 [R237+0x10000], [R2.64] ;  /* 0x1000000002edefae */ /* 0x0003e2000b901d44 */
[C-C-:B------:R-:W-:Y:S02]  /*7ad0*/  @!P6 LEA.HI.X R13, R5.reuse, R3, R6.reuse, 0x6, P2 ;  /* 0x00000003050de211 */ /* 0x140fe400010f3406 */
[CC--:B------:R-:W-:Y:S01]  /*7ae0*/  @!P4 LEA R8, P2, R0.reuse, R241.reuse, 0x1 ;  /* 0x000000f10008c211 */ /* 0x0c0fe200078408ff */
[----:B------:R1:W-:Y:S01]  /*7af0*/  @P5 STS.128 [R237+0x12000], RZ ;  /* 0x012000ffed005388 */ /* 0x0003e20000000c00 */
[----:B------:R-:W-:Y:S02]  /*7b00*/  LEA.HI.X R4, R5, R4, R6, 0x5, P1 ;  /* 0x0000000405047211 */ /* 0x000fe400008f2c06 */
[C---:B------:R-:W-:Y:S01]  /*7b10*/  @!P5 LEA R10, P1, R0.reuse, R241, 0x1 ;  /* 0x000000f1000ad211 */ /* 0x040fe200078208ff */
[----:B------:R-:W-:Y:S01]  /*7b20*/  @!PT LDS RZ, [RZ] ;  /* 0x00000000fffff984 */ /* 0x000fe20000000800 */
[----:B------:R-:W-:Y:S01]  /*7b30*/  @!PT LDS RZ, [RZ] ;  /* 0x00000000fffff984 */ /* 0x000fe20000000800 */
[----:B------:R-:W-:Y:S01]  /*7b40*/  @!PT LDS RZ, [RZ] ;  /* 0x00000000fffff984 */ /* 0x000fe20000000800 */
[----:B------:R1:W-:Y:S01]  /*7b50*/  @!P5 LDGSTS.E.BYPASS.LTC128B.128 [R237+0x12000], [R2.64+0x80] ;  /* 0x1200008002eddfae */ /* 0x0003e2000b901d44 */
[CCC-:B------:R-:W-:Y:S02]  /*7b60*/  @!P4 LEA.HI.X R9, R0.reuse, R243.reuse, R4.reuse, 0x1, P2 ;  /* 0x000000f30009c211 */ /* 0x1c0fe400010f0c04 */
[C---:B------:R-:W-:Y:S01]  /*7b70*/  @!P5 LEA.HI.X R11, R0.reuse, R243, R4, 0x1, P1 ;  /* 0x000000f3000bd211 */ /* 0x040fe200008f0c04 */
        /* <DEDUP_REMOVED lines=35> */
.L_x_440:
[----:B------:R-:W-:Y:S01]  /*7db0*/  LDSM.16.M88.4 R128, [R229] ;  /* 0x00000000e580783b */ /* 0x000fe20000000200 */
[----:B-1----:R-:W-:Y:S01]  /*7dc0*/  IMAD.MOV.U32 R2, RZ, RZ, R111 ;  /* 0x000000ffff027224 */ /* 0x002fe200078e006f */
[----:B------:R-:W-:Y:S01]  /*7dd0*/  ULOP3.LUT UR8, UR7, 0x1, URZ, 0xc0, !UPT ;  /* 0x0000000107087892 */ /* 0x000fe2000f8ec03f */
[----:B------:R-:W-:Y:S01]  /*7de0*/  IMAD.MOV.U32 R3, RZ, RZ, R110 ;  /* 0x000000ffff037224 */ /* 0x000fe200078e006e */
[----:B------:R-:W1:Y:S01]  /*7df0*/  LDSM.16.MT88.4 R16, [R216+0x18000] ;  /* 0x01800000d810783b */ /* 0x000e620000004200 */
[----:B------:R-:W-:Y:S01]  /*7e00*/  IMAD.IADD R0, R229, 0x1, R116 ;  /* 0x00000001e5007824 */ /* 0x000fe200078e0274 */
[----:B------:R-:W-:Y:S02]  /*7e10*/  UISETP.NE.U32.AND UP0, UPT, UR8, 0x1, UPT ;  /* 0x000000010800788c */ /* 0x000fe4000bf05070 */
[----:B------:R-:W2:Y:S01]  /*7e20*/  LDSM.16.M88.4 R124, [R229+0x1000] ;  /* 0x00100000e57c783b */ /* 0x000ea20000000200 */
[----:B------:R-:W-:Y:S02]  /*7e30*/  UISETP.GT.AND UP2, UPT, UR7, UR15, UPT ;  /* 0x0000000f0700728c */ /* 0x000fe4000bf44270 */
[----:B------:R-:W-:Y:S01]  /*7e40*/  @UP3 UIADD3 UR9, UP1, UR12, -0x100, URZ ;  /* 0xffffff000c093890 */ /* 0x000fe2000ff3e03f */
[----:B------:R-:W3:Y:S01]  /*7e50*/  LDSM.16.MT88.4 R96, [R216+0x1a000] ;  /* 0x01a00000d860783b */ /* 0x000ee20000004200 */
[----:B------:R-:W-:Y:S02]  /*7e60*/  UIADD3 UR7, UR7, -0x1, URZ ;  /* 0xffffffff07077890 */ /* 0x000fe4000fffe03f */
[----:B------:R-:W-:Y:S01]  /*7e70*/  @UP3 UIADD3.X UR8, UR11, -0x1, URZ, UP1, !UPT ;  /* 0xffffffff0b083890 */ /* 0x000fe20008ffe43f */
[----:B------:R-:W4:Y:S04]  /*7e80*/  LDSM.16.MT88.4 R112, [R216+0x1c000] ;  /* 0x01c00000d870783b */ /* 0x000f280000004200 */
[----:B------:R-:W5:Y:S04]  /*7e90*/  LDSM.16.MT88.4 R196, [R216+0x1e000] ;  /* 0x01e00000d8c4783b */ /* 0x000f680000004200 */
[----:B------:R-:W-:Y:S04]  /*7ea0*/  LDSM.16.MT88.4 R204, [R216+0x18800] ;  /* 0x01880000d8cc783b */ /* 0x000fe80000004200 */
[----:B------:R-:W3:Y:S04]  /*7eb0*/  LDSM.16.M88.4 R200, [R0] ;  /* 0x0000000000c8783b */ /* 0x000ee80000000200 */
[----:B------:R4:W3:Y:S04]  /*7ec0*/  LDSM.16.M88.4 R208, [R0+0x1000] ;  /* 0x0010000000d0783b */ /* 0x0008e80000000200 */
[----:B------:R-:W3:Y:S01]  /*7ed0*/  LDSM.16.MT88.4 R212, [R216+0x1a800] ;  /* 0x01a80000d8d4783b */ /* 0x000ee20000004200 */
[-C--:B-1----:R-:W-:Y:S08]  /*7ee0*/  HMMA.16816.F32.BF16 R4, R128, R16.reuse, RZ ;  /* 0x000000108004723c */ /* 0x082ff000000418ff */
[C---:B--2---:R-:W-:Y:S04]  /*7ef0*/  HMMA.16816.F32.BF16 R8, R124.reuse, R16, RZ ;  /* 0x000000107c08723c */ /* 0x044fe800000418ff */
[----:B----4-:R-:W-:Y:S04]  /*7f00*/  IMAD.IADD R0, R217, 0x1, R0 ;  /* 0x00000001d9007824 */ /* 0x010fe800078e0200 */
[-C--:B------:R-:W-:Y:S08]  /*7f10*/  HMMA.16816.F32.BF16 R12, R124, R18.reuse, RZ ;  /* 0x000000127c0c723c */ /* 0x080ff000000418ff */
[C---:B------:R-:W-:Y:S08]  /*7f20*/  HMMA.16816.F32.BF16 R16, R128.reuse, R18, RZ ;  /* 0x000000128010723c */ /* 0x040ff000000418ff */
[-C--:B---3--:R-:W-:Y:S08]  /*7f30*/  HMMA.16816.F32.BF16 R84, R128, R96.reuse, RZ ;  /* 0x000000608054723c */ /* 0x088ff000000418ff */
[C---:B------:R-:W-:Y:S08]  /*7f40*/  HMMA.16816.F32.BF16 R88, R124.reuse, R96, RZ ;  /* 0x000000607c58723c */ /* 0x040ff000000418ff */
[-C--:B------:R-:W-:Y:S08]  /*7f50*/  HMMA.16816.F32.BF16 R92, R124, R98.reuse, RZ ;  /* 0x000000627c5c723c */ /* 0x080ff000000418ff */
[C---:B------:R-:W-:Y:S08]  /*7f60*/  HMMA.16816.F32.BF16 R96, R128.reuse, R98, RZ ;  /* 0x000000628060723c */ /* 0x040ff000000418ff */
[-C--:B------:R-:W-:Y:S08]  /*7f70*/  HMMA.16816.F32.BF16 R100, R128, R112.reuse, RZ ;  /* 0x000000708064723c */ /* 0x080ff000000418ff */
[C---:B------:R-:W-:Y:S08]  /*7f80*/  HMMA.16816.F32.BF16 R104, R124.reuse, R112, RZ ;  /* 0x000000707c68723c */ /* 0x040ff000000418ff */
[-C--:B------:R-:W-:Y:S08]  /*7f90*/  HMMA.16816.F32.BF16 R108, R124, R114.reuse, RZ ;  /* 0x000000727c6c723c */ /* 0x080ff000000418ff */
[C---:B------:R-:W-:Y:S08]  /*7fa0*/  HMMA.16816.F32.BF16 R112, R128.reuse, R114, RZ ;  /* 0x000000728070723c */ /* 0x040ff000000418ff */
[-C--:B-----5:R-:W-:Y:S08]  /*7fb0*/  HMMA.16816.F32.BF16 R116, R128, R196.reuse, RZ ;  /* 0x000000c48074723c */ /* 0x0a0ff000000418ff */
        /* <DEDUP_REMOVED lines=10> */
[C---:B------:R-:W-:Y:S07]  /*8060*/  HMMA.16816.F32.BF16 R88, R208.reuse, R212, R88 ;  /* 0x000000d4d058723c */ /* 0x040fee0000041858 */
[----:B------:R-:W-:Y:S01]  /*8070*/  IMAD.IADD R212, R229, 0x1, R217 ;  /* 0x00000001e5d47824 */ /* 0x000fe200078e02d9 */
[-C--:B------:R-:W-:Y:S08]  /*8080*/  HMMA.16816.F32.BF16 R92, R208, R214.reuse, R92 ;  /* 0x000000d6d05c723c */ /* 0x080ff0000004185c */
[C---:B------:R-:W-:Y:S08]  /*8090*/  HMMA.16816.F32.BF16 R96, R200.reuse, R214, R96 ;  /* 0x000000d6c860723c */ /* 0x040ff00000041860 */
[-C--:B-1----:R-:W-:Y:S08]  /*80a0*/  HMMA.16816.F32.BF16 R100, R200, R196.reuse, R100 ;  /* 0x000000c4c864723c */ /* 0x082ff00000041864 */
[C---:B------:R-:W-:Y:S08]  /*80b0*/  HMMA.16816.F32.BF16 R104, R208.reuse, R196, R104 ;  /* 0x000000c4d068723c */ /* 0x040ff00000041868 */
[-C--:B------:R-:W-:Y:S08]  /*80c0*/  HMMA.16816.F32.BF16 R108, R208, R198.reuse, R108 ;  /* 0x000000c6d06c723c */ /* 0x080ff0000004186c */
[C---:B------:R-:W-:Y:S01]  /*80d0*/  HMMA.16816.F32.BF16 R112, R200.reuse, R198, R112 ;  /* 0x000000c6c870723c */ /* 0x040fe20000041870 */
[----:B------:R-:W-:Y:S04]  /*80e0*/  LDSM.16.M88.4 R196, [R212] ;  /* 0x00000000d4c4783b */ /* 0x000fe80000000200 */
[----:B------:R-:W-:Y:S03]  /*80f0*/  LDSM.16.M88.4 R212, [R212+0x1000] ;  /* 0x00100000d4d4783b */ /* 0x000fe60000000200 */
        /* <DEDUP_REMOVED lines=25> */
[----:B------:R1:W3:Y:S07]  /*8290*/  LDSM.16.M88.4 R212, [R0+0x1000] ;  /* 0x0010000000d4783b */ /* 0x0002ee0000000200 */
[----:B------:R-:W-:Y:S01]  /*82a0*/  HMMA.16816.F32.BF16 R128, R196, R210, R128 ;  /* 0x000000d2c480723c */ /* 0x000fe20000041880 */
[----:B------:R-:W4:Y:S04]  /*82b0*/  LDSM.16.MT88.4 R196, [R216+0x1b800] ;  /* 0x01b80000d8c4783b */ /* 0x000f280000004200 */
[----:B------:R-:W5:Y:S03]  /*82c0*/  LDSM.16.MT88.4 R208, [R216+0x1d800] ;  /* 0x01d80000d8d0783b */ /* 0x000f660000004200 */
[-C--:B--2---:R-:W-:Y:S01]  /*82d0*/  HMMA.16816.F32.BF16 R4, R200, R204.reuse, R4 ;  /* 0x000000ccc804723c */ /* 0x084fe20000041804 */
[----:B-1----:R1:W2:Y:S07]  /*82e0*/  LDL R0, [R1+0x4] ;  /* 0x0000040001007983 */ /* 0x0022ae0000100800 */
[C---:B---3--:R-:W-:Y:S07]  /*82f0*/  HMMA.16816.F32.BF16 R8, R212.reuse, R204, R8 ;  /* 0x000000ccd408723c */ /* 0x048fee0000041808 */
[----:B------:R-:W-:Y:S01]  /*8300*/  IMAD.MOV.U32 R204, RZ, RZ, R218 ;  /* 0x000000ffffcc7224 */ /* 0x000fe200078e00da */
[-C--:B------:R-:W-:Y:S01]  /*8310*/  HMMA.16816.F32.BF16 R12, R212, R206.reuse, R12 ;  /* 0x000000ced40c723c */ /* 0x080fe2000004180c */
[----:B------:R-:W3:Y:S03]  /*8320*/  LDSM.16.MT88.4 R216, [R216+0x1f800] ;  /* 0x01f80000d8d8783b */ /* 0x000ee60000004200 */
[----:B------:R-:W-:Y:S04]  /*8330*/  IMAD.MOV.U32 R205, RZ, RZ, c[0x0][0x22c] ;  /* 0x00008b00ffcd7624 */ /* 0x000fe800078e00ff */
[C---:B------:R-:W-:Y:S04]  /*8340*/  HMMA.16816.F32.BF16 R16, R200.reuse, R206, R16 ;  /* 0x000000cec810723c */ /* 0x040fe80000041810 */
[----:B------:R-:W-:Y:S03]  /*8350*/  IMAD R205, R205, c[0x0][0x1c0], RZ ;  /* 0x00007000cdcd7a24 */ /* 0x000fe600078e02ff */
[----:B------:R-:W-:Y:S01]  /*8360*/  IMAD.MOV.U32 R206, RZ, RZ, c[0x0][0x22c] ;  /* 0x00008b00ffce7624 */ /* 0x000fe200078e00ff */
[-C--:B----4-:R-:W-:Y:S01]  /*8370*/  HMMA.16816.F32.BF16 R84, R200, R196.reuse, R84 ;  /* 0x000000c4c854723c */ /* 0x090fe20000041854 */
[----:B------:R-:W-:Y:S03]  /*8380*/  IMAD.MOV.U32 R207, RZ, RZ, c[0x0][0x22c] ;  /* 0x00008b00ffcf7624 */ /* 0x000fe600078e00ff */
[----:B------:R-:W-:Y:S02]  /*8390*/  IMAD.SHL.U32 R205, R205, 0x10, RZ ;  /* 0x00000010cdcd7824 */ /* 0x000fe400078e00ff */
[----:B------:R-:W-:Y:S02]  /*83a0*/  IMAD R206, R206, c[0x0][0x1c0], RZ ;  /* 0x00007000cece7a24 */ /* 0x000fe400078e02ff */
[C---:B------:R-:W-:Y:S04]  /*83b0*/  HMMA.16816.F32.BF16 R88, R212.reuse, R196, R88 ;  /* 0x000000c4d458723c */ /* 0x040fe80000041858 */
[----:B------:R-:W-:Y:S02]  /*83c0*/  IMAD R206, R206, 0x18, RZ ;  /* 0x00000018cece7824 */ /* 0x000fe400078e02ff */
[----:B------:R-:W-:Y:S01]  /*83d0*/  IMAD R207, R207, c[0x0][0x1c0], RZ ;  /* 0x00007000cfcf7a24 */ /* 0x000fe200078e02ff */
[----:B------:R-:W-:Y:S01]  /*83e0*/  @P0 IADD3 R196, P1, R3, UR12, RZ ;  /* 0x0000000c03c40c10 */ /* 0x000fe2000ff3e0ff */
[-C--:B------:R-:W-:Y:S01]  /*83f0*/  HMMA.16816.F32.BF16 R92, R212, R198.reuse, R92 ;  /* 0x000000c6d45c723c */ /* 0x080fe2000004185c */
[----:B------:R-:W-:Y:S03]  /*8400*/  @UP3 UMOV UR12, UR9 ;  /* 0x00000009000c3c82 */ /* 0x000fe60008000000 */
[----:B------:R-:W-:Y:S01]  /*8410*/  @P0 IADD3.X R197, R2, UR11, RZ, P1, !PT ;  /* 0x0000000b02c50c10 */ /* 0x000fe20008ffe4ff */
[----:B------:R-:W-:Y:S01]  /*8420*/  IMAD R207, R207, 0x28, RZ ;  /* 0x00000028cfcf7824 */ /* 0x000fe200078e02ff */
[CC--:B------:R-:W-:Y:S01]  /*8430*/  LEA R2, P1, R239.reuse, R234.reuse, 0x2 ;  /* 0x000000eaef027211 */ /* 0x0c0fe200078210ff */
[----:B------:R-:W-:Y:S01]  /*8440*/  @UP3 UMOV UR11, UR8 ;  /* 0x00000008000b3c82 */ /* 0x000fe20008000000 */
[C---:B------:R-:W-:Y:S01]  /*8450*/  HMMA.16816.F32.BF16 R96, R200.reuse, R198, R96 ;  /* 0x000000c6c860723c */ /* 0x040fe20000041860 */
[----:B------:R-:W4:Y:S03]  /*8460*/  @P0 LDG.E R204, [R196.64+-0x100] ;  /* 0xffff0004c4cc0981 */ /* 0x000f26000c1e1900 */
[-C--:B------:R-:W-:Y:S04]  /*8470*/  LEA.HI.X.SX32 R3, R239, R235.reuse, 0x2, P1 ;  /* 0x000000ebef037211 */ /* 0x080fe800008f16ff */
[-C--:B-----5:R-:W-:Y:S08]  /*8480*/  HMMA.16816.F32.BF16 R100, R200, R208.reuse, R100 ;  /* 0x000000d0c864723c */ /* 0x0a0ff00000041864 */
        /* <DEDUP_REMOVED lines=9> */
[-C--:B---3--:R-:W-:Y:S08]  /*8520*/  HMMA.16816.F32.BF16 R116, R200, R216.reuse, R116 ;  /* 0x000000d8c874723c */ /* 0x088ff00000041874 */
[C---:B------:R-:W-:Y:S08]  /*8530*/  HMMA.16816.F32.BF16 R120, R212.reuse, R216, R120 ;  /* 0x000000d8d478723c */ /* 0x040ff00000041878 */
[-C--:B------:R-:W-:Y:S08]  /*8540*/  HMMA.16816.F32.BF16 R124, R212, R218.reuse, R124 ;  /* 0x000000dad47c723c */ /* 0x080ff0000004187c */
[----:B------:R-:W-:Y:S01]  /*8550*/  HMMA.16816.F32.BF16 R128, R200, R218, R128 ;  /* 0x000000dac880723c */ /* 0x000fe20000041880 */
[----:B--2---:R-:W2:Y:S04]  /*8560*/  @P0 LDG.E R0, [R196.64+-0xe0] ;  /* 0xffff2004c4000981 */ /* 0x004ea8000c1e1900 */
[----:B------:R3:W-:Y:S04]  /*8570*/  RED.E.ADD.F32.FTZ.RN.STRONG.GPU [R234.64], R4 ;  /* 0x00000004ea00798e */ /* 0x0007e8000c10e784 */
[----:B------:R5:W-:Y:S03]  /*8580*/  RED.E.ADD.F32.FTZ.RN.STRONG.GPU [R2.64], R5 ;  /* 0x000000050200798e */ /* 0x000be6000c10e784 */
[CC--:B---3--:R-:W-:Y:S04]  /*8590*/  LEA R4, P1, R206.reuse, R234.reuse, 0x2 ;  /* 0x000000eace047211 */ /* 0x0c8fe800078210ff */
[-C--:B-----5:R-:W-:Y:S01]  /*85a0*/  LEA.HI.X.SX32 R5, R206, R235.reuse, 0x2, P1 ;  /* 0x000000ebce057211 */ /* 0x0a0fe200008f16ff */
[----:B------:R-:W-:Y:S04]  /*85b0*/  IMAD.MOV.U32 R206, RZ, RZ, c[0x0][0x22c] ;  /* 0x00008b00ffce7624 */ /* 0x000fe800078e00ff */
[----:B------:R-:W-:Y:S04]  /*85c0*/  IMAD R206, R206, c[0x0][0x1c0], RZ ;  /* 0x00007000cece7a24 */ /* 0x000fe800078e02ff */
[----:B------:R-:W-:Y:S01]  /*85d0*/  IMAD R206, R206, 0x30, RZ ;  /* 0x00000030cece7824 */ /* 0x000fe200078e02ff */
[----:B--2---:R2:W-:Y:S04]  /*85e0*/  @P0 STL [R1+0x4], R0 ;  /* 0x0000040001000387 */ /* 0x0045e80000100800 */
[----:B--2---:R-:W2:Y:S04]  /*85f0*/  LDL R0, [R1+0x3c] ;  /* 0x00003c0001007983 */ /* 0x004ea80000100800 */
[----:B----4-:R3:W-:Y:S01]  /*8600*/  @P0 STL [R1], R204 ;  /* 0x000000cc01000387 */ /* 0x0107e20000100800 */
[CC--:B------:R-:W-:Y:S04]  /*8610*/  LEA R196, P0, R205.reuse, R234.reuse, 0x2 ;  /* 0x000000eacdc47211 */ /* 0x0c0fe800078010ff */
[-C--:B------:R-:W-:Y:S02]  /*8620*/  LEA.HI.X.SX32 R197, R205, R235.reuse, 0x2, P0 ;  /* 0x000000ebcdc57211 */ /* 0x080fe400000f16ff */
[CC--:B------:R-:W-:Y:S03]  /*8630*/  LEA R198, P0, R209.reuse, R234.reuse, 0x2 ;  /* 0x000000ead1c67211 */ /* 0x0c0fe600078010ff */
[----:B------:R4:W-:Y:S01]  /*8640*/  RED.E.ADD.F32.FTZ.RN.STRONG.GPU [R196.64], R6 ;  /* 0x00000006c400798e */ /* 0x0009e2000c10e784 */
[-C--:B------:R-:W-:Y:S03]  /*8650*/  LEA.HI.X.SX32 R199, R209, R235.reuse, 0x2, P0 ;  /* 0x000000ebd1c77211 */ /* 0x080fe600000f16ff */
[----:B------:R5:W-:Y:S04]  /*8660*/  RED.E.ADD.F32.FTZ.RN.STRONG.GPU [R4.64], R7 ;  /* 0x000000070400798e */ /* 0x000be8000c10e784 */
[----:B------:R1:W-:Y:S04]  /*8670*/  RED.E.ADD.F32.FTZ.RN.STRONG.GPU [R198.64], R8 ;  /* 0x00000008c600798e */ /* 0x0003e8000c10e784 */
[----:B---3--:R-:W3:Y:S01]  /*8680*/  LDL R204, [R1+0x5c] ;  /* 0x00005c0001cc7983 */ /* 0x008ee20000100800 */
[CC--:B----4-:R-:W-:Y:S02]  /*8690*/  LEA R196, P2, R207.reuse, R234.reuse, 0x2 ;  /* 0x000000eacfc47211 */ /* 0x0d0fe400078410ff */
[CC--:B------:R-:W-:Y:S02]  /*86a0*/  LEA R6, P1, R206.reuse, R234.reuse, 0x2 ;  /* 0x000000eace067211 */ /* 0x0c0fe400078210ff */
[-C--:B------:R-:W-:Y:S01]  /*86b0*/  LEA.HI.X.SX32 R197, R207, R235.reuse, 0x2, P2 ;  /* 0x000000ebcfc57211 */ /* 0x080fe200010f16ff */
[----:B------:R-:W-:Y:S01]  /*86c0*/  IMAD.MOV.U32 R207, RZ, RZ, c[0x0][0x22c] ;  /* 0x00008b00ffcf7624 */ /* 0x000fe200078e00ff */
[-C--:B-----5:R-:W-:Y:S01]  /*86d0*/  LEA.HI.X.SX32 R7, R206, R235.reuse, 0x2, P1 ;  /* 0x000000ebce077211 */ /* 0x0a0fe200008f16ff */
[----:B------:R-:W-:Y:S01]  /*86e0*/  IMAD.MOV.U32 R206, RZ, RZ, c[0x0][0x22c] ;  /* 0x00008b00ffce7624 */ /* 0x000fe200078e00ff */
[-C--:B------:R-:W-:Y:S01]  /*86f0*/  LEA R4, P0, R208, R234.reuse, 0x2 ;  /* 0x000000ead0047211 */ /* 0x080fe200078010ff */
[----:B------:R4:W-:Y:S01]  /*8700*/  RED.E.ADD.F32.FTZ.RN.STRONG.GPU [R196.64], R9 ;  /* 0x00000009c400798e */ /* 0x0009e2000c10e784 */
[----:B------:R-:W-:Y:S02]  /*8710*/  IMAD R207, R207, c[0x0][0x1c0], RZ ;  /* 0x00007000cfcf7a24 */ /* 0x000fe400078e02ff */
[----:B------:R-:W-:Y:S01]  /*8720*/  IMAD R206, R206, c[0x0][0x1c0], RZ ;  /* 0x00007000cece7a24 */ /* 0x000fe200078e02ff */
[----:B------:R5:W-:Y:S01]  /*8730*/  RED.E.ADD.F32.FTZ.RN.STRONG.GPU [R6.64], R10 ;  /* 0x0000000a0600798e */ /* 0x000be2000c10e784 */
[-C--:B------:R-:W-:Y:S01]  /*8740*/  LEA.HI.X.SX32 R5, R208, R235.reuse, 0x2, P0 ;  /* 0x000000ebd0057211 */ /* 0x080fe200000f16ff */
[----:B------:R-:W-:Y:S02]  /*8750*/  IMAD.SHL.U32 R207, R207, 0x10, RZ ;  /* 0x00000010cfcf7824 */ /* 0x000fe400078e00ff */
[----:B------:R-:W-:Y:S02]  /*8760*/  IMAD.SHL.U32 R206, R206, 0x10, RZ ;  /* 0x00000010cece7824 */ /* 0x000fe400078e00ff */
[----:B------:R5:W-:Y:S01]  /*8770*/  RED.E.ADD.F32.FTZ.RN.STRONG.GPU [R4.64], R11 ;  /* 0x0000000b0400798e */ /* 0x000be2000c10e784 */
[----:B------:R-:W-:Y:S02]  /*8780*/  IADD3 R208, R207, 0x20, RZ ;  /* 0x00000020cfd07810 */ /* 0x000fe40007ffe0ff */
[----:B------:R-:W-:Y:S01]  /*8790*/  IADD3 R206, R206, 0x20, RZ ;  /* 0x00000020cece7810 */ /* 0x000fe20007ffe0ff */
[----:B------:R-:W-:Y:S02]  /*87a0*/  RED.E.ADD.F32.FTZ.RN.STRONG.GPU [R234.64+0x80], R16 ;  /* 0x00008010ea00798e */ /* 0x000fe4000c10e784 */
[----:B------:R-:W-:Y:S01]  /*87b0*/  IMAD.IADD R208, R239, 0x1, R208 ;  /* 0x00000001efd07824 */ /* 0x000fe200078e02d0 */
[CC--:B-1----:R-:W-:Y:S01]  /*87c0*/  LEA R8, P0, R206.reuse, R234.reuse, 0x2 ;  /* 0x000000eace087211 */ /* 0x0c2fe200078010ff */
[----:B------:R-:W-:Y:S04]  /*87d0*/  RED.E.ADD.F32.FTZ.RN.STRONG.GPU [R2.64+0x80], R17 ;  /* 0x000080110200798e */ /* 0x000fe8000c10e784 */
[----:B----4-:R-:W4:Y:S01]  /*87e0*/  LDL R197, [R1+0x38] ;  /* 0x0000380001c57983 */ /* 0x010f220000100800 */
[-C--:B------:R-:W-:Y:S02]  /*87f0*/  LEA.HI.X.SX32 R9, R206, R235.reuse, 0x2, P0 ;  /* 0x000000ebce097211 */ /* 0x080fe400000f16ff */
[C---:B------:R-:W-:Y:S01]  /*8800*/  IADD3 R206, R207.reuse, 0x20, RZ ;  /* 0x00000020cfce7810 */ /* 0x040fe20007ffe0ff */
[----:B------:R-:W4:Y:S01]  /*8810*/  LDL R196, [R1+0x58] ;  /* 0x0000580001c47983 */ /* 0x000f220000100800 */
[----:B------:R-:W-:Y:S02]  /*8820*/  IADD3 R207, R207, 0x20, RZ ;  /* 0x00000020cfcf7810 */ /* 0x000fe40007ffe0ff */
[CC--:B-----5:R-:W-:Y:S01]  /*8830*/  LEA R6, P1, R208.reuse, R234.reuse, 0x2 ;  /* 0x000000ead0067211 */ /* 0x0e0fe200078210ff */
[----:B------:R1:W-:Y:S01]  /*8840*/  RED.E.ADD.F32.FTZ.RN.STRONG.GPU [R8.64], R18 ;  /* 0x000000120800798e */ /* 0x0003e2000c10e784 */
[C---:B------:R-:W-:Y:S02]  /*8850*/  IMAD.IADD R206, R239.reuse, 0x1, R206 ;  /* 0x00000001efce7824 */ /* 0x040fe400078e02ce */
[C---:B------:R-:W-:Y:S01]  /*8860*/  IMAD.IADD R207, R239.reuse, 0x1, R207 ;  /* 0x00000001efcf7824 */ /* 0x040fe200078e02cf */
[-C--:B------:R-:W-:Y:S01]  /*8870*/  LEA.HI.X.SX32 R7, R208, R235.reuse, 0x2, P1 ;  /* 0x000000ebd0077211 */ /* 0x080fe200008f16ff */
[C---:B------:R-:W-:Y:S02]  /*8880*/  IMAD.IADD R206, R239.reuse, 0x1, R206 ;  /* 0x00000001efce7824 */ /* 0x040fe400078e02ce */
[C---:B------:R-:W-:Y:S02]  /*8890*/  IMAD.IADD R207, R239.reuse, 0x1, R207 ;  /* 0x00000001efcf7824 */ /* 0x040fe400078e02cf */
[----:B------:R-:W-:Y:S01]  /*88a0*/  RED.E.ADD.F32.FTZ.RN.STRONG.GPU [R6.64], R19 ;  /* 0x000000130600798e */ /* 0x000fe2000c10e784 */
[----:B------:R-:W-:Y:S02]  /*88b0*/  IMAD.IADD R206, R239, 0x1, R206 ;  /* 0x00000001efce7824 */ /* 0x000fe400078e02ce */
[CC--:B------:R-:W-:Y:S04]  /*88c0*/  LEA R10, P0, R207.reuse, R234.reuse, 0x2 ;  /* 0x000000eacf0a7211 */ /* 0x0c0fe800078010ff */
[-C--:B------:R-:W-:Y:S01]  /*88d0*/  LEA.HI.X.SX32 R11, R207, R235.reuse, 0x2, P0 ;  /* 0x000000ebcf0b7211 */ /* 0x080fe200000f16ff */
[----:B------:R-:W-:Y:S04]  /*88e0*/  IMAD.MOV.U32 R207, RZ, RZ, c[0x0][0x22c] ;  /* 0x00008b00ffcf7624 */ /* 0x000fe800078e00ff */
[----:B------:R5:W-:Y:S01]  /*88f0*/  RED.E.ADD.F32.FTZ.RN.STRONG.GPU [R10.64], R12 ;  /* 0x0000000c0a00798e */ /* 0x000be2000c10e784 */
[----:B------:R-:W-:Y:S04]  /*8900*/  IMAD R207, R207, c[0x0][0x1c0], RZ ;  /* 0x00007000cfcf7a24 */ /* 0x000fe800078e02ff */
[----:B------:R-:W-:Y:S01]  /*8910*/  IMAD.SHL.U32 R207, R207, 0x10, RZ ;  /* 0x00000010cfcf7824 */ /* 0x000fe200078e00ff */
[CC--:B-1----:R-:W-:Y:S04]  /*8920*/  LEA R8, P2, R206.reuse, R234.reuse, 0x2 ;  /* 0x000000eace087211 */ /* 0x0c2fe800078410ff */
[-C--:B------:R-:W-:Y:S02]  /*8930*/  LEA.HI.X.SX32 R9, R206, R235.reuse, 0x2, P2 ;  /* 0x000000ebce097211 */ /* 0x080fe400010f16ff */
[C---:B------:R-:W-:Y:S02]  /*8940*/  IADD3 R199, R207.reuse, 0x40, RZ ;  /* 0x00000040cfc77810 */ /* 0x040fe40007ffe0ff */
[----:B------:R-:W-:Y:S01]  /*8950*/  IADD3 R198, R207, 0x40, RZ ;  /* 0x00000040cfc67810 */ /* 0x000fe20007ffe0ff */
[----:B------:R1:W-:Y:S02]  /*8960*/  RED.E.ADD.F32.FTZ.RN.STRONG.GPU [R8.64], R13 ;  /* 0x0000000d0800798e */ /* 0x0003e4000c10e784 */
[C---:B------:R-:W-:Y:S02]  /*8970*/  IMAD.IADD R199, R239.reuse, 0x1, R199 ;  /* 0x00000001efc77824 */ /* 0x040fe400078e02c7 */
[C---:B------:R-:W-:Y:S02]  /*8980*/  IMAD.IADD R198, R239.reuse, 0x1, R198 ;  /* 0x00000001efc67824 */ /* 0x040fe400078e02c6 */
[C---:B------:R-:W-:Y:S02]  /*8990*/  IMAD.IADD R199, R239.reuse, 0x1, R199 ;  /* 0x00000001efc77824 */ /* 0x040fe400078e02c7 */
[C---:B------:R-:W-:Y:S01]  /*89a0*/  IMAD.IADD R198, R239.reuse, 0x1, R198 ;  /* 0x00000001efc67824 */ /* 0x040fe200078e02c6 */
[----:B-----5:R-:W5:Y:S03]  /*89b0*/  LDL R12, [R1+0x54] ;  /* 0x00005400010c7983 */ /* 0x020f660000100800 */
[----:B------:R-:W-:Y:S05]  /*89c0*/  IMAD.IADD R198, R239, 0x1, R198 ;  /* 0x00000001efc67824 */ /* 0x000fea00078e02c6 */
[CC--:B-1----:R-:W-:Y:S01]  /*89d0*/  LEA R8, P2, R198.reuse, R234.reuse, 0x2 ;  /* 0x000000eac6087211 */ /* 0x0c2fe200078410ff */
[----:B------:R-:W5:Y:S03]  /*89e0*/  LDL R13, [R1+0x50] ;  /* 0x00005000010d7983 */ /* 0x000f660000100800 */
[-C--:B------:R-:W-:Y:S02]  /*89f0*/  LEA.HI.X.SX32 R9, R198, R235.reuse, 0x2, P2 ;  /* 0x000000ebc6097211 */ /* 0x080fe400010f16ff */
[CC--:B--2---:R-:W-:Y:S04]  /*8a00*/  LEA R4, P1, R0.reuse, R234.reuse, 0x2 ;  /* 0x000000ea00047211 */ /* 0x0c4fe800078210ff */
[-C--:B------:R-:W-:Y:S01]  /*8a10*/  LEA.HI.X.SX32 R5, R0, R235.reuse, 0x2, P1 ;  /* 0x000000eb00057211 */ /* 0x080fe200008f16ff */
[----:B------:R-:W-:Y:S04]  /*8a20*/  IMAD.MOV.U32 R0, RZ, RZ, c[0x0][0x22c] ;  /* 0x00008b00ff007624 */ /* 0x000fe800078e00ff */
[----:B------:R1:W-:Y:S01]  /*8a30*/  RED.E.ADD.F32.FTZ.RN.STRONG.GPU [R4.64], R14 ;  /* 0x0000000e0400798e */ /* 0x0003e2000c10e784 */
[----:B------:R-:W-:Y:S04]  /*8a40*/  IMAD R0, R0, c[0x0][0x1c0], RZ ;  /* 0x0000700000007a24 */ /* 0x000fe800078e02ff */
[----:B------:R-:W-:Y:S05]  /*8a50*/  IMAD.SHL.U32 R0, R0, 0x10, RZ ;  /* 0x0000001000007824 */ /* 0x000fea00078e00ff */
[----:B------:R-:W-:Y:S02]  /*8a60*/  IADD3 R0, R0, 0x40, RZ ;  /* 0x0000004000007810 */ /* 0x000fe40007ffe0ff */
[CC--:B---3--:R-:W-:Y:S04]  /*8a70*/  LEA R6, P0, R204.reuse, R234.reuse, 0x2 ;  /* 0x000000eacc067211 */ /* 0x0c8fe800078010ff */
[-C--:B------:R-:W-:Y:S02]  /*8a80*/  LEA.HI.X.SX32 R7, R204, R235.reuse, 0x2, P0 ;  /* 0x000000ebcc077211 */ /* 0x080fe400000f16ff */
[----:B------:R-:W-:Y:S01]  /*8a90*/  IADD3 R204, R207, 0x40, RZ ;  /* 0x00000040cfcc7810 */ /* 0x000fe20007ffe0ff */
[----:B-1----:R-:W2:Y:S01]  /*8aa0*/  LDL R14, [R1+0x30] ;  /* 0x00003000010e7983 */ /* 0x002ea20000100800 */
[CC--:B------:R-:W-:Y:S01]  /*8ab0*/  LEA R4, P0, R0.reuse, R234.reuse, 0x2 ;  /* 0x000000ea00047211 */ /* 0x0c0fe200078010ff */
[----:B------:R-:W-:Y:S02]  /*8ac0*/  IMAD.MOV.U32 R207, RZ, RZ, c[0x0][0x22c] ;  /* 0x00008b00ffcf7624 */ /* 0x000fe400078e00ff */
[----:B------:R1:W-:Y:S01]  /*8ad0*/  RED.E.ADD.F32.FTZ.RN.STRONG.GPU [R6.64], R15 ;  /* 0x0000000f0600798e */ /* 0x0003e2000c10e784 */
[-C--:B------:R-:W-:Y:S01]  /*8ae0*/  LEA.HI.X.SX32 R5, R0, R235.reuse, 0x2, P0 ;  /* 0x000000eb00057211 */ /* 0x080fe200000f16ff */
[----:B------:R-:W-:Y:S01]  /*8af0*/  IMAD.IADD R204, R239, 0x1, R204 ;  /* 0x00000001efcc7824 */ /* 0x000fe200078e02cc */
[-C--:B------:R-:W-:Y:S01]  /*8b00*/  LEA R10, P0, R199, R234.reuse, 0x2 ;  /* 0x000000eac70a7211 */ /* 0x080fe200078010ff */
[----:B------:R-:W3:Y:S01]  /*8b10*/  LDL R0, [R1+0x34] ;  /* 0x0000340001007983 */ /* 0x000ee20000100800 */
[----:B------:R-:W-:Y:S02]  /*8b20*/  IMAD R207, R207, c[0x0][0x1c0], RZ ;  /* 0x00007000cfcf7a24 */ /* 0x000fe400078e02ff */
[-C--:B------:R-:W-:Y:S01]  /*8b30*/  LEA.HI.X.SX32 R11, R199, R235.reuse, 0x2, P0 ;  /* 0x000000ebc70b7211 */ /* 0x080fe200000f16ff */
[----:B------:R-:W-:Y:S01]  /*8b40*/  RED.E.ADD.F32.FTZ.RN.STRONG.GPU [R234.64+0x100], R84 ;  /* 0x00010054ea00798e */ /* 0x000fe2000c10e784 */
[----:B------:R-:W-:Y:S03]  /*8b50*/  IMAD.SHL.U32 R207, R207, 0x10, RZ ;  /* 0x00000010cfcf7824 */ /* 0x000fe600078e00ff */
[----:B------:R-:W-:Y:S02]  /*8b60*/  RED.E.ADD.F32.FTZ.RN.STRONG.GPU [R2.64+0x100], R85 ;  /* 0x000100550200798e */ /* 0x000fe4000c10e784 */
[----:B------:R-:W-:Y:S01]  /*8b70*/  IADD3 R16, R207, 0x60, RZ ;  /* 0x00000060cf107810 */ /* 0x000fe20007ffe0ff */
[----:B------:R-:W-:Y:S01]  /*8b80*/  IMAD.MOV.U32 R207, RZ, RZ, c[0x0][0x22c] ;  /* 0x00008b00ffcf7624 */ /* 0x000fe200078e00ff */
[----:B------:R4:W-:Y:S03]  /*8b90*/  RED.E.ADD.F32.FTZ.RN.STRONG.GPU [R4.64], R86 ;  /* 0x000000560400798e */ /* 0x0009e6000c10e784 */
[----:B------:R-:W-:Y:S04]  /*8ba0*/  IMAD R207, R207, c[0x0][0x1c0], RZ ;  /* 0x00007000cfcf7a24 */ /* 0x000fe800078e02ff */
[----:B------:R-:W-:Y:S01]  /*8bb0*/  IMAD.SHL.U32 R207, R207, 0x10, RZ ;  /* 0x00000010cfcf7824 */ /* 0x000fe200078e00ff */
[CC--:B-1----:R-:W-:Y:S04]  /*8bc0*/  LEA R6, P1, R204.reuse, R234.reuse, 0x2 ;  /* 0x000000eacc067211 */ /* 0x0c2fe800078210ff */
[-C--:B------:R-:W-:Y:S01]  /*8bd0*/  LEA.HI.X.SX32 R7, R204, R235.reuse, 0x2, P1 ;  /* 0x000000ebcc077211 */ /* 0x080fe200008f16ff */
[----:B------:R-:W-:Y:S04]  /*8be0*/  IMAD.MOV.U32 R204, RZ, RZ, c[0x0][0x22c] ;  /* 0x00008b00ffcc7624 */ /* 0x000fe800078e00ff */
[----:B------:R1:W-:Y:S01]  /*8bf0*/  RED.E.ADD.F32.FTZ.RN.STRONG.GPU [R6.64], R87 ;  /* 0x000000570600798e */ /* 0x0003e2000c10e784 */
[----:B------:R-:W-:Y:S03]  /*8c00*/  IMAD R204, R204, c[0x0][0x1c0], RZ ;  /* 0x00007000cccc7a24 */ /* 0x000fe600078e02ff */
[----:B------:R-:W-:Y:S01]  /*8c10*/  RED.E.ADD.F32.FTZ.RN.STRONG.GPU [R10.64], R88 ;  /* 0x000000580a00798e */ /* 0x000fe2000c10e784 */
[----:B------:R-:W-:Y:S01]  /*8c20*/  IMAD.SHL.U32 R204, R204, 0x10, RZ ;  /* 0x00000010cccc7824 */ /* 0x000fe200078e00ff */
[CC--:B----4-:R-:W-:Y:S02]  /*8c30*/  LEA R4, P1, R197.reuse, R234.reuse, 0x2 ;  /* 0x000000eac5047211 */ /* 0x0d0fe400078210ff */
[----:B------:R4:W-:Y:S02]  /*8c40*/  RED.E.ADD.F32.FTZ.RN.STRONG.GPU [R8.64], R89 ;  /* 0x000000590800798e */ /* 0x0009e4000c10e784 */
[C---:B------:R-:W-:Y:S02]  /*8c50*/  IADD3 R17, R204.reuse, 0x60, RZ ;  /* 0x00000060cc117810 */ /* 0x040fe40007ffe0ff */
[-C--:B------:R-:W-:Y:S01]  /*8c60*/  LEA.HI.X.SX32 R5, R197, R235.reuse, 0x2, P1 ;  /* 0x000000ebc5057211 */ /* 0x080fe200008f16ff */
[----:B------:R-:W-:Y:S01]  /*8c70*/  LDSM.16.MT88.4 R84, [R220+0x4000] ;  /* 0x00400000dc54783b */ /* 0x000fe20000004200 */
[----:B------:R-:W-:Y:S01]  /*8c80*/  IADD3 R15, R204, 0x60, RZ ;  /* 0x00000060cc0f7810 */ /* 0x000fe20007ffe0ff */
[C---:B------:R-:W-:Y:S02]  /*8c90*/  IMAD.IADD R17, R239.reuse, 0x1, R17 ;  /* 0x00000001ef117824 */ /* 0x040fe400078e0211 */
[----:B------:R4:W-:Y:S02]  /*8ca0*/  RED.E.ADD.F32.FTZ.RN.STRONG.GPU [R4.64], R90 ;  /* 0x0000005a0400798e */ /* 0x0009e4000c10e784 */
[C---:B------:R-:W-:Y:S04]  /*8cb0*/  IMAD.IADD R15, R239.reuse, 0x1, R15 ;  /* 0x00000001ef0f7824 */ /* 0x040fe800078e020f */
[C---:B------:R-:W-:Y:S01]  /*8cc0*/  IMAD.IADD R15, R239.reuse, 0x1, R15 ;  /* 0x00000001ef0f7824 */ /* 0x040fe200078e020f */
[CC--:B-1----:R-:W-:Y:S03]  /*8cd0*/  LEA R6, P0, R196.reuse, R234.reuse, 0x2 ;  /* 0x000000eac4067211 */ /* 0x0c2fe600078010ff */
[----:B------:R-:W-:Y:S01]  /*8ce0*/  IMAD.IADD R15, R239, 0x1, R15 ;  /* 0x00000001ef0f7824 */ /* 0x000fe200078e020f */
[-C--:B------:R-:W-:Y:S04]  /*8cf0*/  LEA.HI.X.SX32 R7, R196, R235.reuse, 0x2, P0 ;  /* 0x000000ebc4077211 */ /* 0x080fe800000f16ff */
[CC--:B----4-:R-:W-:Y:S01]  /*8d00*/  LEA R8, P2, R15.reuse, R234.reuse, 0x2 ;  /* 0x000000ea0f087211 */ /* 0x0d0fe200078410ff */
[----:B------:R1:W-:Y:S03]  /*8d10*/  RED.E.ADD.F32.FTZ.RN.STRONG.GPU [R6.64], R91 ;  /* 0x0000005b0600798e */ /* 0x0003e6000c10e784 */
[-C--:B------:R-:W-:Y:S01]  /*8d20*/  LEA.HI.X.SX32 R9, R15, R235.reuse, 0x2, P2 ;  /* 0x000000eb0f097211 */ /* 0x080fe200010f16ff */
[----:B------:R-:W-:Y:S01]  /*8d30*/  RED.E.ADD.F32.FTZ.RN.STRONG.GPU [R234.64+0x180], R96 ;  /* 0x00018060ea00798e */ /* 0x000fe2000c10e784 */
[CC--:B------:R-:W-:Y:S03]  /*8d40*/  LEA R4, P0, R16.reuse, R234.reuse, 0x2 ;  /* 0x000000ea10047211 */ /* 0x0c0fe600078010ff */
[----:B------:R-:W-:Y:S01]  /*8d50*/  RED.E.ADD.F32.FTZ.RN.STRONG.GPU [R2.64+0x180], R97 ;  /* 0x000180610200798e */ /* 0x000fe2000c10e784 */
[-C--:B------:R-:W-:Y:S03]  /*8d60*/  LEA.HI.X.SX32 R5, R16, R235.reuse, 0x2, P0 ;  /* 0x000000eb10057211 */ /* 0x080fe600000f16ff */
[----:B------:R-:W-:Y:S01]  /*8d70*/  LDSM.16.MT88.4 R88, [R220+0x6000] ;  /* 0x00600000dc58783b */ /* 0x000fe20000004200 */
[----:B------:R-:W-:Y:S01]  /*8d80*/  IADD3 R16, R204, 0x60, RZ ;  /* 0x00000060cc107810 */ /* 0x000fe20007ffe0ff */
[----:B------:R-:W-:Y:S02]  /*8d90*/  IMAD.MOV.U32 R204, RZ, RZ, c[0x0][0x22c] ;  /* 0x00008b00ffcc7624 */ /* 0x000fe400078e00ff */
[----:B------:R-:W-:Y:S02]  /*8da0*/  RED.E.ADD.F32.FTZ.RN.STRONG.GPU [R4.64], R98 ;  /* 0x000000620400798e */ /* 0x000fe4000c10e784 */
[C---:B------:R-:W-:Y:S02]  /*8db0*/  IMAD.IADD R16, R239.reuse, 0x1, R16 ;  /* 0x00000001ef107824 */ /* 0x040fe400078e0210 */
[----:B------:R-:W-:Y:S02]  /*8dc0*/  IMAD R204, R204, c[0x0][0x1c0], RZ ;  /* 0x00007000cccc7a24 */ /* 0x000fe400078e02ff */
[----:B------:R-:W-:Y:S02]  /*8dd0*/  IMAD.IADD R16, R239, 0x1, R16 ;  /* 0x00000001ef107824 */ /* 0x000fe400078e0210 */
[----:B------:R-:W-:Y:S01]  /*8de0*/  IMAD.SHL.U32 R204, R204, 0x10, RZ ;  /* 0x00000010cccc7824 */ /* 0x000fe200078e00ff */
[CC--:B-1----:R-:W-:Y:S02]  /*8df0*/  LEA R6, P1, R17.reuse, R234.reuse, 0x2 ;  /* 0x000000ea11067211 */ /* 0x0c2fe400078210ff */
[CC--:B------:R-:W-:Y:S02]  /*8e00*/  LEA R10, P0, R16.reuse, R234.reuse, 0x2 ;  /* 0x000000ea100a7211 */ /* 0x0c0fe400078010ff */
[-C--:B------:R-:W-:Y:S02]  /*8e10*/  LEA.HI.X.SX32 R7, R17, R235.reuse, 0x2, P1 ;  /* 0x000000eb11077211 */ /* 0x080fe400008f16ff */
[-C--:B------:R-:W-:Y:S02]  /*8e20*/  LEA.HI.X.SX32 R11, R16, R235.reuse, 0x2, P0 ;  /* 0x000000eb100b7211 */ /* 0x080fe400000f16ff */
[C---:B------:R-:W-:Y:S01]  /*8e30*/  IADD3 R17, R204.reuse, 0x80, RZ ;  /* 0x00000080cc117810 */ /* 0x040fe20007ffe0ff */
[----:B------:R5:W-:Y:S01]  /*8e40*/  RED.E.ADD.F32.FTZ.RN.STRONG.GPU [R6.64], R99 ;  /* 0x000000630600798e */ /* 0x000be2000c10e784 */
[C---:B------:R-:W-:Y:S02]  /*8e50*/  IADD3 R16, R204.reuse, 0x80, RZ ;  /* 0x00000080cc107810 */ /* 0x040fe40007ffe0ff */
[----:B------:R-:W-:Y:S01]  /*8e60*/  IADD3 R15, R204, 0x80, RZ ;  /* 0x00000080cc0f7810 */ /* 0x000fe20007ffe0ff */
[----:B------:R-:W-:Y:S01]  /*8e70*/  RED.E.ADD.F32.FTZ.RN.STRONG.GPU [R10.64], R92 ;  /* 0x0000005c0a00798e */ /* 0x000fe2000c10e784 */
[C---:B------:R-:W-:Y:S02]  /*8e80*/  IMAD.IADD R17, R239.reuse, 0x1, R17 ;  /* 0x00000001ef117824 */ /* 0x040fe400078e0211 */
[C---:B------:R-:W-:Y:S01]  /*8e90*/  IMAD.IADD R16, R239.reuse, 0x1, R16 ;  /* 0x00000001ef107824 */ /* 0x040fe200078e0210 */
[----:B------:R1:W-:Y:S01]  /*8ea0*/  RED.E.ADD.F32.FTZ.RN.STRONG.GPU [R8.64], R93 ;  /* 0x0000005d0800798e */ /* 0x0003e2000c10e784 */
[C---:B------:R-:W-:Y:S02]  /*8eb0*/  IMAD.IADD R15, R239.reuse, 0x1, R15 ;  /* 0x00000001ef0f7824 */ /* 0x040fe400078e020f */
[C---:B------:R-:W-:Y:S01]  /*8ec0*/  IMAD.IADD R16, R239.reuse, 0x1, R16 ;  /* 0x00000001ef107824 */ /* 0x040fe200078e0210 */
[----:B------:R-:W-:Y:S01]  /*8ed0*/  LDSM.16.MT88.4 R96, [R226+0x28800] ;  /* 0x02880000e260783b */ /* 0x000fe20000004200 */
[C---:B------:R-:W-:Y:S02]  /*8ee0*/  IMAD.IADD R15, R239.reuse, 0x1, R15 ;  /* 0x00000001ef0f7824 */ /* 0x040fe400078e020f */
[----:B------:R-:W-:Y:S02]  /*8ef0*/  IMAD.MOV.U32 R204, RZ, RZ, c[0x0][0x22c] ;  /* 0x00008b00ffcc7624 */ /* 0x000fe400078e00ff */
[----:B------:R-:W-:Y:S02]  /*8f00*/  IMAD.IADD R15, R239, 0x1, R15 ;  /* 0x00000001ef0f7824 */ /* 0x000fe400078e020f */
[----:B------:R-:W-:Y:S04]  /*8f10*/  IMAD R204, R204, c[0x0][0x1c0], RZ ;  /* 0x00007000cccc7a24 */ /* 0x000fe800078e02ff */
[----:B------:R-:W-:Y:S01]  /*8f20*/  IMAD.SHL.U32 R204, R204, 0x10, RZ ;  /* 0x00000010cccc7824 */ /* 0x000fe200078e00ff */
[CC--:B-----5:R-:W-:Y:S04]  /*8f30*/  LEA R6, P0, R12.reuse, R234.reuse, 0x2 ;  /* 0x000000ea0c067211 */ /* 0x0e0fe800078010ff */
[-C--:B------:R-:W-:Y:S02]  /*8f40*/  LEA.HI.X.SX32 R7, R12, R235.reuse, 0x2, P0 ;  /* 0x000000eb0c077211 */ /* 0x080fe400000f16ff */
[----:B------:R-:W4:Y:S01]  /*8f50*/  LDL R12, [R1+0x2c] ;  /* 0x00002c00010c7983 */ /* 0x000f220000100800 */
[CC--:B-1----:R-:W-:Y:S04]  /*8f60*/  LEA R8, P2, R15.reuse, R234.reuse, 0x2 ;  /* 0x000000ea0f087211 */ /* 0x0c2fe800078410ff */
[-C--:B------:R-:W-:Y:S02]  /*8f70*/  LEA.HI.X.SX32 R9, R15, R235.reuse, 0x2, P2 ;  /* 0x000000eb0f097211 */ /* 0x080fe400010f16ff */
[----:B------:R-:W-:Y:S05]  /*8f80*/  IADD3 R15, R204, 0xa0, RZ ;  /* 0x000000a0cc0f7810 */ /* 0x000fea0007ffe0ff */
[C---:B------:R-:W-:Y:S04]  /*8f90*/  IMAD.IADD R15, R239.reuse, 0x1, R15 ;  /* 0x00000001ef0f7824 */ /* 0x040fe800078e020f */
[C---:B------:R-:W-:Y:S04]  /*8fa0*/  IMAD.IADD R15, R239.reuse, 0x1, R15 ;  /* 0x00000001ef0f7824 */ /* 0x040fe800078e020f */
[----:B------:R-:W-:Y:S01]  /*8fb0*/  IMAD.IADD R15, R239, 0x1, R15 ;  /* 0x00000001ef0f7824 */ /* 0x000fe200078e020f */
[CC--:B---3--:R-:W-:Y:S04]  /*8fc0*/  LEA R4, P1, R0.reuse, R234.reuse, 0x2 ;  /* 0x000000ea00047211 */ /* 0x0c8fe800078210ff */
        /* <DEDUP_REMOVED lines=30> */
[CC--:B--2---:R-:W-:Y:S04]  /*91b0*/  LEA R4, P1, R14.reuse, R234.reuse, 0x2 ;  /* 0x000000ea0e047211 */ /* 0x0c4fe800078210ff */
[-C--:B------:R-:W-:Y:S02]  /*91c0*/  LEA.HI.X.SX32 R5, R14, R235.reuse, 0x2, P1 ;  /* 0x000000eb0e057211 */ /* 0x080fe400008f16ff */
[----:B------:R-:W2:Y:S01]  /*91d0*/  LDL R14, [R1+0x28] ;  /* 0x00002800010e7983 */ /* 0x000ea20000100800 */
[CC--:B-1----:R-:W-:Y:S03]  /*91e0*/  LEA R6, P0, R13.reuse, R234.reuse, 0x2 ;  /* 0x000000ea0d067211 */ /* 0x0c2fe600078010ff */
[----:B------:R1:W-:Y:S01]  /*91f0*/  RED.E.ADD.F32.FTZ.RN.STRONG.GPU [R4.64], R106 ;  /* 0x0000006a0400798e */ /* 0x0003e2000c10e784 */
[-C--:B------:R-:W-:Y:S02]  /*9200*/  LEA.HI.X.SX32 R7, R13, R235.reuse, 0x2, P0 ;  /* 0x000000eb0d077211 */ /* 0x080fe400000f16ff */
        /* <DEDUP_REMOVED lines=13> */
[----:B------:R-:W2:Y:S01]  /*92e0*/  LDL R13, [R1+0x48] ;  /* 0x00004800010d7983 */ /* 0x000ea20000100800 */
        /* <DEDUP_REMOVED lines=13> */
[CC--:B----4-:R-:W-:Y:S04]  /*93c0*/  LEA R4, P1, R12.reuse, R234.reuse, 0x2 ;  /* 0x000000ea0c047211 */ /* 0x0d0fe800078210ff */
[-C--:B------:R-:W-:Y:S02]  /*93d0*/  LEA.HI.X.SX32 R5, R12, R235.reuse, 0x2, P1 ;  /* 0x000000eb0c057211 */ /* 0x080fe400008f16ff */
[----:B------:R-:W3:Y:S04]  /*93e0*/  LDL R12, [R1+0x24] ;  /* 0x00002400010c7983 */ /* 0x000ee80000100800 */
[----:B------:R1:W-:Y:S01]  /*93f0*/  RED.E.ADD.F32.FTZ.RN.STRONG.GPU [R4.64], R110 ;  /* 0x0000006e0400798e */ /* 0x0003e2000c10e784 */
[CC--:B-----5:R-:W-:Y:S04]  /*9400*/  LEA R6, P0, R0.reuse, R234.reuse, 0x2 ;  /* 0x000000ea00067211 */ /* 0x0e0fe800078010ff */
[-C--:B------:R-:W-:Y:S02]  /*9410*/  LEA.HI.X.SX32 R7, R0, R235.reuse, 0x2, P0 ;  /* 0x000000eb00077211 */ /* 0x080fe400000f16ff */
[CC--:B-1----:R-:W-:Y:S01]  /*9420*/  LEA R4, P0, R15.reuse, R234.reuse, 0x2 ;  /* 0x000000ea0f047211 */ /* 0x0c2fe200078010ff */
[----:B------:R-:W4:Y:S03]  /*9430*/  LDL R0, [R1+0x44] ;  /* 0x0000440001007983 */ /* 0x000f260000100800 */
[-C--:B------:R-:W-:Y:S01]  /*9440*/  LEA.HI.X.SX32 R5, R15, R235.reuse, 0x2, P0 ;  /* 0x000000eb0f057211 */ /* 0x080fe200000f16ff */
[----:B------:R1:W-:Y:S01]  /*9450*/  RED.E.ADD.F32.FTZ.RN.STRONG.GPU [R6.64], R111 ;  /* 0x0000006f0600798e */ /* 0x0003e2000c10e784 */
[----:B------:R-:W-:Y:S01]  /*9460*/  IADD3 R15, R204, 0xc0, RZ ;  /* 0x000000c0cc0f7810 */ /* 0x000fe20007ffe0ff */
[----:B------:R-:W-:Y:S01]  /*9470*/  IMAD.MOV.U32 R204, RZ, RZ, c[0x0][0x22c] ;  /* 0x00008b00ffcc7624 */ /* 0x000fe200078e00ff */
[CC--:B------:R-:W-:Y:S01]  /*9480*/  LEA R10, P0, R16.reuse, R234.reuse, 0x2 ;  /* 0x000000ea100a7211 */ /* 0x0c0fe200078010ff */
[----:B------:R-:W-:Y:S02]  /*9490*/  RED.E.ADD.F32.FTZ.RN.STRONG.GPU [R234.64+0x300], R116 ;  /* 0x00030074ea00798e */ /* 0x000fe4000c10e784 */
[C---:B------:R-:W-:Y:S01]  /*94a0*/  IMAD.IADD R15, R239.reuse, 0x1, R15 ;  /* 0x00000001ef0f7824 */ /* 0x040fe200078e020f */
[-C--:B------:R-:W-:Y:S01]  /*94b0*/  LEA.HI.X.SX32 R11, R16, R235.reuse, 0x2, P0 ;  /* 0x000000eb100b7211 */ /* 0x080fe200000f16ff */
[----:B------:R-:W-:Y:S01]  /*94c0*/  RED.E.ADD.F32.FTZ.RN.STRONG.GPU [R2.64+0x300], R117 ;  /* 0x000300750200798e */ /* 0x000fe2000c10e784 */
[----:B------:R-:W-:Y:S02]  /*94d0*/  IMAD R204, R204, c[0x0][0x1c0], RZ ;  /* 0x00007000cccc7a24 */ /* 0x000fe400078e02ff */
[C---:B------:R-:W-:Y:S01]  /*94e0*/  IMAD.IADD R15, R239.reuse, 0x1, R15 ;  /* 0x00000001ef0f7824 */ /* 0x040fe200078e020f */
[----:B------:R2:W-:Y:S01]  /*94f0*/  RED.E.ADD.F32.FTZ.RN.STRONG.GPU [R4.64], R118 ;  /* 0x000000760400798e */ /* 0x0005e2000c10e784 */
[----:B------:R-:W-:Y:S02]  /*9500*/  IMAD.SHL.U32 R204, R204, 0x10, RZ ;  /* 0x00000010cccc7824 */ /* 0x000fe400078e00ff */
[----:B------:R-:W-:Y:S01]  /*9510*/  IMAD.IADD R15, R239, 0x1, R15 ;  /* 0x00000001ef0f7824 */ /* 0x000fe200078e020f */
[----:B------:R-:W-:Y:S04]  /*9520*/  LDSM.16.MT88.4 R108, [R220+0x6800] ;  /* 0x00680000dc6c783b */ /* 0x000fe80000004200 */
[CC--:B------:R-:W-:Y:S04]  /*9530*/  LEA R8, P2, R15.reuse, R234.reuse, 0x2 ;  /* 0x000000ea0f087211 */ /* 0x0c0fe800078410ff */
[-C--:B------:R-:W-:Y:S02]  /*9540*/  LEA.HI.X.SX32 R9, R15, R235.reuse, 0x2, P2 ;  /* 0x000000eb0f097211 */ /* 0x080fe400010f16ff */
[----:B------:R-:W-:Y:S02]  /*9550*/  IADD3 R15, R205, 0xe0, RZ ;  /* 0x000000e0cd0f7810 */ /* 0x000fe40007ffe0ff */
[-C--:B-1----:R-:W-:Y:S03]  /*9560*/  LEA R6, P1, R17, R234.reuse, 0x2 ;  /* 0x000000ea11067211 */ /* 0x082fe600078210ff */
[----:B------:R-:W-:Y:S01]  /*9570*/  IMAD.IADD R15, R239, 0x1, R15 ;  /* 0x00000001ef0f7824 */ /* 0x000fe200078e020f */
[-C--:B------:R-:W-:Y:S02]  /*9580*/  LEA.HI.X.SX32 R7, R17, R235.reuse, 0x2, P1 ;  /* 0x000000eb11077211 */ /* 0x080fe400008f16ff */
[----:B------:R-:W-:Y:S04]  /*9590*/  LDSM.16.MT88.4 R16, [R220+0x2000] ;  /* 0x00200000dc10783b */ /* 0x000fe80000004200 */
[----:B------:R1:W-:Y:S01]  /*95a0*/  RED.E.ADD.F32.FTZ.RN.STRONG.GPU [R6.64], R119 ;  /* 0x000000770600798e */ /* 0x0003e2000c10e784 */
[CC--:B--2---:R-:W-:Y:S03]  /*95b0*/  LEA R4, P1, R14.reuse, R234.reuse, 0x2 ;  /* 0x000000ea0e047211 */ /* 0x0c4fe600078210ff */
[----:B------:R2:W-:Y:S01]  /*95c0*/  RED.E.ADD.F32.FTZ.RN.STRONG.GPU [R10.64], R120 ;  /* 0x000000780a00798e */ /* 0x0005e2000c10e784 */
[-C--:B------:R-:W-:Y:S02]  /*95d0*/  LEA.HI.X.SX32 R5, R14, R235.reuse, 0x2, P1 ;  /* 0x000000eb0e057211 */ /* 0x080fe400008f16ff */
[----:B------:R-:W-:Y:S01]  /*95e0*/  IADD3 R14, R205, 0xe0, RZ ;  /* 0x000000e0cd0e7810 */ /* 0x000fe20007ffe0ff */
[----:B------:R5:W-:Y:S04]  /*95f0*/  RED.E.ADD.F32.FTZ.RN.STRONG.GPU [R8.64], R121 ;  /* 0x000000790800798e */ /* 0x000be8000c10e784 */
[----:B------:R5:W-:Y:S01]  /*9600*/  RED.E.ADD.F32.FTZ.RN.STRONG.GPU [R4.64], R122 ;  /* 0x0000007a0400798e */ /* 0x000be2000c10e784 */
[C---:B------:R-:W-:Y:S04]  /*9610*/  IMAD.IADD R14, R239.reuse, 0x1, R14 ;  /* 0x00000001ef0e7824 */ /* 0x040fe800078e020e */
[----:B------:R-:W-:Y:S01]  /*9620*/  IMAD.IADD R14, R239, 0x1, R14 ;  /* 0x00000001ef0e7824 */ /* 0x000fe200078e020e */
[CC--:B-1----:R-:W-:Y:S04]  /*9630*/  LEA R6, P0, R13.reuse, R234.reuse, 0x2 ;  /* 0x000000ea0d067211 */ /* 0x0c2fe800078010ff */
[-C--:B------:R-:W-:Y:S02]  /*9640*/  LEA.HI.X.SX32 R7, R13, R235.reuse, 0x2, P0 ;  /* 0x000000eb0d077211 */ /* 0x080fe400000f16ff */
[----:B------:R-:W-:Y:S02]  /*9650*/  IADD3 R13, R204, 0xe0, RZ ;  /* 0x000000e0cc0d7810 */ /* 0x000fe40007ffe0ff */
[-C--:B--2---:R-:W-:Y:S01]  /*9660*/  LEA R10, P0, R15, R234.reuse, 0x2 ;  /* 0x000000ea0f0a7211 */ /* 0x084fe200078010ff */
[----:B------:R1:W-:Y:S01]  /*9670*/  RED.E.ADD.F32.FTZ.RN.STRONG.GPU [R6.64], R123 ;  /* 0x0000007b0600798e */ /* 0x0003e2000c10e784 */
[CC--:B-----5:R-:W-:Y:S02]  /*9680*/  LEA R8, P3, R14.reuse, R234.reuse, 0x2 ;  /* 0x000000ea0e087211 */ /* 0x0e0fe400078610ff */
[-C--:B------:R-:W-:Y:S01]  /*9690*/  LEA R4, P1, R13, R234.reuse, 0x2 ;  /* 0x000000ea0d047211 */ /* 0x080fe200078210ff */
[----:B------:R-:W-:Y:S01]  /*96a0*/  RED.E.ADD.F32.FTZ.RN.STRONG.GPU [R234.64+0x380], R128 ;  /* 0x00038080ea00798e */ /* 0x000fe2000c10e784 */
[-C--:B------:R-:W-:Y:S02]  /*96b0*/  LEA.HI.X.SX32 R11, R15, R235.reuse, 0x2, P0 ;  /* 0x000000eb0f0b7211 */ /* 0x080fe400000f16ff */
[-C--:B------:R-:W-:Y:S01]  /*96c0*/  LEA.HI.X.SX32 R5, R13, R235.reuse, 0x2, P1 ;  /* 0x000000eb0d057211 */ /* 0x080fe200008f16ff */
[----:B------:R-:W-:Y:S01]  /*96d0*/  RED.E.ADD.F32.FTZ.RN.STRONG.GPU [R2.64+0x380], R129 ;  /* 0x000380810200798e */ /* 0x000fe2000c10e784 */
[----:B------:R-:W-:Y:S02]  /*96e0*/  IADD3 R13, R205, 0xe0, RZ ;  /* 0x000000e0cd0d7810 */ /* 0x000fe40007ffe0ff */
[-C--:B------:R-:W-:Y:S01]  /*96f0*/  LEA.HI.X.SX32 R9, R14, R235.reuse, 0x2, P3 ;  /* 0x000000eb0e097211 */ /* 0x080fe200018f16ff */
[----:B------:R3:W-:Y:S02]  /*9700*/  RED.E.ADD.F32.FTZ.RN.STRONG.GPU [R4.64], R130 ;  /* 0x000000820400798e */ /* 0x0007e4000c10e784 */
[C---:B------:R-:W-:Y:S02]  /*9710*/  IMAD.IADD R13, R239.reuse, 0x1, R13 ;  /* 0x00000001ef0d7824 */ /* 0x040fe400078e020d */
[----:B------:R-:W-:Y:S02]  /*9720*/  RED.E.ADD.F32.FTZ.RN.STRONG.GPU [R10.64], R131 ;  /* 0x000000830a00798e */ /* 0x000fe4000c10e784 */
[C---:B------:R-:W-:Y:S02]  /*9730*/  IMAD.IADD R13, R239.reuse, 0x1, R13 ;  /* 0x00000001ef0d7824 */ /* 0x040fe400078e020d */
[----:B------:R-:W-:Y:S02]  /*9740*/  RED.E.ADD.F32.FTZ.RN.STRONG.GPU [R8.64], R124 ;  /* 0x0000007c0800798e */ /* 0x000fe4000c10e784 */
[----:B------:R-:W-:Y:S02]  /*9750*/  IMAD.IADD R13, R239, 0x1, R13 ;  /* 0x00000001ef0d7824 */ /* 0x000fe400078e020d */
[----:B------:R-:W-:Y:S03]  /*9760*/  LDSM.16.MT88.4 R8, [R220] ;  /* 0x00000000dc08783b */ /* 0x000fe60000004200 */
[CC--:B-1----:R-:W-:Y:S04]  /*9770*/  LEA R6, P2, R13.reuse, R234.reuse, 0x2 ;  /* 0x000000ea0d067211 */ /* 0x0c2fe800078410ff */
[-C--:B------:R-:W-:Y:S05]  /*9780*/  LEA.HI.X.SX32 R7, R13, R235.reuse, 0x2, P2 ;  /* 0x000000eb0d077211 */ /* 0x080fea00010f16ff */
[----:B------:R-:W-:Y:S01]  /*9790*/  RED.E.ADD.F32.FTZ.RN.STRONG.GPU [R6.64], R125 ;  /* 0x0000007d0600798e */ /* 0x000fe2000c10e784 */
[CC--:B---3--:R-:W-:Y:S04]  /*97a0*/  LEA R4, P1, R12.reuse, R234.reuse, 0x2 ;  /* 0x000000ea0c047211 */ /* 0x0c8fe800078210ff */
[-C--:B------:R-:W-:Y:S02]  /*97b0*/  LEA.HI.X.SX32 R5, R12, R235.reuse, 0x2, P1 ;  /* 0x000000eb0c057211 */ /* 0x080fe400008f16ff */
[----:B------:R-:W-:Y:S01]  /*97c0*/  LDSM.16.MT88.4 R12, [R226+0x28000] ;  /* 0x02800000e20c783b */ /* 0x000fe20000004200 */
[----:B------:R-:W-:Y:S01]  /*97d0*/  PLOP3.LUT P1, PT, PT, PT, UP0, 0x80, 0x0 ;  /* 0x000000000000781c */ /* 0x000fe20003f2f008 */
[----:B------:R-:W-:Y:S02]  /*97e0*/  @UP3 UIADD3 UR14, UP0, UR14, -0x100, URZ ;  /* 0xffffff000e0e3890 */ /* 0x000fe4000ff1e03f */
[----:B------:R-:W-:Y:S02]  /*97f0*/  RED.E.ADD.F32.FTZ.RN.STRONG.GPU [R4.64], R126 ;  /* 0x0000007e0400798e */ /* 0x000fe4000c10e784 */
[----:B------:R-:W-:Y:S02]  /*9800*/  @UP3 UIADD3.X UR13, UR13, -0x1, URZ, UP0, !UPT ;  /* 0xffffffff0d0d3890 */ /* 0x000fe400087fe43f */
        /* <DEDUP_REMOVED lines=23> */
[-C--:B-1----:R-:W-:Y:S05]  /*9980*/  HMMA.16816.F32.BF16 R132, R8, R92.reuse, R132 ;  /* 0x0000005c0884723c */ /* 0x082fea0000041884 */
[C---:B----4-:R-:W-:Y:S03]  /*9990*/  LEA R2, P0, R0.reuse, R234, 0x2 ;  /* 0x000000ea00027211 */ /* 0x050fe600078010ff */
[C---:B------:R-:W-:Y:S04]  /*99a0*/  HMMA.16816.F32.BF16 R136, R96.reuse, R92, R136 ;  /* 0x0000005c6088723c */ /* 0x040fe80000041888 */
[----:B------:R-:W-:Y:S02]  /*99b0*/  LEA.HI.X.SX32 R3, R0, R235, 0x2, P0 ;  /* 0x000000eb00037211 */ /* 0x000fe400000f16ff */
[----:B------:R-:W-:Y:S02]  /*99c0*/  PLOP3.LUT P0, PT, PT, PT, UP2, 0x80, 0x0 ;  /* 0x000000000000781c */ /* 0x000fe40003f0f028 */
[-C--:B------:R-:W-:Y:S01]  /*99d0*/  HMMA.16816.F32.BF16 R140, R96, R94.reuse, R140 ;  /* 0x0000005e608c723c */ /* 0x080fe2000004188c */
[----:B------:R-:W-:Y:S03]  /*99e0*/  RED.E.ADD.F32.FTZ.RN.STRONG.GPU [R2.64], R127 ;  /* 0x0000007f0200798e */ /* 0x000fe6000c10e784 */
[C---:B------:R-:W-:Y:S02]  /*99f0*/  IADD3 R0, R220.reuse, -0x8000, RZ ;  /* 0xffff8000dc007810 */ /* 0x040fe40007ffe0ff */
[----:B------:R-:W-:Y:S02]  /*9a00*/  @P1 IADD3 R0, R220, 0x8000, RZ ;  /* 0x00008000dc001810 */ /* 0x000fe40007ffe0ff */
        /* <DEDUP_REMOVED lines=269> */
.L_x_442:
        /* <DEDUP_REMOVED lines=18> */
.L_x_443:
        /* <DEDUP_REMOVED lines=51> */
[----:B------:R-:W-:Y:S01]  /*af30*/  IMAD R80, R31, c[0x0][0x3a0], RZ ;  /* 0x0000e8001f507a24 */ /* 0x000fe200078e02ff */
[----:B------:R-:W-:-:S02]  /*af40*/  ISETP.GE.AND P1, PT, R28, c[0x0][0x220], PT ;  /* 0x000088001c007a0c */ /* 0x000fc40003f26270 */
[----:B------:R-:W-:Y:S01]  /*af50*/  LDS.128 R12, [R8+0x1e000] ;  /* 0x01e00000080c7984 */ /* 0x000fe20000000c00 */
[----:B------:R-:W-:-:S03]  /*af60*/  ISETP.GE.AND P0, PT, R29, c[0x0][0x220], PT ;  /* 0x000088001d007a0c */ /* 0x000fc60003f06270 */
[----:B------:R5:W4:Y:S02]  /*af70*/  @!P3 LDS.128 R16, [R8+0x18000] ;  /* 0x018000000810b984 */ /* 0x000b240000000c00 */
[----:B-1---5:R-:W-:-:S04]  /*af80*/  IMAD.WIDE.U32 R8, R0, c[0x0][0x3a0], R2 ;  /* 0x0000e80000087a25 */ /* 0x022fc800078e0002 */
[----:B------:R-:W-:-:S04]  /*af90*/  IMAD R2, R0, c[0x0][0x3a4], R80 ;  /* 0x0000e90000027a24 */ /* 0x000fc800078e0250 */
[----:B------:R-:W-:Y:S01]  /*afa0*/  IMAD.IADD R3, R2, 0x1, R9 ;  /* 0x0000000102037824 */ /* 0x000fe200078e0209 */
[----:B------:R-:W-:-:S04]  /*afb0*/  LEA R2, P4, R8, c[0x0][0x340], 0x1 ;  /* 0x0000d00008027a11 */ /* 0x000fc800078808ff */
[----:B------:R-:W-:-:S05]  /*afc0*/  LEA.HI.X R3, R8, c[0x0][0x344], R3, 0x1, P4 ;  /* 0x0000d10008037a11 */ /* 0x000fca00020f0c03 */
[----:B--2---:R1:W-:Y:S04]  /*afd0*/  @!P2 STG.E.128 [R2.64+0x80], R24 ;  /* 0x000080180200a986 */ /* 0x0043e8000c101d04 */
[----:B---3--:R1:W-:Y:S04]  /*afe0*/  @!P1 STG.E.128 [R2.64+0x100], R20 ;  /* 0x0001001402009986 */ /* 0x0083e8000c101d04 */
[----:B----4-:R1:W-:Y:S04]  /*aff0*/  @!P3 STG.E.128 [R2.64], R16 ;  /* 0x000000100200b986 */ /* 0x0103e8000c101d04 */
[----:B------:R1:W-:Y:S02]  /*b000*/  @!P0 STG.E.128 [R2.64+0x180], R12 ;  /* 0x0001800c02008986 */ /* 0x0003e4000c101d04 */
.L_x_445:
[----:B--23--:R-:W-:Y:S05]  /*b010*/  BSYNC B0 ;  /* 0x0000000000007941 */ /* 0x00cfea0003800000 */
.L_x_444:
        /* <DEDUP_REMOVED lines=21> */
.L_x_447:
[----:B------:R-:W-:Y:S05]  /*b170*/  BSYNC B0 ;  /* 0x0000000000007941 */ /* 0x000fea0003800000 */
.L_x_446:
        /* <DEDUP_REMOVED lines=31> */
.L_x_449:
[----:B------:R-:W-:Y:S05]  /*b370*/  BSYNC B0 ;  /* 0x0000000000007941 */ /* 0x000fea0003800000 */
.L_x_448:
[----:B------:R-:W-:Y:S05]  /*b380*/  @P4 BRA `(.L_x_420) ;  /* 0x0000012000004947 */ /* 0x000fea0003800000 */
[----:B------:R-:W-:Y:S01]  /*b390*/  IADD3 R0, P0, R0, 0x20, RZ ;  /* 0x0000002000007810 */ /* 0x000fe20007f1e0ff */
[----:B-1----:R-:W-:Y:S01]  /*b3a0*/  IMAD.MOV.U32 R3, RZ, RZ, R8 ;  /* 0x000000ffff037224 */ /* 0x002fe200078e0008 */
[----:B------:R-:W-:-:S02]  /*b3b0*/  ISETP.GE.AND P2, PT, R10, c[0x0][0x220], PT ;  /* 0x000088000a007a0c */ /* 0x000fc40003f46270 */
        /* <DEDUP_REMOVED lines=15> */
.L_x_420:
[----:B------:R-:W-:Y:S05]  /*b4b0*/  BSYNC B1 ;  /* 0x0000000000017941 */ /* 0x000fea0003800000 */
.L_x_406:
        /* <DEDUP_REMOVED lines=12> */
.L_x_450:
[----:B------:R-:W-:Y:S05]  /*b580*/  EXIT ;  /* 0x000000000000794d */ /* 0x000fea0003800000 */
.L_x_452:
        /* <DEDUP_REMOVED lines=15> */
.L_x_1029:


//--------------------- .text._ZN5flash27flash_bwd_convert_dq_kernelI23Flash_bwd_kernel_traitsILi256ELi64ELi64ELi8ELi4ELi2ELi2ELb0ELb1EN7cutlass10bfloat16_tE19Flash_kernel_traitsILi256ELi64ELi64ELi8ES3_EEEEvNS_16Flash_bwd_paramsEi --------------------------
	.section	.text._ZN5flash27flash_bwd_convert_dq_kernelI23Flash_bwd_kernel_traitsILi256ELi64ELi64ELi8ELi4ELi2ELi2ELb0ELb1EN7cutlass10bfloat16_tE19Flash_kernel_traitsILi256ELi64ELi64ELi8ES3_EEEEvNS_16Flash_bwd_paramsEi,"ax",@progbits
	.sectioninfo	@"SHI_REGISTERS=96"
	.align	128
        .global         _ZN5flash27flash_bwd_convert_dq_kernelI23Flash_bwd_kernel_traitsILi256ELi64ELi64ELi8ELi4ELi2ELi2ELb0ELb1EN7cutlass10bfloat16_tE19Flash_kernel_traitsILi256ELi64ELi64ELi8ES3_EEEEvNS_16Flash_bwd_paramsEi
        .type           _ZN5flash27flash_bwd_convert_dq_kernelI23Flash_bwd_kernel_traitsILi256ELi64ELi64ELi8ELi4ELi2ELi2ELb0ELb1EN7cutlass10bfloat16_tE19Flash_kernel_traitsILi256ELi64ELi64ELi8ES3_EEEEvNS_16Flash_bwd_paramsEi,@function
        .size           _ZN5flash27flash_bwd_convert_dq_kernelI23Flash_bwd_kernel_traitsILi256ELi64ELi64ELi8ELi4ELi2ELi2ELb0ELb1EN7cutlass10bfloat16_tE19Flash_kernel_traitsILi256ELi64ELi64ELi8ES3_EEEEvNS_16Flash_bwd_paramsEi,(.L_x_1030 - _ZN5flash27flash_bwd_convert_dq_kernelI23Flash_bwd_kernel_traitsILi256ELi64ELi64ELi8ELi4ELi2ELi2ELb0ELb1EN7cutlass10bfloat16_tE19Flash_kernel_traitsILi256ELi64ELi64ELi8ES3_EEEEvNS_16Flash_bwd_paramsEi)
        .other          _ZN5flash27flash_bwd_convert_dq_kernelI23Flash_bwd_kernel_traitsILi256ELi64ELi64ELi8ELi4ELi2ELi2ELb0ELb1EN7cutlass10bfloat16_tE19Flash_kernel_traitsILi256ELi64ELi64ELi8ES3_EEEEvNS_16Flash_bwd_paramsEi,@"STO_CUDA_ENTRY STV_DEFAULT"
_ZN5flash27flash_bwd_convert_dq_kernelI23Flash_bwd_kernel_traitsILi256ELi64ELi64ELi8ELi4ELi2ELi2ELb0ELb1EN7cutlass10bfloat16_tE19Flash_kernel_traitsILi256ELi64ELi64ELi8ES3_EEEEvNS_16Flash_bwd_paramsEi:
.text._ZN5flash27flash_bwd_convert_dq_kernelI23Flash_bwd_kernel_traitsILi256ELi64ELi64ELi8ELi4ELi2ELi2ELb0ELb1EN7cutlass10bfloat16_tE19Flash_kernel_traitsILi256ELi64ELi64ELi8ES3_EEEEvNS_16Flash_bwd_paramsEi:
        /* <DEDUP_REMOVED lines=185> */
.L_x_454:
        /* <DEDUP_REMOVED lines=171> */
.L_x_453:
        /* <DEDUP_REMOVED lines=181> */
.L_x_456:
[----:B------:R-:W-:Y:S05]  /*2190*/  BSYNC B0 ;  /* 0x0000000000007941 */ /* 0x000fea0003800000 */
.L_x_455:
        /* <DEDUP_REMOVED lines=22> */
.L_x_457:
        /* <DEDUP_REMOVED lines=16> */
.L_x_1030:


//--------------------- .text._ZN5flash44flash_bwd_dq_dk_dv_loop_seqk_parallel_kernelI23Flash_bwd_kernel_traitsILi256ELi64ELi64ELi8ELi4ELi2ELi2ELb0ELb1EN7cutlass10bfloat16_tE19Flash_kernel_traitsILi256ELi64ELi64ELi8ES3_EELb1ELb1ELb0ELb0ELb0ELb0ELb0EEEvNS_16Flash_bwd_paramsE --------------------------
	.section	.text._ZN5flash44flash_bwd_dq_dk_dv_loop_seqk_parallel_kernelI23Flash_bwd_kernel_traitsILi256ELi64ELi64ELi8ELi4ELi2ELi2ELb0ELb1EN7cutlass10bfloat16_tE19Flash_kernel_traitsILi256ELi64ELi64ELi8ES3_EELb1ELb1ELb0ELb0ELb0ELb0ELb0EEEvNS_16Flash_bwd_paramsE,"ax",@progbits
	.sectioninfo	@"SHI_REGISTERS=255"
	.align	128
        .global         _ZN5flash44flash_bwd_dq_dk_dv_loop_seqk_parallel_kernelI23Flash_bwd_kernel_traitsILi256ELi64ELi64ELi8ELi4ELi2ELi2ELb0ELb1EN7cutlass10bfloat16_tE19Flash_kernel_traitsILi256ELi64ELi64ELi8ES3_EELb1ELb1ELb0ELb0ELb0ELb0ELb0EEEvNS_16Flash_bwd_paramsE
        .type           _ZN5flash44flash_bwd_dq_dk_dv_loop_seqk_parallel_kernelI23Flash_bwd_kernel_traitsILi256ELi64ELi64ELi8ELi4ELi2ELi2ELb0ELb1EN7cutlass10bfloat16_tE19Flash_kernel_traitsILi256ELi64ELi64ELi8ES3_EELb1ELb1ELb0ELb0ELb0ELb0ELb0EEEvNS_16Flash_bwd_paramsE,@function
        .size           _ZN5flash44flash_bwd_dq_dk_dv_loop_seqk_parallel_kernelI23Flash_bwd_kernel_traitsILi256ELi64ELi64ELi8ELi4ELi2ELi2ELb0ELb1EN7cutlass10bfloat16_tE19Flash_kernel_traitsILi256ELi64ELi64ELi8ES3_EELb1ELb1ELb0ELb0ELb0ELb0ELb0EEEvNS_16Flash_bwd_paramsE,(.L_x_1031 - _ZN5flash44flash_bwd_dq_dk_dv_loop_seqk_parallel_kernelI23Flash_bwd_kernel_traitsILi256ELi64ELi64ELi8ELi4ELi2ELi2ELb0ELb1EN7cutlass10bfloat16_tE19Flash_kernel_traitsILi256ELi64ELi64ELi8ES3_EELb1ELb1ELb0ELb0ELb0ELb0ELb0EEEvNS_16Flash_bwd_paramsE)
        .other          _ZN5flash44flash_bwd_dq_dk_dv_loop_seqk_parallel_kernelI23Flash_bwd_kernel_traitsILi256ELi64ELi64ELi8ELi4ELi2ELi2ELb0ELb1EN7cutlass10bfloat16_tE19Flash_kernel_traitsILi256ELi64ELi64ELi8ES3_EELb1ELb1ELb0ELb0ELb0ELb0ELb0EEEvNS_16Flash_bwd_paramsE,@"STO_CUDA_ENTRY STV_DEFAULT"
_ZN5flash44flash_bwd_dq_dk_dv_loop_seqk_parallel_kernelI23Flash_bwd_kernel_traitsILi256ELi64ELi64ELi8ELi4ELi2ELi2ELb0ELb1EN7cutlass10bfloat16_tE19Flash_kernel_traitsILi256ELi64ELi64ELi8ES3_EELb1ELb1ELb0ELb0ELb0ELb0ELb0EEEvNS_16Flash_bwd_paramsE:
.text._ZN5flash44flash_bwd_dq_dk_dv_loop_seqk_parallel_kernelI23Flash_bwd_kernel_traitsILi256ELi64ELi64ELi8ELi4ELi2ELi2ELb0ELb1EN7cutlass10bfloat16_tE19Flash_kernel_traitsILi256ELi64ELi64ELi8ES3_EELb1ELb1ELb0ELb0ELb0ELb0ELb0EEEvNS_16Flash_bwd_paramsE:
        /* <DEDUP_REMOVED lines=12> */
[----:B------:R-:W-:Y:S01]  /*00c0*/  IMAD.MOV.U32 R218, RZ, RZ, 0x20 ;  /* 0x00000020ffda7424 */ /* 0x000fe200078e00ff */
[----:B------:R-:W-:Y:S01]  /*00d0*/  ULDC.U8 UR9, c[0x0][0x328] ;  /* 0x0000ca0000097ab9 */ /* 0x000fe20000000000 */
[----:B------:R-:W-:Y:S01]  /*00e0*/  IMAD.MOV.U32 R214, RZ, RZ, 0x40 ;  /* 0x00000040ffd67424 */ /* 0x000fe200078e00ff */
[----:B------:R-:W-:Y:S01]  /*00f0*/  UISETP.NE.AND UP5, UPT, UR9, URZ, UPT ;  /* 0x0000003f0900728c */ /* 0x000fe2000bfa5270 */
[----:B------:R-:W-:Y:S01]  /*0100*/  IMAD.MOV.U32 R232, RZ, RZ, -0x10 ;  /* 0xfffffff0ffe87424 */ /* 0x000fe200078e00ff */
[----:B------:R-:W-:Y:S02]  /*0110*/  ULDC UR15, c[0x0][0x224] ;  /* 0x00008900000f7ab9 */ /* 0x000fe40000000800 */
[----:B------:R-:W3:Y:S01]  /*0120*/  S2UR UR37, SR_CTAID.Z ;  /* 0x00000000002579c3 */ /* 0x000ee20000002700 */
[----:B------:R-:W-:-:S02]  /*0130*/  ULDC UR48, c[0x0][0x22c] ;  /* 0x00008b0000307ab9 */ /* 0x000fc40000000800 */
[----:B------:R-:W-:Y:S02]  /*0140*/  ULDC UR38, c[0x0][0x1c0] ;  /* 0x0000700000267ab9 */ /* 0x000fe40000000800 */
[----:B------:R-:W-:Y:S02]  /*0150*/  UMOV UR7, 0x80 ;  /* 0x0000008000077882 */ /* 0x000fe40000000000 */
[----:B------:R-:W-:Y:S02]  /*0160*/  ULDC UR6, c[0x0][0x210] ;  /* 0x0000840000067ab9 */ /* 0x000fe40000000800 */
[----:B------:R-:W-:Y:S02]  /*0170*/  ULDC UR58, c[0x0][0x234] ;  /* 0x00008d00003a7ab9 */ /* 0x000fe40000000800 */
[----:B------:R-:W-:Y:S02]  /*0180*/  ULDC UR12, c[0x0][0x1c0] ;  /* 0x00007000000c7ab9 */ /* 0x000fe40000000800 */
[----:B------:R-:W-:Y:S01]  /*0190*/  ULDC UR13, c[0x0][0x1c0] ;  /* 0x00007000000d7ab9 */ /* 0x000fe20000000800 */
[----:B-1----:R-:W-:Y:S01]  /*01a0*/  SHF.R.S32.HI R5, RZ, 0x1f, R6 ;  /* 0x0000001fff057819 */ /* 0x002fe20000011406 */
[----:B------:R-:W-:-:S02]  /*01b0*/  USHF.R.S32.HI UR8, URZ, 0x1f, UR15 ;  /* 0x0000001f3f087899 */ /* 0x000fc4000801140f */
[----:B--2---:R-:W-:Y:S01]  /*01c0*/  UIMAD.WIDE.U32 UR44, UR35, UR15, URZ ;  /* 0x0000000f232c72a5 */ /* 0x004fe2000f8e003f */
[CC--:B------:R-:W-:Y:S01]  /*01d0*/  LEA.HI R0, R5.reuse, R6.reuse, RZ, 0x5 ;  /* 0x0000000605007211 */ /* 0x0c0fe200078f28ff */
[----:B------:R-:W-:Y:S01]  /*01e0*/  UIMAD.WIDE UR38, UR48, UR38, URZ ;  /* 0x00000026302672a5 */ /* 0x000fe2000f8e023f */
[CC--:B------:R-:W-:Y:S01]  /*01f0*/  LEA.HI R10, R5.reuse, R6.reuse, RZ, 0x3 ;  /* 0x00000006050a7211 */ /* 0x0c0fe200078f18ff */
[----:B------:R-:W-:Y:S01]  /*0200*/  USHF.L.U32 UR15, UR35, 0x7, URZ ;  /* 0x00000007230f7899 */ /* 0x000fe2000800063f */
[CC--:B------:R-:W-:Y:S01]  /*0210*/  LEA.HI R3, R5.reuse, R6.reuse, RZ, 0x4 ;  /* 0x0000000605037211 */ /* 0x0c0fe200078f20ff */
[----:B---3--:R-:W-:Y:S01]  /*0220*/  UIMAD UR49, UR37, UR48, URZ ;  /* 0x00000030253172a4 */ /* 0x008fe2000f8e023f */
[CC--:B------:R-:W-:Y:S01]  /*0230*/  LEA.HI R245, R5.reuse, R6.reuse, RZ, 0x7 ;  /* 0x0000000605f57211 */ /* 0x0c0fe200078f38ff */
[----:B------:R-:W-:Y:S01]  /*0240*/  UIMAD UR58, UR7, UR6, UR58 ;  /* 0x00000006073a72a4 */ /* 0x000fe2000f8e023a */
[CC--:B------:R-:W-:Y:S01]  /*0250*/  LEA.HI R12, R5.reuse, R6.reuse, RZ, 0x6 ;  /* 0x00000006050c7211 */ /* 0x0c0fe200078f30ff */
[----:B------:R-:W-:Y:S01]  /*0260*/  USHF.R.S32.HI UR9, URZ, 0x1f, UR35 ;  /* 0x0000001f3f097899 */ /* 0x000fe20008011423 */
[----:B------:R-:W-:Y:S01]  /*0270*/  LEA.HI R5, R5, R6, RZ, 0x2 ;  /* 0x0000000605057211 */ /* 0x000fe200078f10ff */
[----:B------:R-:W-:Y:S01]  /*0280*/  UIMAD UR48, UR48, UR12, URZ ;  /* 0x0000000c303072a4 */ /* 0x000fe2000f8e023f */
[----:B------:R-:W-:Y:S01]  /*0290*/  LOP3.LUT R2, R0, 0xffffffe0, RZ, 0xc0, !PT ;  /* 0xffffffe000027812 */ /* 0x000fe200078ec0ff */
[----:B------:R-:W-:Y:S01]  /*02a0*/  UIMAD UR6, UR35, UR13, UR37 ;  /* 0x0000000d230672a4 */ /* 0x000fe2000f8e0225 */
[----:B------:R-:W-:Y:S01]  /*02b0*/  LOP3.LUT R4, R5, 0x7ffffffc, RZ, 0xc0, !PT ;  /* 0x7ffffffc05047812 */ /* 0x000fe200078ec0ff */
[----:B------:R-:W-:Y:S01]  /*02c0*/  ULDC UR14, c[0x0][0x1c0] ;  /* 0x00007000000e7ab9 */ /* 0x000fe20000000800 */
        /* <DEDUP_REMOVED lines=10> */
[----:B------:R-:W-:Y:S01]  /*0370*/  LEA.HI R0, R0, R2, RZ, 0x1 ;  /* 0x0000000200007211 */ /* 0x000fe200078f08ff */
[----:B------:R-:W-:Y:S01]  /*0380*/  ULDC UR11, c[0x0][0x1c0] ;  /* 0x00007000000b7ab9 */ /* 0x000fe20000000800 */
[----:B------:R-:W-:Y:S01]  /*0390*/  LEA.HI R3, R3, R4, RZ, 0x1 ;  /* 0x0000000403037211 */ /* 0x000fe200078f08ff */
[----:B------:R-:W-:Y:S01]  /*03a0*/  UIMAD UR55, UR8, UR35, URZ ;  /* 0x00000023083772a4 */ /* 0x000fe2000f8e023f */
[----:B------:R-:W-:Y:S01]  /*03b0*/  LOP3.LUT R0, R0, 0xfffffffe, RZ, 0xc0, !PT ;  /* 0xfffffffe00007812 */ /* 0x000fe200078ec0ff */
[----:B------:R-:W-:Y:S01]  /*03c0*/  UIMAD UR7, UR35, UR11, UR37 ;  /* 0x0000000b230772a4 */ /* 0x000fe2000f8e0225 */
[----:B------:R-:W-:Y:S01]  /*03d0*/  LOP3.LUT R3, R3, 0xfffffffe, RZ, 0xc0, !PT ;  /* 0xfffffffe03037812 */ /* 0x000fe200078ec0ff */
[----:B------:R-:W-:Y:S01]  /*03e0*/  @!UP5 UIMAD UR8, UR35, UR14, UR37 ;  /* 0x0000000e2308d2a4 */ /* 0x000fe2000f8e0225 */
[----:B------:R-:W-:Y:S01]  /*03f0*/  LEA.HI R6, R6, R2, RZ, 0x2 ;  /* 0x0000000206067211 */ /* 0x000fe200078f10ff */
[----:B------:R-:W-:Y:S01]  /*0400*/  IMAD.IADD R216, R2, 0x1, -R0 ;  /* 0x0000000102d87824 */ /* 0x000fe200078e0a00 */
[----:B------:R-:W-:Y:S01]  /*0410*/  SHF.R.S32.HI R0, RZ, 0x1f, R5 ;  /* 0x0000001fff007819 */ /* 0x000fe20000011405 */
[----:B------:R-:W-:Y:S01]  /*0420*/  IMAD.IADD R11, R4, 0x1, -R3 ;  /* 0x00000001040b7824 */ /* 0x000fe200078e0a03 */
[----:B------:R-:W-:Y:S01]  /*0430*/  SHF.R.S32.HI R3, RZ, 0x2, R5 ;  /* 0x00000002ff037819 */ /* 0x000fe20000011405 */
[----:B------:R-:W-:Y:S01]  /*0440*/  USHF.L.U32 UR47, UR48, 0x6, URZ ;  /* 0x00000006302f7899 */ /* 0x000fe2000800063f */
[----:B------:R-:W-:Y:S01]  /*0450*/  LOP3.LUT R6, R6, 0xfffffffc, RZ, 0xc0, !PT ;  /* 0xfffffffc06067812 */ /* 0x000fe200078ec0ff */
[----:B------:R-:W-:Y:S01]  /*0460*/  IMAD.SHL.U32 R213, R11, 0x200, RZ ;  /* 0x000002000bd57824 */ /* 0x000fe200078e00ff */
[----:B------:R-:W-:Y:S01]  /*0470*/  LEA.HI R0, R0, R3, RZ, 0x3 ;  /* 0x0000000300007211 */ /* 0x000fe200078f18ff */
[----:B------:R-:W-:Y:S01]  /*0480*/  USHF.L.U32 UR46, UR6, 0x5, URZ ;  /* 0x00000005062e7899 */ /* 0x000fe2000800063f */
[----:B------:R-:W-:Y:S01]  /*0490*/  SHF.R.S32.HI R239, RZ, 0x3, R10 ;  /* 0x00000003ffef7819 */ /* 0x000fe2000001140a */
[----:B------:R-:W-:Y:S01]  /*04a0*/  IMAD.IADD R246, R2, 0x1, -R6 ;  /* 0x0000000102f67824 */ /* 0x000fe200078e0a06 */
[----:B------:R-:W-:Y:S01]  /*04b0*/  LOP3.LUT R0, R0, 0xfffffff8, RZ, 0xc0, !PT ;  /* 0xfffffff800007812 */ /* 0x000fe200078ec0ff */
[----:B------:R-:W-:Y:S01]  /*04c0*/  ULDC UR52, c[0x0][0x214] ;  /* 0x0000850000347ab9 */ /* 0x000fe20000000800 */
[----:B------:R-:W-:Y:S01]  /*04d0*/  SHF.R.S32.HI R5, RZ, 0x1f, R8 ;  /* 0x0000001fff057819 */ /* 0x000fe20000011408 */
[----:B------:R-:W-:Y:S01]  /*04e0*/  IMAD.SHL.U32 R2, R239, 0x40, RZ ;  /* 0x00000040ef027824 */ /* 0x000fe200078e00ff */
[----:B------:R-:W-:Y:S01]  /*04f0*/  SHF.R.S32.HI R245, RZ, 0x7, R245 ;  /* 0x00000007fff57819 */ /* 0x000fe200000114f5 */
[----:B------:R-:W-:Y:S01]  /*0500*/  IMAD.IADD R4, R3, 0x1, -R0 ;  /* 0x0000000103047824 */ /* 0x000fe200078e0a00 */
[----:B------:R-:W-:Y:S01]  /*0510*/  SHF.R.S32.HI R3, RZ, 0x1f, R9 ;  /* 0x0000001fff037819 */ /* 0x000fe20000011409 */
[----:B------:R-:W-:Y:S01]  /*0520*/  IMAD.U32 R252, RZ, RZ, UR15 ;  /* 0x0000000ffffc7e24 */ /* 0x000fe2000f8e00ff */
[----:B------:R-:W-:Y:S01]  /*0530*/  LOP3.LUT R0, R2, 0x1c0, RZ, 0xc0, !PT ;  /* 0x000001c002007812 */ /* 0x000fe200078ec0ff */
[----:B------:R-:W-:Y:S01]  /*0540*/  IMAD.U32 R251, RZ, RZ, UR9 ;  /* 0x00000009fffb7e24 */ /* 0x000fe2000f8e00ff */
[----:B------:R-:W-:Y:S01]  /*0550*/  LEA.HI R227, R3, R9, RZ, 0x2 ;  /* 0x0000000903e37211 */ /* 0x000fe200078f10ff */
[----:B------:R-:W-:Y:S01]  /*0560*/  ULDC UR59, c[0x0][0x1c8] ;  /* 0x00007200003b7ab9 */ /* 0x000fe20000000800 */
[----:B------:R-:W-:Y:S01]  /*0570*/  LOP3.LUT R2, R0, 0x38, R228, 0xf8, !PT ;  /* 0x0000003800027812 */ /* 0x000fe200078ef8e4 */
[----:B------:R-:W-:Y:S01]  /*0580*/  ULDC.U8 UR10, c[0x0][0x3d0] ;  /* 0x0000f400000a7ab9 */ /* 0x000fe20000000000 */
[----:B------:R-:W-:Y:S01]  /*0590*/  SHF.R.U32.HI R0, RZ, 0x3, R0 ;  /* 0x00000003ff007819 */ /* 0x000fe20000011600 */
[----:B------:R-:W-:Y:S01]  /*05a0*/  ULDC UR53, c[0x0][0x224] ;  /* 0x0000890000357ab9 */ /* 0x000fe20000000800 */
[----:B------:R-:W-:Y:S01]  /*05b0*/  LEA.HI R9, R5, R8, RZ, 0x3 ;  /* 0x0000000805097211 */ /* 0x000fe200078f18ff */
[----:B------:R-:W-:Y:S01]  /*05c0*/  @UP5 UIMAD UR57, UR35, UR52, URZ ;  /* 0x00000034233952a4 */ /* 0x000fe2000f8e023f */
[----:B------:R-:W-:Y:S01]  /*05d0*/  LOP3.LUT R6, R2, R0, RZ, 0x3c, !PT ;  /* 0x0000000002067212 */ /* 0x000fe200078e3cff */
[----:B------:R-:W-:Y:S01]  /*05e0*/  IMAD.SHL.U32 R0, R7, 0x40, RZ ;  /* 0x0000004007007824 */ /* 0x000fe200078e00ff */
[----:B------:R-:W-:Y:S01]  /*05f0*/  LOP3.LUT R2, R9, 0xfffffff8, RZ, 0xc0, !PT ;  /* 0xfffffff809027812 */ /* 0x000fe200078ec0ff */
[----:B------:R-:W-:Y:S01]  /*0600*/  UMOV UR41, URZ ;  /* 0x0000003f00297c82 */ /* 0x000fe20008000000 */
[----:B------:R-:W-:Y:S01]  /*0610*/  LOP3.LUT R3, R4, 0x1, RZ, 0xc0, !PT ;  /* 0x0000000104037812 */ /* 0x000fe200078ec0ff */
[----:B------:R-:W-:Y:S01]  /*0620*/  ULDC.64 UR4, c[0x0][0x118] ;  /* 0x0000460000047ab9 */ /* 0x000fe20000000a00 */
[----:B------:R-:W-:Y:S01]  /*0630*/  LOP3.LUT R0, R0, 0x1c0, RZ, 0xc0, !PT ;  /* 0x000001c000007812 */ /* 0x000fe200078ec0ff */
[----:B------:R-:W-:Y:S01]  /*0640*/  IMAD.IADD R8, R8, 0x1, -R2 ;  /* 0x0000000108087824 */ /* 0x000fe200078e0a02 */
[----:B------:R-:W-:Y:S01]  /*0650*/  ISETP.NE.U32.AND P0, PT, R3, 0x1, PT ;  /* 0x000000010300780c */ /* 0x000fe20003f05070 */
[----:B------:R-:W-:Y:S01]  /*0660*/  IMAD.SHL.U32 R2, R216, 0x10, RZ ;  /* 0x00000010d8027824 */ /* 0x000fe200078e00ff */
[----:B------:R-:W-:Y:S01]  /*0670*/  LOP3.LUT R208, R0, 0x8, R10, 0xf8, !PT ;  /* 0x0000000800d07812 */ /* 0x000fe200078ef80a */
[----:B------:R-:W-:Y:S01]  /*0680*/  IMAD.SHL.U32 R3, R4, 0x40, RZ ;  /* 0x0000004004037824 */ /* 0x000fe200078e00ff */
[----:B------:R-:W-:Y:S01]  /*0690*/  LOP3.LUT P4, RZ, R7, 0x4, RZ, 0xc0, !PT ;  /* 0x0000000407ff7812 */ /* 0x000fe2000788c0ff */
[----:B------:R-:W-:Y:S01]  /*06a0*/  ULOP3.LUT UR59, UR37, UR59, URZ, 0x3c, !UPT ;  /* 0x0000003b253b7292 */ /* 0x000fe2000f8e3c3f */
[----:B------:R-:W-:Y:S01]  /*06b0*/  LOP3.LUT R5, R0, 0x10, R2, 0xf8, !PT ;  /* 0x0000001000057812 */ /* 0x000fe200078ef802 */
[----:B------:R-:W-:Y:S01]  /*06c0*/  IMAD R2, R245, 0x800, R213 ;  /* 0x00000800f5027824 */ /* 0x000fe200078e02d5 */
[----:B------:R-:W-:Y:S01]  /*06d0*/  SHF.R.U32.HI R0, RZ, 0x3, R0 ;  /* 0x00000003ff007819 */ /* 0x000fe20000011600 */
[----:B------:R-:W-:Y:S01]  /*06e0*/  UISETP.NE.AND UP6, UPT, UR10, URZ, UPT ;  /* 0x0000003f0a00728c */ /* 0x000fe2000bfc5270 */
[----:B------:R-:W-:Y:S01]  /*06f0*/  LOP3.LUT R5, R5, 0x8, R10, 0xf8, !PT ;  /* 0x0000000805057812 */ /* 0x000fe200078ef80a */
[----:B------:R-:W-:Y:S01]  /*0700*/  USHF.R.S32.HI UR60, URZ, 0x1f, UR37 ;  /* 0x0000001f3f3c7899 */ /* 0x000fe20008011425 */
[----:B------:R-:W-:Y:S01]  /*0710*/  LOP3.LUT R208, R208, R0, RZ, 0x3c, !PT ;  /* 0x00000000d0d07212 */ /* 0x000fe200078e3cff */
[----:B------:R-:W-:Y:S01]  /*0720*/  USHF.R.S32.HI UR61, URZ, 0x1f, UR37 ;  /* 0x0000001f3f3d7899 */ /* 0x000fe20008011425 */
[----:B------:R-:W-:Y:S01]  /*0730*/  LOP3.LUT P3, RZ, R7, 0x2, RZ, 0xc0, !PT ;  /* 0x0000000207ff7812 */ /* 0x000fe2000786c0ff */
[----:B------:R-:W-:Y:S01]  /*0740*/  UIMAD.WIDE.U32 UR42, UR38, UR44, URZ ;  /* 0x0000002c262a72a5 */ /* 0x000fe2000f8e003f */
[----:B------:R-:W-:Y:S01]  /*0750*/  LOP3.LUT R213, R213, R5, R0, 0xf6, !PT ;  /* 0x00000005d5d57212 */ /* 0x000fe200078ef600 */
[----:B------:R-:W-:Y:S01]  /*0760*/  IMAD.IADD R208, R2, 0x1, R208 ;  /* 0x0000000102d07824 */ /* 0x000fe200078e02d0 */
[----:B------:R-:W-:Y:S01]  /*0770*/  SHF.R.S32.HI R2, RZ, 0x6, R12 ;  /* 0x00000006ff027819 */ /* 0x000fe2000001140c */
[----:B------:R-:W-:Y:S01]  /*0780*/  IMAD.SHL.U32 R5, R245, 0x20, RZ ;  /* 0x00000020f5057824 */ /* 0x000fe200078e00ff */
[----:B------:R-:W-:Y:S01]  /*0790*/  LOP3.LUT R0, R3, 0x1c0, RZ, 0xc0, !PT ;  /* 0x000001c003007812 */ /* 0x000fe200078ec0ff */
[----:B------:R-:W-:Y:S01]  /*07a0*/  IMAD.SHL.U32 R209, R208, 0x2, RZ ;  /* 0x00000002d0d17824 */ /* 0x000fe200078e00ff */
[----:B------:R-:W-:Y:S01]  /*07b0*/  R2P PR, R4, 0x6 ;  /* 0x0000000604007804 */ /* 0x000fe20000000000 */
[C---:B------:R-:W-:Y:S01]  /*07c0*/  IMAD R222, R2.reuse, 0x200, R6 ;  /* 0x0000020002de7824 */ /* 0x040fe200078e0206 */
[----:B------:R-:W-:Y:S01]  /*07d0*/  SHF.R.U32.HI R3, RZ, 0x3, R0 ;  /* 0x00000003ff037819 */ /* 0x000fe20000011600 */
[----:B------:R-:W-:Y:S01]  /*07e0*/  IMAD.SHL.U32 R2, R2, 0x8, RZ ;  /* 0x0000000802027824 */ /* 0x000fe200078e00ff */
[C---:B------:R-:W-:Y:S01]  /*07f0*/  LOP3.LUT P6, RZ, R8.reuse, 0x4, RZ, 0xc0, !PT ;  /* 0x0000000408ff7812 */ /* 0x040fe200078cc0ff */
[----:B------:R-:W-:Y:S01]  /*0800*/  IMAD.SHL.U32 R4, R11, 0x20, RZ ;  /* 0x000000200b047824 */ /* 0x000fe200078e00ff */
[----:B------:R-:W-:Y:S01]  /*0810*/  LOP3.LUT P5, RZ, R8, 0x2, RZ, 0xc0, !PT ;  /* 0x0000000208ff7812 */ /* 0x000fe200078ac0ff */
[----:B------:R-:W-:Y:S01]  /*0820*/  IMAD.SHL.U32 R222, R222, 0x2, RZ ;  /* 0x00000002dede7824 */ /* 0x000fe200078e00ff */
[----:B------:R-:W-:Y:S01]  /*0830*/  LOP3.LUT R2, R2, 0x18, RZ, 0xc0, !PT ;  /* 0x0000001802027812 */ /* 0x000fe200078ec0ff */
[----:B------:R-:W-:Y:S01]  /*0840*/  UIMAD UR54, UR39, UR44, URZ ;  /* 0x0000002c273672a4 */ /* 0x000fe2000f8e023f */
[----:B------:R-:W-:Y:S01]  /*0850*/  SEL R212, R214, 0xffffffc0, !P4 ;  /* 0xffffffc0d6d47807 */ /* 0x000fe20006000000 */
[----:B------:R-:W-:Y:S01]  /*0860*/  USHF.R.S32.HI UR56, URZ, 0x1f, UR49 ;  /* 0x0000001f3f387899 */ /* 0x000fe20008011431 */
[----:B------:R-:W-:Y:S01]  /*0870*/  LOP3.LUT R7, R2, 0x20, R4, 0xf8, !PT ;  /* 0x0000002002077812 */ /* 0x000fe200078ef804 */
[----:B------:R-:W-:Y:S01]  /*0880*/  UIMAD UR53, UR7, UR53, URZ ;  /* 0x00000035073572a4 */ /* 0x000fe2000f8e023f */
[----:B------:R-:W-:Y:S01]  /*0890*/  LOP3.LUT R4, R0, 0x20, R5, 0xf8, !PT ;  /* 0x0000002000047812 */ /* 0x000fe200078ef805 */
[----:B------:R-:W-:Y:S01]  /*08a0*/  IMAD.SHL.U32 R5, R8, 0x40, RZ ;  /* 0x0000004008057824 */ /* 0x000fe200078e00ff */
[----:B------:R-:W-:Y:S01]  /*08b0*/  LOP3.LUT R6, R3, R0, R2, 0x1e, !PT ;  /* 0x0000000003067212 */ /* 0x000fe200078e1e02 */
[----:B------:R-:W-:Y:S01]  /*08c0*/  IMAD.SHL.U32 R0, R13, 0x2, RZ ;  /* 0x000000020d007824 */ /* 0x000fe200078e00ff */
[----:B------:R-:W-:Y:S01]  /*08d0*/  LOP3.LUT R3, R4, R3, RZ, 0x3c, !PT ;  /* 0x0000000304037212 */ /* 0x000fe200078e3cff */
[----:B------:R-:W-:Y:S01]  /*08e0*/  @!UP5 UIMAD UR52, UR8, UR52, URZ ;  /* 0x000000340834d2a4 */ /* 0x000fe2000f8e023f */
[----:B------:R-:W-:Y:S01]  /*08f0*/  SEL R214, R214, 0xffffffc0, !P6 ;  /* 0xffffffc0d6d67807 */ /* 0x000fe20007000000 */
[--C-:B------:R-:W-:Y:S01]  /*0900*/  IMAD R4, R246, 0x400, R0.reuse ;  /* 0x00000400f6047824 */ /* 0x100fe200078e0200 */
[----:B------:R-:W-:Y:S01]  /*0910*/  SEL R232, R232, 0x10, !P0 ;  /* 0x00000010e8e87807 */ /* 0x000fe20004000000 */
[----:B------:R-:W-:Y:S01]  /*0920*/  IMAD R2, R216, 0x400, R0 ;  /* 0x00000400d8027824 */ /* 0x000fe200078e0200 */
[----:B------:R-:W-:Y:S01]  /*0930*/  LOP3.LUT R0, R5, 0x1c0, RZ, 0xc0, !PT ;  /* 0x000001c005007812 */ /* 0x000fe200078ec0ff */
[----:B------:R-:W-:Y:S01]  /*0940*/  IMAD.IADD R230, R4, 0x1, R3 ;  /* 0x0000000104e67824 */ /* 0x000fe200078e0203 */
[----:B------:R-:W-:Y:S01]  /*0950*/  SHF.R.S32.HI R227, RZ, 0x2, R227 ;  /* 0x00000002ffe37819 */ /* 0x000fe200000114e3 */
[----:B------:R-:W-:Y:S01]  /*0960*/  IMAD.IADD R6, R2, 0x1, R6 ;  /* 0x0000000102067824 */ /* 0x000fe200078e0206 */
[--C-:B------:R-:W-:Y:S01]  /*0970*/  SHF.R.U32.HI R2, RZ, 0x3, R0.reuse ;  /* 0x00000003ff027819 */ /* 0x100fe20000011600 */
[----:B------:R-:W-:Y:S01]  /*0980*/  IMAD.SHL.U32 R4, R11, 0x8, RZ ;  /* 0x000000080b047824 */ /* 0x000fe200078e00ff */
[----:B------:R-:W-:Y:S01]  /*0990*/  IADD3 R237, R228, 0x40, RZ ;  /* 0x00000040e4ed7810 */ /* 0x000fe20007ffe0ff */
[----:B------:R-:W-:Y:S01]  /*09a0*/  IMAD.SHL.U32 R3, R9, 0x40, RZ ;  /* 0x0000004009037824 */ /* 0x000fe200078e00ff */
[----:B------:R-:W-:Y:S01]  /*09b0*/  LOP3.LUT R5, R2, R7, R0, 0x1e, !PT ;  /* 0x0000000702057212 */ /* 0x000fe200078e1e00 */
[----:B------:R-:W-:Y:S01]  /*09c0*/  IMAD.SHL.U32 R230, R230, 0x2, RZ ;  /* 0x00000002e6e67824 */ /* 0x000fe200078e00ff */
[----:B------:R-:W-:Y:S01]  /*09d0*/  LOP3.LUT R4, R0, 0x8, R4, 0xf8, !PT ;  /* 0x0000000800047812 */ /* 0x000fe200078ef804 */
[----:B------:R-:W-:Y:S01]  /*09e0*/  IMAD R227, R246, 0x10, R227 ;  /* 0x00000010f6e37824 */ /* 0x000fe200078e02e3 */
[----:B------:R-:W-:Y:S01]  /*09f0*/  LOP3.LUT R0, R3, 0xfffffe00, RZ, 0xc0, !PT ;  /* 0xfffffe0003007812 */ /* 0x000fe200078ec0ff */
[----:B------:R-:W-:Y:S01]  /*0a00*/  IMAD.IADD R233, R230, 0x1, R232 ;  /* 0x00000001e6e97824 */ /* 0x000fe200078e02e8 */
[----:B------:R-:W-:Y:S01]  /*0a10*/  LOP3.LUT R2, R4, R2, RZ, 0x3c, !PT ;  /* 0x0000000204027212 */ /* 0x000fe200078e3cff */
[----:B------:R-:W-:Y:S01]  /*0a20*/  USHF.R.S32.HI UR51, URZ, 0x1f, UR47 ;  /* 0x0000001f3f337899 */ /* 0x000fe2000801142f */
[----:B------:R-:W-:Y:S01]  /*0a30*/  IADD3 R231, R230, 0x20, RZ ;  /* 0x00000020e6e77810 */ /* 0x000fe20007ffe0ff */
[--C-:B------:R-:W-:Y:S01]  /*0a40*/  IMAD R216, R216, 0x400, R0.reuse ;  /* 0x00000400d8d87824 */ /* 0x100fe200078e0200 */
        /* <DEDUP_REMOVED lines=11> */
[----:B------:R-:W-:Y:S01]  /*0b00*/  IMAD R2, R208, 0x2, R2 ;  /* 0x00000002d0027824 */ /* 0x000fe200078e0202 */
[----:B------:R-:W-:Y:S01]  /*0b10*/  IADD3 R243, R242, 0x40, RZ ;  /* 0x00000040f2f37810 */ /* 0x000fe20007ffe0ff */
[----:B------:R-:W-:Y:S01]  /*0b20*/  IMAD.IADD R211, R210, 0x1, R218 ;  /* 0x00000001d2d37824 */ /* 0x000fe200078e02da */
[----:B------:R-:W-:Y:S01]  /*0b30*/  IADD3 R236, R228, 0x80, RZ ;  /* 0x00000080e4ec7810 */ /* 0x000fe20007ffe0ff */
[----:B------:R-:W-:Y:S01]  /*0b40*/  IMAD.IADD R217, R214, 0x1, R216 ;  /* 0x00000001d6d97824 */ /* 0x000fe200078e02d8 */
[----:B------:R-:W-:Y:S01]  /*0b50*/  IADD3 R238, R228, 0xc0, RZ ;  /* 0x000000c0e4ee7810 */ /* 0x000fe20007ffe0ff */
[----:B------:R-:W-:Y:S01]  /*0b60*/  IMAD R208, R208, 0x2, R212 ;  /* 0x00000002d0d07824 */ /* 0x000fe200078e02d4 */
[----:B------:R-:W-:Y:S01]  /*0b70*/  @P2 IADD3 R243, R242, -0x40, RZ ;  /* 0xffffffc0f2f32810 */ /* 0x000fe20007ffe0ff */
[----:B------:R-:W-:Y:S01]  /*0b80*/  IMAD.IADD R3, R212, 0x1, R2 ;  /* 0x00000001d4037824 */ /* 0x000fe200078e0202 */
[----:B------:R-:W-:Y:S01]  /*0b90*/  USHF.R.S32.HI UR50, URZ, 0x1f, UR46 ;  /* 0x0000001f3f327899 */ /* 0x000fe2000801142e */
[----:B------:R-:W-:Y:S01]  /*0ba0*/  IMAD R212, R213, 0x2, R212 ;  /* 0x00000002d5d47824 */ /* 0x000fe200078e02d4 */
[----:B------:R-:W-:Y:S01]  /*0bb0*/  ULDC.U8 UR32, c[0x0][0x2d8] ;  /* 0x0000b60000207ab9 */ /* 0x000fe20000000000 */
[----:B------:R-:W-:-:S02]  /*0bc0*/  IMAD.IADD R215, R210, 0x1, R214 ;  /* 0x00000001d2d77824 */ /* 0x000fc400078e02d6 */
[----:B------:R-:W-:Y:S02]  /*0bd0*/  IMAD.IADD R219, R218, 0x1, R216 ;  /* 0x00000001dadb7824 */ /* 0x000fe400078e02d8 */
[----:B------:R-:W-:Y:S02]  /*0be0*/  IMAD.SHL.U32 R213, R213, 0x2, RZ ;  /* 0x00000002d5d57824 */ /* 0x000fe400078e00ff */
[----:B------:R-:W-:Y:S02]  /*0bf0*/  IMAD.IADD R232, R232, 0x1, R231 ;  /* 0x00000001e8e87824 */ /* 0x000fe400078e02e7 */
[----:B------:R-:W-:Y:S02]  /*0c00*/  IMAD.IADD R214, R211, 0x1, R214 ;  /* 0x00000001d3d67824 */ /* 0x000fe400078e02d6 */
[----:B------:R-:W-:Y:S02]  /*0c10*/  IMAD.IADD R218, R218, 0x1, R217 ;  /* 0x00000001dada7824 */ /* 0x000fe400078e02d9 */
.L_x_502:
        /* <DEDUP_REMOVED lines=35> */
[----:B------:R-:W-:Y:S02]  /*0e50*/  UMOV UR34, 0xffffffff ;  /* 0xffffffff00227882 */ /* 0x000fe40000000000 */
[----:B------:R-:W-:Y:S02]  /*0e60*/  ULDC UR8, c[0x0][0xc] ;  /* 0x0000030000087ab9 */ /* 0x000fe40000000800 */
[----:B------:R-:W-:Y:S02]  /*0e70*/  USHF.L.U32 UR8, UR8, 0x6, URZ ;  /* 0x0000000608087899 */ /* 0x000fe4000800063f */
[----:B------:R-:W-:Y:S01]  /*0e80*/  UMOV UR33, URZ ;  /* 0x0000003f00217c82 */ /* 0x000fe20008000000 */
[----:B------:R-:W-:Y:S01]  /*0e90*/  SHF.R.S32.HI R24, RZ, 0x1f, R239 ;  /* 0x0000001fff187819 */ /* 0x000fe200000114ef */
[----:B-1----:R-:W-:-:S04]  /*0ea0*/  USHF.L.U32 UR6, UR25, 0x6, URZ ;  /* 0x0000000619067899 */ /* 0x002fc8000800063f */
[----:B------:R-:W-:-:S03]  /*0eb0*/  UIMAD UR6, UR8, UR41, UR6 ;  /* 0x00000029080672a4 */ /* 0x000fc6000f8e0206 */
[----:B------:R-:W-:Y:S01]  /*0ec0*/  ULDC UR8, c[0x0][0x218] ;  /* 0x0000860000087ab9 */ /* 0x000fe20000000800 */
        /* <DEDUP_REMOVED lines=19> */
.L_x_458:
        /* <DEDUP_REMOVED lines=21> */
[----:B------:R-:W-:Y:S02]  /*1150*/  UISETP.NE.AND UP0, UPT, UR34, -0x1, UPT ;  /* 0xffffffff2200788c */ /* 0x000fe4000bf05270 */
[----:B------:R-:W-:Y:S02]  /*1160*/  ULDC.64 UR10, c[0x0][0x178] ;  /* 0x00005e00000a7ab9 */ /* 0x000fe40000000a00 */
[----:B------:R-:W-:Y:S02]  /*1170*/  ULDC.64 UR8, c[0x0][0x190] ;  /* 0x0000640000087ab9 */ /* 0x000fe40000000a00 */
[----:B------:R-:W-:Y:S01]  /*1180*/  UISETP.NE.AND UP2, UPT, UR13, -0x1, UPT ;  /* 0xffffffff0d00788c */ /* 0x000fe2000bf45270 */
[----:B------:R-:W-:Y:S01]  /*1190*/  PLOP3.LUT P1, PT, PT, PT, UP0, 0x80, 0x0 ;  /* 0x000000000000781c */ /* 0x000fe20003f2f008 */
[----:B------:R-:W-:Y:S02]  /*11a0*/  UIADD3 UR12, UR31, 0x3f, URZ ;  /* 0x0000003f1f0c7890 */ /* 0x000fe4000fffe03f */
[----:B------:R-:W-:-:S02]  /*11b0*/  UIMAD UR14, UR40, UR10, URZ ;  /* 0x0000000a280e72a4 */ /* 0x000fc4000f8e023f */
[----:B------:R-:W-:Y:S02]  /*11c0*/  UIMAD.WIDE.U32 UR6, UR13, UR8, URZ ;  /* 0x000000080d0672a5 */ /* 0x000fe4000f8e003f */
[----:B------:R-:W-:Y:S02]  /*11d0*/  UIMAD UR16, UR13, UR9, URZ ;  /* 0x000000090d1072a4 */ /* 0x000fe4000f8e023f */
[----:B------:R-:W-:Y:S02]  /*11e0*/  UIMAD.WIDE.U32 UR8, UR35, UR10, URZ ;  /* 0x0000000a230872a5 */ /* 0x000fe4000f8e003f */
[----:B------:R-:W-:Y:S02]  /*11f0*/  USHF.R.S32.HI UR15, URZ, 0x1f, UR12 ;  /* 0x0000001f3f0f7899 */ /* 0x000fe4000801140c */
[----:B------:R-:W-:Y:S02]  /*1200*/  UIMAD UR14, UR35, UR11, UR14 ;  /* 0x0000000b230e72a4 */ /* 0x000fe4000f8e020e */
[----:B------:R-:W-:-:S02]  /*1210*/  @UP0 UIADD3 UR10, UR33, UR34, URZ ;  /* 0x00000022210a0290 */ /* 0x000fc4000fffe03f */
[----:B------:R-:W-:Y:S02]  /*1220*/  ULEA.HI UR11, UR15, UR12, URZ, 0x6 ;  /* 0x0000000c0f0b7291 */ /* 0x000fe4000f8f303f */
[----:B------:R-:W-:Y:S02]  /*1230*/  UIADD3 UR26, UR9, UR14, URZ ;  /* 0x0000000e091a7290 */ /* 0x000fe4000fffe03f */
[----:B------:R-:W-:Y:S02]  /*1240*/  USEL UR28, UR8, UR6, !UP2 ;  /* 0x00000006081c7287 */ /* 0x000fe4000d000000 */
[----:B------:R-:W-:Y:S02]  /*1250*/  @UP2 UIADD3 UR26, UR7, UR16, URZ ;  /* 0x00000010071a2290 */ /* 0x000fe4000fffe03f */
[----:B------:R-:W-:Y:S02]  /*1260*/  ULDC.64 UR8, c[0x0][0x198] ;  /* 0x0000660000087ab9 */ /* 0x000fe40000000a00 */
[----:B------:R-:W-:-:S02]  /*1270*/  @UP0 UIMAD.WIDE.U32 UR6, UR10, UR8, URZ ;  /* 0x000000080a0602a5 */ /* 0x000fc4000f8e003f */
[----:B------:R-:W-:Y:S02]  /*1280*/  ULOP3.LUT UR8, UR11, 0xffffffc0, URZ, 0xc0, !UPT ;  /* 0xffffffc00b087892 */ /* 0x000fe4000f8ec03f */
[----:B------:R-:W-:Y:S02]  /*1290*/  @UP0 UIMAD UR24, UR10, UR9, UR7 ;  /* 0x000000090a1802a4 */ /* 0x000fe4000f8e0207 */
[----:B------:R-:W-:Y:S02]  /*12a0*/  UIADD3 UR19, UR8, -0x40, URZ ;  /* 0xffffffc008137890 */ /* 0x000fe4000fffe03f */
[----:B------:R-:W-:Y:S02]  /*12b0*/  USHF.R.S32.HI UR36, URZ, 0x6, UR11 ;  /* 0x000000063f247899 */ /* 0x000fe4000801140b */
[----:B------:R-:W-:Y:S02]  /*12c0*/  USHF.R.S32.HI UR29, URZ, 0x1f, UR19 ;  /* 0x0000001f3f1d7899 */ /* 0x000fe40008011413 */
[----:B------:R-:W-:Y:S01]  /*12d0*/  @UP0 UMOV UR22, UR6 ;  /* 0x0000000600160c82 */ /* 0x000fe20008000000 */
[----:B------:R-:W-:Y:S05]  /*12e0*/  @P1 BRA `(.L_x_460) ;  /* 0x000000c000001947 */ /* 0x000fea0003800000 */
[----:B------:R-:W-:Y:S02]  /*12f0*/  USHF.R.S32.HI UR6, URZ, 0x1f, UR33 ;  /* 0x0000001f3f067899 */ /* 0x000fe40008011421 */
[----:B------:R-:W-:-:S02]  /*1300*/  ULDC.64 UR8, c[0x0][0x198] ;  /* 0x0000660000087ab9 */ /* 0x000fc40000000a00 */
        /* <DEDUP_REMOVED lines=9> */
[----:B------:R-:W-:Y:S02]  /*13a0*/  UIADD3 UR24, UR7, UR8, URZ ;  /* 0x0000000807187290 */ /* 0x000fe4000fffe03f */
.L_x_460:
        /* <DEDUP_REMOVED lines=34> */
[----:B------:R-:W-:Y:S02]  /*15d0*/  ULDC.64 UR10, c[0x0][0x188] ;  /* 0x00006200000a7ab9 */ /* 0x000fe40000000a00 */
[----:B------:R-:W-:Y:S02]  /*15e0*/  UIMAD UR9, UR33, UR9, UR6 ;  /* 0x00000009210972a4 */ /* 0x000fe4000f8e0206 */
[----:B------:R-:W-:-:S04]  /*15f0*/  UIMAD UR6, UR40, UR10, URZ ;  /* 0x0000000a280672a4 */ /* 0x000fc8000f8e023f */
[----:B------:R-:W-:Y:S02]  /*1600*/  UIMAD UR11, UR35, UR11, UR6 ;  /* 0x0000000b230b72a4 */ /* 0x000fe4000f8e0206 */
[----:B------:R-:W-:-:S04]  /*1610*/  UIMAD.WIDE.U32 UR6, UR33, UR8, URZ ;  /* 0x00000008210672a5 */ /* 0x000fc8000f8e003f */
[----:B------:R-:W-:-:S04]  /*1620*/  UIADD3 UR7, UR7, UR9, URZ ;  /* 0x0000000907077290 */ /* 0x000fc8000fffe03f */
[----:B------:R-:W-:-:S04]  /*1630*/  UIMAD.WIDE.U32 UR6, UR35, UR10, UR6 ;  /* 0x0000000a230672a5 */ /* 0x000fc8000f8e0006 */
[----:B------:R-:W-:-:S03]  /*1640*/  UIADD3 UR23, UR7, UR11, URZ ;  /* 0x0000000b07177290 */ /* 0x000fc6000fffe03f */
[----:B------:R-:W-:Y:S02]  /*1650*/  UMOV UR21, UR6 ;  /* 0x0000000600157c82 */ /* 0x000fe40008000000 */
.L_x_461:
[----:B------:R-:W-:Y:S01]  /*1660*/  ULDC.64 UR8, c[0x0][0x370] ;  /* 0x0000dc0000087ab9 */ /* 0x000fe20000000a00 */
[----:B------:R-:W-:Y:S01]  /*1670*/  PLOP3.LUT P0, PT, PT, PT, UP5, 0x80, 0x0 ;  /* 0x000000000000781c */ /* 0x000fe20003f0f058 */
[----:B------:R-:W-:Y:S02]  /*1680*/  @UP2 UIMAD.WIDE.U32 UR6, UR13, UR8, URZ ;  /* 0x000000080d0622a5 */ /* 0x000fe4000f8e003f */
[----:B------:R-:W-:Y:S02]  /*1690*/  ULDC UR11, c[0x0][0x224] ;  /* 0x00008900000b7ab9 */ /* 0x000fe40000000800 */
[----:B------:R-:W-:Y:S02]  /*16a0*/  @UP2 UIMAD UR18, UR13, UR9, UR7 ;  /* 0x000000090d1222a4 */ /* 0x000fe4000f8e0207 */
[----:B------:R-:W-:Y:S02]  /*16b0*/  USHF.L.U32 UR15, UR35, 0x7, URZ ;  /* 0x00000007230f7899 */ /* 0x000fe4000800063f */
[----:B------:R-:W-:-:S02]  /*16c0*/  @UP2 UMOV UR16, UR6 ;  /* 0x0000000600102c82 */ /* 0x000fc40008000000 */
        /* <DEDUP_REMOVED lines=22> */
[----:B------:R-:W-:Y:S02]  /*1830*/  UIADD3 UR6, UP1, UR19, UR6, URZ ;  /* 0x0000000613067290 */ /* 0x000fe4000ff3e03f */
[----:B------:R-:W-:Y:S02]  /*1840*/  ULDC UR15, c[0x0][0x234] ;  /* 0x00008d00000f7ab9 */ /* 0x000fe40000000800 */
        /* <DEDUP_REMOVED lines=14> */
.L_x_462:
[----:B------:R-:W-:-:S04]  /*1930*/  UMOV UR8, UR53 ;  /* 0x0000003500087c82 */ /* 0x000fc80008000000 */
.L_x_463:
[----:B------:R-:W-:Y:S01]  /*1940*/  UIADD3 UR6, UP4, UP3, UR6, UR47, UR49 ;  /* 0x0000002f06067290 */ /* 0x000fe2000fb9e031 */
[----:B------:R-:W1:Y:S01]  /*1950*/  S2R R21, SR_TID.X ;  /* 0x0000000000157919 */ /* 0x000e620000002100 */
[----:B------:R-:W-:Y:S01]  /*1960*/  UIADD3 UR15, UR19, UR15, URZ ;  /* 0x0000000f130f7290 */ /* 0x000fe2000fffe03f */
[----:B------:R-:W-:Y:S01]  /*1970*/  IADD3 R14, P0, R239, UR19, RZ ;  /* 0x00000013ef0e7c10 */ /* 0x000fe2000ff1e0ff */
[----:B------:R-:W-:Y:S01]  /*1980*/  UIADD3 UR27, UP2, UP1, UR12, UR6, UR14 ;  /* 0x000000060c1b7290 */ /* 0x000fe2000f95e00e */
[----:B------:R-:W-:Y:S01]  /*1990*/  IMAD.U32 R7, RZ, RZ, UR19 ;  /* 0x00000013ff077e24 */ /* 0x000fe2000f8e00ff */
[----:B------:R-:W-:Y:S01]  /*19a0*/  UIADD3.X UR6, UR9, UR51, UR56, UP4, UP3 ;  /* 0x0000003309067290 */ /* 0x000fe2000a7e6438 */
[----:B------:R-:W-:Y:S01]  /*19b0*/  SHF.R.S32.HI R229, RZ, 0x1f, R228 ;  /* 0x0000001fffe57819 */ /* 0x000fe200000114e4 */
[----:B------:R-:W-:Y:S01]  /*19c0*/  ULDC UR13, c[0x0][0x2e8] ;  /* 0x0000ba00000d7ab9 */ /* 0x000fe20000000800 */
[----:B------:R-:W-:Y:S01]  /*19d0*/  IADD3.X R16, R24, UR29, RZ, P0, !PT ;  /* 0x0000001d18107c10 */ /* 0x000fe200087fe4ff */
[----:B------:R-:W-:Y:S01]  /*19e0*/  UIADD3.X UR25, UR10, UR6, UR11, UP2, UP1 ;  /* 0x000000060a197290 */ /* 0x000fe200097e240b */
[----:B------:R-:W-:Y:S01]  /*19f0*/  IMAD.U32 R9, RZ, RZ, UR37 ;  /* 0x00000025ff097e24 */ /* 0x000fe2000f8e00ff */
[----:B------:R-:W-:Y:S01]  /*1a00*/  BSSY B1, `(.L_x_459) ;  /* 0x0000905000017945 */ /* 0x000fe20003800000 */
[----:B------:R-:W-:Y:S01]  /*1a10*/  ULDC.64 UR6, c[0x0][0x1a8] ;  /* 0x00006a0000067ab9 */ /* 0x000fe20000000a00 */
[----:B------:R-:W-:Y:S01]  /*1a20*/  IMAD R8, R16, c[0x0][0x190], RZ ;  /* 0x0000640010087a24 */ /* 0x000fe200078e02ff */
[----:B------:R-:W-:Y:S01]  /*1a30*/  UIMAD UR6, UR60, UR6, URZ ;  /* 0x000000063c0672a4 */ /* 0x000fe2000f8e023f */
[----:B------:R-:W-:Y:S01]  /*1a40*/  IMAD.U32 R12, RZ, RZ, UR37 ;  /* 0x00000025ff0c7e24 */ /* 0x000fe2000f8e00ff */
        /* <DEDUP_REMOVED lines=12> */
[----:B------:R-:W-:Y:S01]  /*1b10*/  UIMAD UR12, UR37, UR7, UR6 ;  /* 0x00000007250c72a4 */ /* 0x000fe2000f8e0206 */
[----:B------:R-:W-:Y:S01]  /*1b20*/  IADD3 R4, P2, R228, UR16, RZ ;  /* 0x00000010e4047c10 */ /* 0x000fe2000ff5e0ff */
[----:B------:R-:W-:Y:S01]  /*1b30*/  UIADD3 UR6, UR19, UR8, URZ ;  /* 0x0000000813067290 */ /* 0x000fe2000fffe03f */
[----:B------:R-:W-:Y:S01]  /*1b40*/  IMAD.IADD R21, R21, 0x1, -R5 ;  /* 0x0000000115157824 */ /* 0x000fe200078e0a05 */
[----:B------:R-:W-:Y:S01]  /*1b50*/  UIADD3 UR8, UR36, -0x1, URZ ;  /* 0xffffffff24087890 */ /* 0x000fe2000fffe03f */
[----:B------:R-:W-:Y:S01]  /*1b60*/  IADD3.X R5, R229, UR18, RZ, P2, !PT ;  /* 0x00000012e5057c10 */ /* 0x000fe200097fe4ff */
[----:B------:R-:W-:Y:S01]  /*1b70*/  UMOV UR19, 0x4 ;  /* 0x0000000400137882 */ /* 0x000fe20000000000 */
[----:B------:R-:W-:Y:S01]  /*1b80*/  IMAD R6, R6, UR48, R21 ;  /* 0x0000003006067c24 */ /* 0x000fe2000f8e0215 */
[----:B------:R-:W-:-:S02]  /*1b90*/  UIMAD.WIDE UR6, UR6, UR19, UR10 ;  /* 0x00000013060672a5 */ /* 0x000fc4000f8e020a */
[----:B------:R-:W-:Y:S02]  /*1ba0*/  IMAD.WIDE.U32 R4, R7, c[0x0][0x370], R4 ;  /* 0x0000dc0007047a25 */ /* 0x000fe400078e0004 */
[----:B------:R-:W-:-:S03]  /*1bb0*/  IADD3 R10, P0, R6, UR27, RZ ;  /* 0x0000001b060a7c10 */ /* 0x000fc6000ff1e0ff */
[----:B------:R-:W-:Y:S01]  /*1bc0*/  UMOV UR11, UR6 ;  /* 0x00000006000b7c82 */ /* 0x000fe20008000000 */
[----:B------:R-:W-:Y:S01]  /*1bd0*/  LEA.HI.X.SX32 R11, R6, UR25, 0x1, P0 ;  /* 0x00000019060b7c11 */ /* 0x000fe200080f0eff */
[----:B------:R-:W-:Y:S01]  /*1be0*/  UIADD3 UR6, -UR20, UR31, UR17 ;  /* 0x0000001f14067290 */ /* 0x000fe2000fffe111 */
[----:B------:R-:W-:Y:S01]  /*1bf0*/  IMAD.WIDE.U32 R6, R14, c[0x0][0x190], R228 ;  /* 0x000064000e067a25 */ /* 0x000fe200078e00e4 */
[----:B------:R-:W-:Y:S01]  /*1c00*/  IADD3 R5, R5, UR9, RZ ;  /* 0x0000000905057c10 */ /* 0x000fe2000fffe0ff */
[----:B------:R-:W-:Y:S02]  /*1c10*/  UMOV UR10, UR7 ;  /* 0x00000007000a7c82 */ /* 0x000fe40008000000 */
[----:B------:R-:W-:Y:S01]  /*1c20*/  UIADD3 UR6, UR6, -UR13, URZ ;  /* 0x8000000d06067290 */ /* 0x000fe2000fffe03f */
[----:B------:R-:W-:Y:S01]  /*1c30*/  IADD3 R8, P0, R6, UR28, RZ ;  /* 0x0000001c06087c10 */ /* 0x000fe2000ff1e0ff */
[----:B------:R-:W-:Y:S02]  /*1c40*/  IMAD.WIDE.U32 R4, R9, c[0x0][0x378], R4 ;  /* 0x0000de0009047a25 */ /* 0x000fe400078e0004 */
[----:B------:R-:W-:Y:S01]  /*1c50*/  USHF.R.S32.HI UR13, URZ, 0x1f, UR6 ;  /* 0x0000001f3f0d7899 */ /* 0x000fe20008011406 */
[----:B------:R-:W-:Y:S01]  /*1c60*/  IADD3.X R9, R7, UR26, R17, P0, !PT ;  /* 0x0000001a07097c10 */ /* 0x000fe200087fe411 */
[----:B------:R-:W-:Y:S01]  /*1c70*/  IMAD.MOV.U32 R6, RZ, RZ, R4 ;  /* 0x000000ffff067224 */ /* 0x000fe200078e0004 */
[----:B------:R-:W-:Y:S01]  /*1c80*/  LEA R220, P0, R10, c[0x0][0x350], 0x2 ;  /* 0x0000d4000adc7a11 */ /* 0x000fe200078010ff */
[----:B------:R-:W-:Y:S01]  /*1c90*/  ULEA.HI UR13, UR13, UR6, URZ, 0x6 ;  /* 0x000000060d0d7291 */ /* 0x000fe2000f8f303f */
[----:B------:R-:W-:Y:S01]  /*1ca0*/  IADD3 R7, R5, UR12, RZ ;  /* 0x0000000c05077c10 */ /* 0x000fe2000fffe0ff */
[----:B------:R-:W-:Y:S01]  /*1cb0*/  IMAD R5, R24, c[0x0][0x370], RZ ;  /* 0x0000dc0018057a24 */ /* 0x000fe200078e02ff */
[----:B------:R-:W-:Y:S01]  /*1cc0*/  LEA.HI.X R221, R10, c[0x0][0x354], R11, 0x2, P0 ;  /* 0x0000d5000add7a11 */ /* 0x000fe200000f140b */
[----:B------:R-:W-:Y:S01]  /*1cd0*/  USHF.R.S32.HI UR13, URZ, 0x6, UR13 ;  /* 0x000000063f0d7899 */ /* 0x000fe2000801140d */
[----:B------:R-:W-:Y:S01]  /*1ce0*/  IMAD.WIDE.U32 R12, R12, c[0x0][0x1a8], R8 ;  /* 0x00006a000c0c7a25 */ /* 0x000fe200078e0008 */
[----:B------:R-:W-:-:S02]  /*1cf0*/  ULDC.64 UR6, c[0x0][0x200] ;  /* 0x0000800000067ab9 */ /* 0x000fc40000000a00 */
[----:B------:R-:W-:Y:S01]  /*1d00*/  UISETP.LT.AND UP1, UPT, URZ, UR13, UPT ;  /* 0x0000000d3f00728c */ /* 0x000fe2000bf21270 */
[----:B------:R-:W-:Y:S01]  /*1d10*/  IMAD R4, R239, c[0x0][0x374], R5 ;  /* 0x0000dd00ef047a24 */ /* 0x000fe200078e0205 */
[----:B------:R-:W-:Y:S01]  /*1d20*/  IADD3 R18, R13, UR14, RZ ;  /* 0x0000000e0d127c10 */ /* 0x000fe2000fffe0ff */
[----:B------:R-:W-:Y:S01]  /*1d30*/  IMAD.WIDE.U32 R6, R239, c[0x0][0x370], R6 ;  /* 0x0000dc00ef067a25 */ /* 0x000fe200078e0006 */
[----:B------:R-:W-:Y:S01]  /*1d40*/  USEL UR13, URZ, UR13, !UP1 ;  /* 0x0000000d3f0d7287 */ /* 0x000fe2000c800000 */
[----:B------:R-:W-:Y:S01]  /*1d50*/  LEA R224, P3, R12, c[0x0][0x160], 0x1 ;  /* 0x000058000ce07a11 */ /* 0x000fe200078608ff */
[----:B------:R-:W-:Y:S01]  /*1d60*/  UIMAD.WIDE UR6, UR15, UR19, UR6 ;  /* 0x000000130f0672a5 */ /* 0x000fe2000f8e0206 */
[----:B------:R-:W-:Y:S01]  /*1d70*/  IMAD.IADD R11, R7, 0x1, R4 ;  /* 0x00000001070b7824 */ /* 0x000fe200078e0204 */
[----:B------:R-:W-:Y:S01]  /*1d80*/  UISETP.GT.AND UP1, UPT, UR36, UR13, UPT ;  /* 0x0000000d2400728c */ /* 0x000fe2000bf24270 */
[----:B------:R-:W-:Y:S02]  /*1d90*/  LEA R223, P2, R6, c[0x0][0x330], 0x1 ;  /* 0x0000cc0006df7a11 */ /* 0x000fe400078408ff */
[----:B------:R-:W-:-:S02]  /*1da0*/  LEA.HI.X R225, R12, c[0x0][0x164], R18, 0x1, P3 ;  /* 0x000059000ce17a11 */ /* 0x000fc400018f0c12 */
[----:B------:R-:W-:Y:S02]  /*1db0*/  LEA.HI.X R226, R6, c[0x0][0x334], R11, 0x1, P2 ;  /* 0x0000cd0006e27a11 */ /* 0x000fe400010f0c0b */
        /* <DEDUP_REMOVED lines=20> */
.L_x_465:
        /* <DEDUP_REMOVED lines=18> */
.L_x_466:
        /* <DEDUP_REMOVED lines=35> */
.L_x_468:
[----:B------:R-:W-:Y:S05]  /*2250*/  BSYNC B0 ;  /* 0x0000000000007941 */ /* 0x000fea0003800000 */
.L_x_467:
        /* <DEDUP_REMOVED lines=21> */
.L_x_470:
[----:B------:R-:W-:Y:S05]  /*23b0*/  BSYNC B0 ;  /* 0x0000000000007941 */ /* 0x000fea0003800000 */
.L_x_469:
        /* <DEDUP_REMOVED lines=31> */
.L_x_472:
[----:B------:R-:W-:Y:S05]  /*25b0*/  BSYNC B0 ;  /* 0x0000000000007941 */ /* 0x000fea0003800000 */
.L_x_471:
        /* <DEDUP_REMOVED lines=20> */
.L_x_464:
        /* <DEDUP_REMOVED lines=15> */
[----:B------:R-:W-:Y:S01]  /*27f0*/  IMAD R8, R14, c[0x0][0x374], R8 ;  /* 0x0000dd000e087a24 */ /* 0x000fe200078e0208 */
        /* <DEDUP_REMOVED lines=34> */
.L_x_475:
[----:B------:R-:W-:Y:S05]  /*2a20*/  BSYNC B0 ;  /* 0x0000000000007941 */ /* 0x000fea0003800000 */
.L_x_474:
        /* <DEDUP_REMOVED lines=48> */
.L_x_477:
[----:B------:R-:W-:Y:S05]  /*2d30*/  BSYNC B0 ;  /* 0x0000000000007941 */ /* 0x000fea0003800000 */
.L_x_476:
        /* <DEDUP_REMOVED lines=44> */
.L_x_479:
[----:B------:R-:W-:Y:S05]  /*3000*/  BSYNC B0 ;  /* 0x0000000000007941 */ /* 0x000fea0003800000 */
.L_x_478:
        /* <DEDUP_REMOVED lines=45> */
.L_x_481:
[----:B------:R-:W-:Y:S05]  /*32e0*/  BSYNC B0 ;  /* 0x0000000000007941 */ /* 0x000fea0003800000 */
.L_x_480:
[C---:B--23--:R-:W-:Y:S01]  /*32f0*/  IADD3 R4, R227.reuse, 0x8, RZ ;  /* 0x00000008e3047810 */ /* 0x04cfe20007ffe0ff */
[----:B------:R-:W-:Y:S01]  /*3300*/  USHF.R.S32.HI UR12, URZ, 0x1f, UR17 ;  /* 0x0000001f3f0c7899 */ /* 0x000fe20008011411 */
[C---:B------:R-:W-:Y:S01]  /*3310*/  ISETP.GE.AND P1, PT, R227.reuse, UR9, PT ;  /* 0x00000009e3007c0c */ /* 0x040fe2000bf26270 */
[----:B------:R-:W-:Y:S01]  /*3320*/  ULDC.64 UR14, c[0x0][0x198] ;  /* 0x00006600000e7ab9 */ /* 0x000fe20000000a00 */
[----:B------:R-:W-:Y:S01]  /*3330*/  ISETP.GE.AND P0, PT, R4, UR9, PT ;  /* 0x0000000904007c0c */ /* 0x000fe2000bf06270 */
[----:B------:R-:W-:Y:S01]  /*3340*/  UIMAD UR9, UR12, UR14, URZ ;  /* 0x0000000e0c0972a4 */ /* 0x000fe2000f8e023f */
[----:B------:R-:W-:Y:S01]  /*3350*/  IMAD.MOV.U32 R4, RZ, RZ, 0x4 ;  /* 0x00000004ff047424 */ /* 0x000fe200078e00ff */
[----:B------:R-:W-:Y:S01]  /*3360*/  MOV R235, 0x7f800000 ;  /* 0x7f80000000eb7802 */ /* 0x000fe20000000f00 */
[----:B------:R-:W-:Y:S01]  /*3370*/  IMAD.MOV.U32 R234, RZ, RZ, 0x7f800000 ;  /* 0x7f800000ffea7424 */ /* 0x000fe200078e00ff */
[----:B------:R-:W-:Y:S01]  /*3380*/  UIMAD UR9, UR17, UR15, UR9 ;  /* 0x0000000f110972a4 */ /* 0x000fe2000f8e0209 */
[----:B------:R-:W-:-:S05]  /*3390*/  IMAD.WIDE R4, R227, R4, UR6 ;  /* 0x00000006e3047e25 */ /* 0x000fca000f8e0204 */
[----:B------:R-:W-:Y:S01]  /*33a0*/  IMAD.U32 R6, RZ, RZ, UR9 ;  /* 0x00000009ff067e24 */ /* 0x000fe2000f8e00ff */
[----:B------:R-:W-:Y:S01]  /*33b0*/  UIADD3 UR9, -UR17, UR20, URZ ;  /* 0x0000001411097290 */ /* 0x000fe2000fffe13f */
[----:B------:R-:W-:Y:S01]  /*33c0*/  MOV R17, UR17 ;  /* 0x0000001100117c02 */ /* 0x000fe20008000f00 */
[----:B------:R2:W5:Y:S04]  /*33d0*/  @!P1 LDG.E R234, [R4.64] ;  /* 0x0000000404ea9981 */ /* 0x000568000c1e1900 */
[----:B------:R-:W-:Y:S01]  /*33e0*/  ISETP.GE.AND P5, PT, R239, UR9, PT ;  /* 0x00000009ef007c0c */ /* 0x000fe2000bfa6270 */
[----:B------:R2:W5:Y:S01]  /*33f0*/  @!P0 LDG.E R235, [R4.64+0x20] ;  /* 0x0000200404eb8981 */ /* 0x000562000c1e1900 */
[----:B------:R-:W-:Y:S11]  /*3400*/  BSSY B0, `(.L_x_482) ;  /* 0x000003a000007945 */ /* 0x000ff60003800000 */
[----:B------:R3:W-:Y:S04]  /*3410*/  @P5 STS.128 [R222+0x10000], RZ ;  /* 0x010000ffde005388 */ /* 0x0007e80000000c00 */
[----:B------:R3:W-:Y:S04]  /*3420*/  @P5 STS.128 [R222+0x12000], RZ ;  /* 0x012000ffde005388 */ /* 0x0007e80000000c00 */
[----:B------:R3:W-:Y:S04]  /*3430*/  @P5 STS.128 [R222+0x14000], RZ ;  /* 0x014000ffde005388 */ /* 0x0007e80000000c00 */
[----:B------:R3:W-:Y:S01]  /*3440*/  @P5 STS.128 [R222+0x16000], RZ ;  /* 0x016000ffde005388 */ /* 0x0007e20000000c00 */
[----:B--2---:R-:W-:-:S05]  /*3450*/  IMAD.WIDE.U32 R4, R17, c[0x0][0x198], R228 ;  /* 0x0000660011047a25 */ /* 0x004fca00078e00e4 */
[----:B------:R-:W-:-:S04]  /*3460*/  IADD3 R4, P0, R4, UR22, RZ ;  /* 0x0000001604047c10 */ /* 0x000fc8000ff1e0ff */
[----:B------:R-:W-:Y:S01]  /*3470*/  IADD3.X R5, R5, UR24, R6, P0, !PT ;  /* 0x0000001805057c10 */ /* 0x000fe200087fe406 */
[----:B------:R-:W-:-:S04]  /*3480*/  IMAD R6, R22, c[0x0][0x1b0], RZ ;  /* 0x00006c0016067a24 */ /* 0x000fc800078e02ff */
[C---:B------:R-:W-:Y:S02]  /*3490*/  IMAD R14, R15.reuse, c[0x0][0x1b4], R6 ;  /* 0x00006d000f0e7a24 */ /* 0x040fe400078e0206 */
[----:B------:R-:W-:-:S05]  /*34a0*/  IMAD.WIDE.U32 R10, R15, c[0x0][0x1b0], R4 ;  /* 0x00006c000f0a7a25 */ /* 0x000fca00078e0004 */
[----:B------:R-:W-:Y:S01]  /*34b0*/  IADD3 R16, R11, R14, RZ ;  /* 0x0000000e0b107210 */ /* 0x000fe20007ffe0ff */
[----:B------:R-:W-:Y:S05]  /*34c0*/  @P5 BRA `(.L_x_483) ;  /* 0x000002d000005947 */ /* 0x000fea0003800000 */
[----:B---3--:R-:W-:Y:S01]  /*34d0*/  ISETP.GE.AND P3, PT, R228, c[0x0][0x220], PT ;  /* 0x00008800e4007a0c */ /* 0x008fe20003f66270 */
        /* <DEDUP_REMOVED lines=44> */
.L_x_483:
[----:B---3--:R-:W-:Y:S05]  /*37a0*/  BSYNC B0 ;  /* 0x0000000000007941 */ /* 0x008fea0003800000 */
.L_x_482:
        /* <DEDUP_REMOVED lines=8> */
[----:B--2---:R-:W-:Y:S01]  /*3830*/  IMAD.U32 R4, RZ, RZ, UR22 ;  /* 0x00000016ff047e24 */ /* 0x004fe2000f8e00ff */
        /* <DEDUP_REMOVED lines=10> */
[C---:B------:R-:W-:Y:S01]  /*38e0*/  IMAD.WIDE.U32 R10, R7.reuse, c[0x0][0x198], R10 ;  /* 0x00006600070a7a25 */ /* 0x040fe200078e000a */
        /* <DEDUP_REMOVED lines=35> */
.L_x_485:
[----:B------:R-:W-:Y:S05]  /*3b20*/  BSYNC B0 ;  /* 0x0000000000007941 */ /* 0x000fea0003800000 */
.L_x_484:
        /* <DEDUP_REMOVED lines=62> */
.L_x_487:
[----:B------:R-:W-:Y:S05]  /*3f10*/  BSYNC B0 ;  /* 0x0000000000007941 */ /* 0x000fea0003800000 */
.L_x_486:
[----:B------:R1:W-:Y:S01]  /*3f20*/  @P4 STS.128 [R222+0x19000], RZ ;  /* 0x019000ffde004388 */ /* 0x0003e20000000c00 */
[----:B------:R-:W-:Y:S03]  /*3f30*/  BSSY B0, `(.L_x_488) ;  /* 0x0000034000007945 */ /* 0x000fe60003800000 */
[----:B------:R1:W-:Y:S04]  /*3f40*/  @P4 STS.128 [R222+0x1b000], RZ ;  /* 0x01b000ffde004388 */ /* 0x0003e80000000c00 */
[----:B------:R1:W-:Y:S04]  /*3f50*/  @P4 STS.128 [R222+0x1d000], RZ ;  /* 0x01d000ffde004388 */ /* 0x0003e80000000c00 */
[----:B------:R1:W-:Y:S01]  /*3f60*/  @P4 STS.128 [R222+0x1f000], RZ ;  /* 0x01f000ffde004388 */ /* 0x0003e20000000c00 */
[----:B------:R-:W-:Y:S05]  /*3f70*/  @P4 BRA `(.L_x_489) ;  /* 0x000002f000004947 */ /* 0x000fea0003800000 */
[----:B------:R-:W-:Y:S01]  /*3f80*/  IADD3 R6, P0, R19, 0x20, RZ ;  /* 0x0000002013067810 */ /* 0x000fe20007f1e0ff */
[----:B-12---:R-:W-:Y:S01]  /*3f90*/  IMAD.U32 R5, RZ, RZ, UR23 ;  /* 0x00000017ff057e24 */ /* 0x006fe2000f8e00ff */
        /* <DEDUP_REMOVED lines=44> */
[----:B------:R1:W-:Y:S02]  /*4260*/  @!P0 LDGSTS.E.BYPASS.LTC128B.128 [R222+0x1f000], [R4.64+0x180] ;  /* 0x1f00018004de8fae */ /* 0x0003e4000b901d44 */
.L_x_489:
[----:B------:R-:W-:Y:S05]  /*4270*/  BSYNC B0 ;  /* 0x0000000000007941 */ /* 0x000fea0003800000 */
.L_x_488:
[----:B------:R-:W-:Y:S01]  /*4280*/  IMAD.MOV.U32 R6, RZ, RZ, c[0x0][0x308] ;  /* 0x0000c200ff067624 */ /* 0x000fe200078e00ff */
[----:B------:R-:W-:Y:S01]  /*4290*/  MOV R7, c[0x0][0x30c] ;  /* 0x0000c30000077a02 */ /* 0x000fe20000000f00 */
[----:B------:R-:W0:Y:S04]  /*42a0*/  LDGDEPBAR ;  /* 0x00000000000079af */ /* 0x000e280000000000 */
[----:B-12---:R1:W2:Y:S04]  /*42b0*/  LDG.E.64 R4, [R6.64+0x8] ;  /* 0x0000080406047981 */ /* 0x0062a8000c1e1b00 */
[----:B-1-3--:R-:W3:Y:S01]  /*42c0*/  LDG.E.64 R6, [R6.64] ;  /* 0x0000000406067981 */ /* 0x00aee2000c1e1b00 */
[----:B------:R-:W-:Y:S01]  /*42d0*/  IMAD.MOV.U32 R247, RZ, RZ, c[0x0][0x22c] ;  /* 0x00008b00fff77624 */ /* 0x000fe200078e00ff */
[--C-:B------:R-:W-:Y:S01]  /*42e0*/  SHF.R.S32.HI R8, RZ, 0x1f, R21.reuse ;  /* 0x0000001fff087819 */ /* 0x100fe20000011415 */
[----:B------:R-:W-:Y:S01]  /*42f0*/  UIADD3 UR16, UR31, 0x40, UR17 ;  /* 0x000000401f107890 */ /* 0x000fe2000fffe011 */
        /* <DEDUP_REMOVED lines=64> */
[----:B------:R-:W-:Y:S01]  /*4700*/  SHF.L.U32 R250, R245, 0x5, RZ ;  /* 0x00000005f5fa7819 */ /* 0x000fe200000006ff */
[----:B------:R-:W-:Y:S01]  /*4710*/  IMAD.U32 R249, R247, -0x40, RZ ;  /* 0xffffffc0f7f97824 */ /* 0x000fe200078e00ff */
[----:B------:R-:W-:Y:S01]  /*4720*/  UIADD3 UR16, UR16, -UR20, URZ ;  /* 0x8000001410107290 */ /* 0x000fe2000fffe03f */
[----:B--2---:R-:W-:-:S02]  /*4730*/  IADD3 R240, P1, P0, R4, UR46, R21 ;  /* 0x0000002e04f07c10 */ /* 0x004fc4000f83e015 */
[----:B------:R-:W-:Y:S02]  /*4740*/  CS2R R20, SRZ ;  /* 0x0000000000147805 */ /* 0x000fe4000001ff00 */
[----:B------:R-:W-:Y:S01]  /*4750*/  IADD3.X R244, R5, UR50, R8, P1, P0 ;  /* 0x0000003205f47c10 */ /* 0x000fe20008fe0408 */
[----:B------:R-:W-:Y:S01]  /*4760*/  IMAD.WIDE.U32 R240, R240, -0x2daee0ad, RZ ;  /* 0xd2511f53f0f07825 */ /* 0x000fe200078e00ff */
[----:B---3--:R-:W1:Y:S08]  /*4770*/  R2UR UR14, R7 ;  /* 0x00000000070e73c2 */ /* 0x008e7000000e0000 */
[----:B------:R-:W2:Y:S01]  /*4780*/  R2UR UR15, R6 ;  /* 0x00000000060f73c2 */ /* 0x000ea200000e0000 */
[----:B-1----:R-:W-:-:S02]  /*4790*/  UIADD3 UR28, UR14, -0x4498517b, URZ ;  /* 0xbb67ae850e1c7890 */ /* 0x002fc4000fffe03f */
[----:B------:R-:W-:Y:S02]  /*47a0*/  UIADD3 UR26, UR14, 0x76cf5d0a, URZ ;  /* 0x76cf5d0a0e1a7890 */ /* 0x000fe4000fffe03f */
[----:B------:R-:W-:Y:S02]  /*47b0*/  UIADD3 UR24, UR14, 0x32370b8f, URZ ;  /* 0x32370b8f0e187890 */ /* 0x000fe4000fffe03f */
[----:B------:R-:W-:Y:S02]  /*47c0*/  UIADD3 UR22, UR14, -0x126145ec, URZ ;  /* 0xed9eba140e167890 */ /* 0x000fe4000fffe03f */
[----:B--2---:R-:W-:Y:S02]  /*47d0*/  UIADD3 UR29, UR15, -0x61c88647, URZ ;  /* 0x9e3779b90f1d7890 */ /* 0x004fe4000fffe03f */
[----:B------:R-:W-:Y:S02]  /*47e0*/  UIADD3 UR27, UR15, 0x3c6ef372, URZ ;  /* 0x3c6ef3720f1b7890 */ /* 0x000fe4000fffe03f */
[----:B------:R-:W-:-:S02]  /*47f0*/  UIADD3 UR25, UR15, -0x255992d5, URZ ;  /* 0xdaa66d2b0f197890 */ /* 0x000fc4000fffe03f */
[----:B------:R-:W-:Y:S02]  /*4800*/  UIADD3 UR23, UR15, 0x78dde6e4, URZ ;  /* 0x78dde6e40f177890 */ /* 0x000fe4000fffe03f */
[----:B------:R-:W-:Y:S02]  /*4810*/  UIADD3 UR21, UR15, 0x1715609d, URZ ;  /* 0x1715609d0f157890 */ /* 0x000fe4000fffe03f */
[----:B------:R-:W-:Y:S02]  /*4820*/  UIADD3 UR19, UR14, -0x56f99767, URZ ;  /* 0xa90668990e137890 */ /* 0x000fe4000fffe03f */
[----:B------:R-:W-:Y:S02]  /*4830*/  UIADD3 UR18, UR15, -0x4ab325aa, URZ ;  /* 0xb54cda560f127890 */ /* 0x000fe4000fffe03f */
[----:B------:R-:W-:Y:S02]  /*4840*/  UIADD3 UR17, UR14, 0x646e171e, URZ ;  /* 0x646e171e0e117890 */ /* 0x000fe4000fffe03f */
.L_x_492:
[----:B------:R-:W0:Y:S01]  /*4850*/  LDGDEPBAR ;  /* 0x00000000000079af */ /* 0x000e220000000000 */
[----:B------:R-:W-:Y:S01]  /*4860*/  USHF.L.U32 UR9, UR8, 0x6, URZ ;  /* 0x0000000608097899 */ /* 0x000fe2000800063f */
[C---:B-----5:R-:W-:Y:S01]  /*4870*/  FSETP.NEU.FTZ.AND P0, PT, R234.reuse, -INF , PT ;  /* 0xff800000ea00780b */ /* 0x060fe20003f1d000 */
[----:B------:R-:W-:Y:S02]  /*4880*/  UISETP.GT.AND UP1, UPT, UR8, UR13, UPT ;  /* 0x0000000d0800728c */ /* 0x000fe4000bf24270 */
[----:B------:R-:W-:Y:S02]  /*4890*/  UISETP.GE.AND UP0, UPT, UR9, UR16, UPT ;  /* 0x000000100900728c */ /* 0x000fe4000bf06270 */
[----:B------:R-:W-:Y:S01]  /*48a0*/  IMAD.U32 R116, RZ, RZ, UR9 ;  /* 0x00000009ff747e24 */ /* 0x000fe2000f8e00ff */
[----:B------:R-:W-:Y:S04]  /*48b0*/  USHF.L.U32 UR9, UR30, 0x6, URZ ;  /* 0x000000061e097899 */ /* 0x000fe8000800063f */
[----:B------:R-:W-:Y:S04]  /*48c0*/  UIADD3 UR9, UR9, 0x40, URZ ;  /* 0x0000004009097890 */ /* 0x000fe8000fffe03f */
[----:B------:R-:W-:Y:S06]  /*48d0*/  UISETP.LT.AND UP0, UPT, UR9, UR20, UP0 ;  /* 0x000000140900728c */ /* 0x000fec0008701270 */
[----:B------:R-:W-:Y:S01]  /*48e0*/  PLOP3.LUT P4, PT, PT, PT, UP0, 0x80, 0x0 ;  /* 0x000000000000781c */ /* 0x000fe20003f8f008 */
[----:B------:R-:W-:Y:S04]  /*48f0*/  DEPBAR.LE SB0, 0x0 ;  /* 0x000080000000791a */ /* 0x000fe80000000000 */
[----:B------:R-:W-:Y:S06]  /*4900*/  BAR.SYNC.DEFER_BLOCKING 0x0 ;  /* 0x0000000000007b1d */ /* 0x000fec0000010000 */
[----:B------:R-:W-:Y:S06]  /*4910*/  LDSM.16.M88.4 R16, [R210] ;  /* 0x00000000d210783b */ /* 0x000fec0000000200 */
[----:B-1----:R-:W1:Y:S06]  /*4920*/  LDSM.16.M88.4 R8, [R209+0x10000] ;  /* 0x01000000d108783b */ /* 0x002e6c0000000200 */
[----:B------:R-:W2:Y:S06]  /*4930*/  LDSM.16.M88.4 R84, [R209+0x10800] ;  /* 0x01080000d154783b */ /* 0x000eac0000000200 */
[----:B------:R-:W-:Y:S06]  /*4940*/  LDSM.16.M88.4 R88, [R211] ;  /* 0x00000000d358783b */ /* 0x000fec0000000200 */
[----:B------:R-:W3:Y:S06]  /*4950*/  LDSM.16.M88.4 R92, [R2+0x10000] ;  /* 0x01000000025c783b */ /* 0x000eec0000000200 */
[----:B------:R-:W4:Y:S06]  /*4960*/  LDSM.16.M88.4 R96, [R2+0x10800] ;  /* 0x010800000260783b */ /* 0x000f2c0000000200 */
[----:B------:R-:W-:Y:S06]  /*4970*/  LDSM.16.M88.4 R100, [R215] ;  /* 0x00000000d764783b */ /* 0x000fec0000000200 */
[----:B------:R-:W4:Y:S01]  /*4980*/  LDSM.16.M88.4 R104, [R208+0x10000] ;  /* 0x01000000d068783b */ /* 0x000f220000000200 */
[C---:B-1----:R-:W-:Y:S05]  /*4990*/  HMMA.16816.F32.BF16 R4, R16.reuse, R8, RZ ;  /* 0x000000081004723c */ /* 0x042fea00000418ff */
[----:B------:R-:W-:Y:S03]  /*49a0*/  LDSM.16.M88.4 R108, [R214] ;  /* 0x00000000d66c783b */ /* 0x000fe60000000200 */
[C---:B------:R-:W-:Y:S03]  /*49b0*/  HMMA.16816.F32.BF16 R8, R16.reuse, R10, RZ ;  /* 0x0000000a1008723c */ /* 0x040fe600000418ff */
[----:B------:R-:W-:Y:S05]  /*49c0*/  LDSM.16.M88.4 R112, [R3+0x10000] ;  /* 0x010000000370783b */ /* 0x000fea0000000200 */
[C---:B--2---:R-:W-:Y:S08]  /*49d0*/  HMMA.16816.F32.BF16 R12, R16.reuse, R84, RZ ;  /* 0x00000054100c723c */ /* 0x044ff000000418ff */
[----:B------:R-:W-:Y:S01]  /*49e0*/  HMMA.16816.F32.BF16 R16, R16, R86, RZ ;  /* 0x000000561010723c */ /* 0x000fe200000418ff */
[----:B------:R-:W1:Y:S07]  /*49f0*/  LDSM.16.M88.4 R84, [R208+0x10800] ;  /* 0x01080000d054783b */ /* 0x000e6e0000000200 */
[C---:B---3--:R-:W-:Y:S08]  /*4a00*/  HMMA.16816.F32.BF16 R4, R88.reuse, R92, R4 ;  /* 0x0000005c5804723c */ /* 0x048ff00000041804 */
[C---:B------:R-:W-:Y:S01]  /*4a10*/  HMMA.16816.F32.BF16 R8, R88.reuse, R94, R8 ;  /* 0x0000005e5808723c */ /* 0x040fe20000041808 */
[----:B------:R-:W-:Y:S07]  /*4a20*/  LDSM.16.M88.4 R92, [R210+0x2000] ;  /* 0x00200000d25c783b */ /* 0x000fee0000000200 */
[C---:B----4-:R-:W-:Y:S08]  /*4a30*/  HMMA.16816.F32.BF16 R12, R88.reuse, R96, R12 ;  /* 0x00000060580c723c */ /* 0x050ff0000004180c */
[----:B------:R-:W-:Y:S01]  /*4a40*/  HMMA.16816.F32.BF16 R16, R88, R98, R16 ;  /* 0x000000625810723c */ /* 0x000fe20000041810 */
[----:B------:R-:W2:Y:S06]  /*4a50*/  LDSM.16.M88.4 R88, [R3+0x10800] ;  /* 0x010800000358783b */ /* 0x000eac0000000200 */
[----:B------:R-:W3:Y:S01]  /*4a60*/  LDSM.16.M88.4 R96, [R209+0x12000] ;  /* 0x01200000d160783b */ /* 0x000ee20000000200 */
[C---:B------:R-:W-:Y:S08]  /*4a70*/  HMMA.16816.F32.BF16 R4, R100.reuse, R104, R4 ;  /* 0x000000686404723c */ /* 0x040ff00000041804 */
[C---:B------:R-:W-:Y:S01]  /*4a80*/  HMMA.16816.F32.BF16 R8, R100.reuse, R106, R8 ;  /* 0x0000006a6408723c */ /* 0x040fe20000041808 */
[----:B------:R-:W-:Y:S07]  /*4a90*/  LDSM.16.M88.4 R104, [R2+0x12000] ;  /* 0x012000000268783b */ /* 0x000fee0000000200 */
[C---:B-1----:R-:W-:Y:S08]  /*4aa0*/  HMMA.16816.F32.BF16 R12, R100.reuse, R84, R12 ;  /* 0x00000054640c723c */ /* 0x042ff0000004180c */
[----:B------:R-:W-:Y:S01]  /*4ab0*/  HMMA.16816.F32.BF16 R16, R100, R86, R16 ;  /* 0x000000566410723c */ /* 0x000fe20000041810 */
[----:B------:R-:W1:Y:S06]  /*4ac0*/  LDSM.16.M88.4 R84, [R209+0x12800] ;  /* 0x01280000d154783b */ /* 0x000e6c0000000200 */
[----:B------:R-:W4:Y:S01]  /*4ad0*/  LDSM.16.M88.4 R100, [R211+0x2000] ;  /* 0x00200000d364783b */ /* 0x000f220000000200 */
[C---:B------:R-:W-:Y:S08]  /*4ae0*/  HMMA.16816.F32.BF16 R4, R108.reuse, R112, R4 ;  /* 0x000000706c04723c */ /* 0x040ff00000041804 */
[C---:B------:R-:W-:Y:S01]  /*4af0*/  HMMA.16816.F32.BF16 R8, R108.reuse, R114, R8 ;  /* 0x000000726c08723c */ /* 0x040fe20000041808 */
[----:B------:R-:W-:Y:S07]  /*4b00*/  LDSM.16.M88.4 R112, [R208+0x12000] ;  /* 0x01200000d070783b */ /* 0x000fee0000000200 */
[C---:B--2---:R-:W-:Y:S08]  /*4b10*/  HMMA.16816.F32.BF16 R12, R108.reuse, R88, R12 ;  /* 0x000000586c0c723c */ /* 0x044ff0000004180c */
[----:B------:R-:W-:Y:S01]  /*4b20*/  HMMA.16816.F32.BF16 R16, R108, R90, R16 ;  /* 0x0000005a6c10723c */ /* 0x000fe20000041810 */
[----:B------:R-:W2:Y:S06]  /*4b30*/  LDSM.16.M88.4 R88, [R2+0x12800] ;  /* 0x012800000258783b */ /* 0x000eac0000000200 */
[----:B------:R-:W2:Y:S01]  /*4b40*/  LDSM.16.M88.4 R108, [R215+0x2000] ;  /* 0x00200000d76c783b */ /* 0x000ea20000000200 */
[C---:B---3--:R-:W-:Y:S08]  /*4b50*/  HMMA.16816.F32.BF16 R4, R92.reuse, R96, R4 ;  /* 0x000000605c04723c */ /* 0x048ff00000041804 */
[C---:B------:R-:W-:Y:S01]  /*4b60*/  HMMA.16816.F32.BF16 R8, R92.reuse, R98, R8 ;  /* 0x000000625c08723c */ /* 0x040fe20000041808 */
[----:B------:R-:W-:Y:S07]  /*4b70*/  LDSM.16.M88.4 R96, [R3+0x12000] ;  /* 0x012000000360783b */ /* 0x000fee0000000200 */
[C---:B-1----:R-:W-:Y:S08]  /*4b80*/  HMMA.16816.F32.BF16 R12, R92.reuse, R84, R12 ;  /* 0x000000545c0c723c */ /* 0x042ff0000004180c */
[----:B------:R-:W-:Y:S01]  /*4b90*/  HMMA.16816.F32.BF16 R16, R92, R86, R16 ;  /* 0x000000565c10723c */ /* 0x000fe20000041810 */
[----:B------:R-:W1:Y:S06]  /*4ba0*/  LDSM.16.M88.4 R84, [R208+0x12800] ;  /* 0x01280000d054783b */ /* 0x000e6c0000000200 */
[----:B------:R-:W3:Y:S01]  /*4bb0*/  LDSM.16.M88.4 R92, [R214+0x2000] ;  /* 0x00200000d65c783b */ /* 0x000ee20000000200 */
[C---:B----4-:R-:W-:Y:S08]  /*4bc0*/  HMMA.16816.F32.BF16 R4, R100.reuse, R104, R4 ;  /* 0x000000686404723c */ /* 0x050ff00000041804 */
[C---:B------:R-:W-:Y:S01]  /*4bd0*/  HMMA.16816.F32.BF16 R8, R100.reuse, R106, R8 ;  /* 0x0000006a6408723c */ /* 0x040fe20000041808 */
[----:B------:R-:W-:Y:S07]  /*4be0*/  LDSM.16.M88.4 R104, [R209+0x14000] ;  /* 0x01400000d168783b */ /* 0x000fee0000000200 */
[C---:B--2---:R-:W-:Y:S08]  /*4bf0*/  HMMA.16816.F32.BF16 R12, R100.reuse, R88, R12 ;  /* 0x00000058640c723c */ /* 0x044ff0000004180c */
[----:B------:R-:W-:Y:S01]  /*4c00*/  HMMA.16816.F32.BF16 R16, R100, R90, R16 ;  /* 0x0000005a6410723c */ /* 0x000fe20000041810 */
[----:B------:R-:W2:Y:S06]  /*4c10*/  LDSM.16.M88.4 R88, [R3+0x12800] ;  /* 0x012800000358783b */ /* 0x000eac0000000200 */
[----:B------:R-:W4:Y:S01]  /*4c20*/  LDSM.16.M88.4 R100, [R210+0x4000] ;  /* 0x00400000d264783b */ /* 0x000f220000000200 */
[C---:B------:R-:W-:Y:S08]  /*4c30*/  HMMA.16816.F32.BF16 R4, R108.reuse, R112, R4 ;  /* 0x000000706c04723c */ /* 0x040ff00000041804 */
[C---:B------:R-:W-:Y:S01]  /*4c40*/  HMMA.16816.F32.BF16 R8, R108.reuse, R114, R8 ;  /* 0x000000726c08723c */ /* 0x040fe20000041808 */
[----:B------:R-:W-:Y:S07]  /*4c50*/  LDSM.16.M88.4 R112, [R2+0x14000] ;  /* 0x014000000270783b */ /* 0x000fee0000000200 */
[C---:B-1----:R-:W-:Y:S08]  /*4c60*/  HMMA.16816.F32.BF16 R12, R108.reuse, R84, R12 ;  /* 0x000000546c0c723c */ /* 0x042ff0000004180c */
[----:B------:R-:W-:Y:S01]  /*4c70*/  HMMA.16816.F32.BF16 R16, R108, R86, R16 ;  /* 0x000000566c10723c */ /* 0x000fe20000041810 */
[----:B------:R-:W1:Y:S06]  /*4c80*/  LDSM.16.M88.4 R84, [R209+0x14800] ;  /* 0x01480000d154783b */ /* 0x000e6c0000000200 */
[----:B------:R-:W1:Y:S01]  /*4c90*/  LDSM.16.M88.4 R108, [R211+0x4000] ;  /* 0x00400000d36c783b */ /* 0x000e620000000200 */
[C---:B---3--:R-:W-:Y:S08]  /*4ca0*/  HMMA.16816.F32.BF16 R4, R92.reuse, R96, R4 ;  /* 0x000000605c04723c */ /* 0x048ff00000041804 */
[C---:B------:R-:W-:Y:S01]  /*4cb0*/  HMMA.16816.F32.BF16 R8, R92.reuse, R98, R8 ;  /* 0x000000625c08723c */ /* 0x040fe20000041808 */
[----:B------:R-:W-:Y:S07]  /*4cc0*/  LDSM.16.M88.4 R96, [R208+0x14000] ;  /* 0x01400000d060783b */ /* 0x000fee0000000200 */
[C---:B--2---:R-:W-:Y:S08]  /*4cd0*/  HMMA.16816.F32.BF16 R12, R92.reuse, R88, R12 ;  /* 0x000000585c0c723c */ /* 0x044ff0000004180c */
[----:B------:R-:W-:Y:S01]  /*4ce0*/  HMMA.16816.F32.BF16 R16, R92, R90, R16 ;  /* 0x0000005a5c10723c */ /* 0x000fe20000041810 */
[----:B------:R-:W2:Y:S06]  /*4cf0*/  LDSM.16.M88.4 R88, [R2+0x14800] ;  /* 0x014800000258783b */ /* 0x000eac0000000200 */
[----:B------:R-:W3:Y:S01]  /*4d00*/  LDSM.16.M88.4 R92, [R215+0x4000] ;  /* 0x00400000d75c783b */ /* 0x000ee20000000200 */
[C---:B----4-:R-:W-:Y:S08]  /*4d10*/  HMMA.16816.F32.BF16 R4, R100.reuse, R104, R4 ;  /* 0x000000686404723c */ /* 0x050ff00000041804 */
        /* <DEDUP_REMOVED lines=35> */
[C---:B------:R-:W-:Y:S08]  /*4f50*/  HMMA.16816.F32.BF16 R8, R92.reuse, R98, R8 ;  /* 0x000000625c08723c */ /* 0x040ff00000041808 */
[C---:B--2---:R-:W-:Y:S01]  /*4f60*/  HMMA.16816.F32.BF16 R12, R92.reuse, R88, R12 ;  /* 0x000000585c0c723c */ /* 0x044fe2000004180c */
[----:B------:R-:W2:Y:S07]  /*4f70*/  @!P4 S2R R88, SR_TID.X ;  /* 0x000000000058c919 */ /* 0x000eae0000002100 */
[----:B------:R-:W-:Y:S07]  /*4f80*/  HMMA.16816.F32.BF16 R16, R92, R90, R16 ;  /* 0x0000005a5c10723c */ /* 0x000fee0000041810 */
[----:B------:R-:W-:Y:S01]  /*4f90*/  FMUL.FTZ R90, R234, 1.4426950216293334961 ;  /* 0x3fb8aa3bea5a7820 */ /* 0x000fe20000410000 */
[C---:B----4-:R-:W-:Y:S01]  /*4fa0*/  HMMA.16816.F32.BF16 R4, R100.reuse, R104, R4 ;  /* 0x000000686404723c */ /* 0x050fe20000041804 */
[----:B------:R-:W-:Y:S04]  /*4fb0*/  IMAD.U32 R93, RZ, RZ, UR30 ;  /* 0x0000001eff5d7e24 */ /* 0x000fe8000f8e00ff */
[----:B------:R-:W-:Y:S01]  /*4fc0*/  FSEL R90, R90, RZ, P0 ;  /* 0x000000ff5a5a7208 */ /* 0x000fe20000000000 */
[C---:B------:R-:W-:Y:S01]  /*4fd0*/  FMUL.FTZ R94, R235.reuse, 1.4426950216293334961 ;  /* 0x3fb8aa3beb5e7820 */ /* 0x040fe20000410000 */
[----:B------:R-:W-:Y:S01]  /*4fe0*/  FSETP.NEU.FTZ.AND P0, PT, R235, -INF , PT ;  /* 0xff800000eb00780b */ /* 0x000fe20003f1d000 */
[C---:B------:R-:W-:Y:S04]  /*4ff0*/  HMMA.16816.F32.BF16 R8, R100.reuse, R106, R8 ;  /* 0x0000006a6408723c */ /* 0x040fe80000041808 */
[----:B--2---:R-:W-:Y:S02]  /*5000*/  @!P4 IMAD.SHL.U32 R88, R88, 0x2, RZ ;  /* 0x000000025858c824 */ /* 0x004fe400078e00ff */
[----:B------:R-:W-:Y:S02]  /*5010*/  IMAD R93, R93, 0x2, R245 ;  /* 0x000000025d5d7824 */ /* 0x000fe400078e02f5 */
[C---:B-1----:R-:W-:Y:S04]  /*5020*/  HMMA.16816.F32.BF16 R12, R100.reuse, R84, R12 ;  /* 0x00000054640c723c */ /* 0x042fe8000004180c */
[----:B------:R-:W-:Y:S03]  /*5030*/  @!P4 LOP3.LUT R88, R250, 0x6, R88, 0xf8, !PT ;  /* 0x00000006fa58c812 */ /* 0x000fe600078ef858 */
[----:B------:R-:W-:Y:S01]  /*5040*/  IMAD.U32 R85, RZ, RZ, UR30 ;  /* 0x0000001eff557e24 */ /* 0x000fe2000f8e00ff */
[----:B------:R-:W-:Y:S01]  /*5050*/  HMMA.16816.F32.BF16 R16, R100, R86, R16 ;  /* 0x000000566410723c */ /* 0x000fe20000041810 */
[----:B------:R-:W-:Y:S03]  /*5060*/  IMAD.U32 R84, RZ, RZ, UR31 ;  /* 0x0000001fff547e24 */ /* 0x000fe6000f8e00ff */
[----:B------:R-:W-:Y:S02]  /*5070*/  @!P4 IMAD R88, R85, 0x40, R88 ;  /* 0x000000405558c824 */ /* 0x000fe400078e0258 */
[----:B------:R-:W-:Y:S01]  /*5080*/  @!P4 IADD3 R84, -R84, 0x1, R227 ;  /* 0x000000015454c810 */ /* 0x000fe20007ffe1e3 */
[----:B------:R-:W-:Y:S01]  /*5090*/  IMAD.U32 R86, RZ, RZ, UR8 ;  /* 0x00000008ff567e24 */ /* 0x000fe2000f8e00ff */
[C---:B------:R-:W-:Y:S05]  /*50a0*/  HMMA.16816.F32.BF16 R4, R108.reuse, R112, R4 ;  /* 0x000000706c04723c */ /* 0x040fea0000041804 */
[----:B------:R-:W-:Y:S01]  /*50b0*/  @!P4 IADD3 R84, R116, UR20, R84 ;  /* 0x000000147454cc10 */ /* 0x000fe2000fffe054 */
[----:B------:R-:W-:Y:S01]  /*50c0*/  IMAD R96, R86, 0x4, R246 ;  /* 0x0000000456607824 */ /* 0x000fe200078e02f6 */
[----:B------:R-:W-:Y:S01]  /*50d0*/  @!P4 IADD3 R91, R88, 0x1, RZ ;  /* 0x00000001585bc810 */ /* 0x000fe20007ffe0ff */
[C---:B------:R-:W-:Y:S04]  /*50e0*/  HMMA.16816.F32.BF16 R8, R108.reuse, R114, R8 ;  /* 0x000000726c08723c */ /* 0x040fe80000041808 */
[----:B------:R-:W-:Y:S01]  /*50f0*/  @!P4 IMNMX R89, R84, UR20, PT ;  /* 0x000000145459cc17 */ /* 0x000fe2000b800200 */
[----:B------:R-:W-:Y:S03]  /*5100*/  IMAD.WIDE.U32 R96, R96, -0x326172a9, RZ ;  /* 0xcd9e8d5760607825 */ /* 0x000fe600078e00ff */
[-C--:B------:R-:W-:Y:S08]  /*5110*/  @!P4 ISETP.GE.AND P1, PT, R88, R89.reuse, PT ;  /* 0x000000595800c20c */ /* 0x080ff00003f26270 */
[----:B------:R-:W-:Y:S02]  /*5120*/  @!P4 FSEL R4, R4, -INF , !P1 ;  /* 0xff8000000404c808 */ /* 0x000fe40004800000 */
[-C--:B------:R-:W-:Y:S03]  /*5130*/  @!P4 ISETP.GE.AND P1, PT, R91, R89.reuse, PT ;  /* 0x000000595b00c20c */ /* 0x080fe60003f26270 */
[--C-:B------:R-:W-:Y:S01]  /*5140*/  FFMA.FTZ R85, R4, c[0x0][0x23c], -R90.reuse ;  /* 0x00008f0004557a23 */ /* 0x100fe2000001085a */
[----:B------:R-:W-:Y:S02]  /*5150*/  @!P4 IADD3 R4, R84, 0x8, RZ ;  /* 0x000000085404c810 */ /* 0x000fe40007ffe0ff */
[----:B------:R-:W-:Y:S01]  /*5160*/  @!P4 FSEL R5, R5, -INF , !P1 ;  /* 0xff8000000505c808 */ /* 0x000fe20004800000 */
[----:B------:R1:W-:Y:S01]  /*5170*/  MUFU.EX2 R131, R85 ;  /* 0x0000005500837308 */ /* 0x0003e20000000800 */
[----:B------:R-:W-:Y:S03]  /*5180*/  @!P4 IMNMX R4, R4, UR20, PT ;  /* 0x000000140404cc17 */ /* 0x000fe6000b800200 */
[----:B------:R-:W-:Y:S01]  /*5190*/  FFMA.FTZ R92, R5, c[0x0][0x23c], -R90 ;  /* 0x00008f00055c7a23 */ /* 0x000fe2000001085a */
[-C--:B------:R-:W-:Y:S02]  /*51a0*/  @!P4 ISETP.GE.AND P1, PT, R88, R4.reuse, PT ;  /* 0x000000045800c20c */ /* 0x080fe40003f26270 */
[----:B------:R-:W-:Y:S02]  /*51b0*/  FSEL R5, R94, RZ, P0 ;  /* 0x000000ff5e057208 */ /* 0x000fe40000000000 */
[----:B------:R-:W-:Y:S01]  /*51c0*/  @!P4 FSEL R6, R6, -INF , !P1 ;  /* 0xff8000000606c808 */ /* 0x000fe20004800000 */
[----:B------:R2:W3:Y:S01]  /*51d0*/  MUFU.EX2 R130, R92 ;  /* 0x0000005c00827308 */ /* 0x0004e20000000800 */
[-C--:B------:R-:W-:Y:S02]  /*51e0*/  @!P4 ISETP.GE.AND P0, PT, R91, R4.reuse, PT ;  /* 0x000000045b00c20c */ /* 0x080fe40003f06270 */
[----:B------:R-:W-:Y:S01]  /*51f0*/  @!P4 IADD3 R91, R88, 0x8, RZ ;  /* 0x00000008585bc810 */ /* 0x000fe20007ffe0ff */
[--C-:B------:R-:W-:Y:S01]  /*5200*/  FFMA.FTZ R6, R6, c[0x0][0x23c], -R5.reuse ;  /* 0x00008f0006067a23 */ /* 0x100fe20000010805 */
[----:B------:R-:W-:Y:S02]  /*5210*/  @!P4 FSEL R7, R7, -INF , !P0 ;  /* 0xff8000000707c808 */ /* 0x000fe40004000000 */
[-C--:B------:R-:W-:Y:S02]  /*5220*/  @!P4 ISETP.GE.AND P0, PT, R91, R89.reuse, PT ;  /* 0x000000595b00c20c */ /* 0x080fe40003f06270 */
[----:B------:R-:W-:Y:S01]  /*5230*/  LOP3.LUT R94, R97, UR15, R244, 0x96, !PT ;  /* 0x0000000f615e7c12 */ /* 0x000fe2000f8e96f4 */
[----:B------:R4:W3:Y:S01]  /*5240*/  MUFU.EX2 R197, R6 ;  /* 0x0000000600c57308 */ /* 0x0008e20000000800 */
[----:B------:R-:W-:Y:S01]  /*5250*/  FFMA.FTZ R7, R7, c[0x0][0x23c], -R5 ;  /* 0x00008f0007077a23 */ /* 0x000fe20000010805 */
[----:B------:R-:W-:Y:S01]  /*5260*/  @!P4 FSEL R8, R8, -INF , !P0 ;  /* 0xff8000000808c808 */ /* 0x000fe20004000000 */
[----:B-1----:R-:W1:Y:S01]  /*5270*/  LDSM.16.M88.4 R84, [R3+0x16800] ;  /* 0x016800000354783b */ /* 0x002e620000000200 */
[----:B------:R-:W-:Y:S04]  /*5280*/  IMAD.WIDE.U32 R94, R94, -0x2daee0ad, RZ ;  /* 0xd2511f535e5e7825 */ /* 0x000fe800078e00ff */
[----:B------:R-:W-:Y:S02]  /*5290*/  FFMA.FTZ R8, R8, c[0x0][0x23c], -R90 ;  /* 0x00008f0008087a23 */ /* 0x000fe4000001085a */
[----:B------:R3:W1:Y:S01]  /*52a0*/  MUFU.EX2 R196, R7 ;  /* 0x0000000700c47308 */ /* 0x0006620000000800 */
[----:B--2---:R-:W-:Y:S05]  /*52b0*/  LOP3.LUT R92, R241, UR14, R93, 0x96, !PT ;  /* 0x0000000ef15c7c12 */ /* 0x004fea000f8e965d */
[----:B------:R-:W-:Y:S04]  /*52c0*/  IMAD.WIDE.U32 R92, R92, -0x326172a9, RZ ;  /* 0xcd9e8d575c5c7825 */ /* 0x000fe800078e00ff */
[----:B------:R2:W1:Y:S01]  /*52d0*/  MUFU.EX2 R128, R8 ;  /* 0x0000000800807308 */ /* 0x0004620000000800 */
[----:B----4-:R-:W-:Y:S02]  /*52e0*/  LOP3.LUT R6, R95, UR28, R240, 0x96, !PT ;  /* 0x0000001c5f067c12 */ /* 0x010fe4000f8e96f0 */
[----:B------:R-:W-:Y:S02]  /*52f0*/  @!P4 IADD3 R95, R88, 0x9, RZ ;  /* 0x00000009585fc810 */ /* 0x000fe40007ffe0ff */
[----:B------:R-:W-:Y:S02]  /*5300*/  LOP3.LUT R96, R93, UR29, R96, 0x96, !PT ;  /* 0x0000001d5d607c12 */ /* 0x000fe4000f8e9660 */
[-C--:B------:R-:W-:Y:S03]  /*5310*/  @!P4 ISETP.GE.AND P0, PT, R95, R89.reuse, PT ;  /* 0x000000595f00c20c */ /* 0x080fe60003f06270 */
[----:B------:R-:W-:Y:S01]  /*5320*/  IMAD.WIDE.U32 R96, R96, -0x2daee0ad, RZ ;  /* 0xd2511f5360607825 */ /* 0x000fe200078e00ff */
[----:B------:R-:W-:Y:S02]  /*5330*/  @!P4 FSEL R9, R9, -INF , !P0 ;  /* 0xff8000000909c808 */ /* 0x000fe40004000000 */
[-C--:B------:R-:W-:Y:S01]  /*5340*/  @!P4 ISETP.GE.AND P0, PT, R91, R4.reuse, PT ;  /* 0x000000045b00c20c */ /* 0x080fe20003f06270 */
[----:B---3--:R-:W-:Y:S01]  /*5350*/  IMAD.WIDE.U32 R6, R6, -0x326172a9, RZ ;  /* 0xcd9e8d5706067825 */ /* 0x008fe200078e00ff */
[----:B------:R-:W-:Y:S02]  /*5360*/  LOP3.LUT R93, R97, UR26, R94, 0x96, !PT ;  /* 0x0000001a615d7c12 */ /* 0x000fe4000f8e965e */
[----:B------:R-:W-:Y:S02]  /*5370*/  @!P4 FSEL R10, R10, -INF , !P0 ;  /* 0xff8000000a0ac808 */ /* 0x000fe40004000000 */
[-C--:B------:R-:W-:Y:S01]  /*5380*/  @!P4 ISETP.GE.AND P0, PT, R95, R4.reuse, PT ;  /* 0x000000045f00c20c */ /* 0x080fe20003f06270 */
[C---:B-1----:R-:W-:Y:S03]  /*5390*/  HMMA.16816.F32.BF16 R12, R108.reuse, R84, R12 ;  /* 0x000000546c0c723c */ /* 0x042fe6000004180c */
[----:B--2---:R-:W-:Y:S01]  /*53a0*/  LOP3.LUT R8, R7, UR27, R92, 0x96, !PT ;  /* 0x0000001b07087c12 */ /* 0x004fe2000f8e965c */
[----:B------:R-:W-:Y:S01]  /*53b0*/  FFMA.FTZ R7, R9, c[0x0][0x23c], -R90 ;  /* 0x00008f0009077a23 */ /* 0x000fe2000001085a */
[----:B------:R-:W-:Y:S01]  /*53c0*/  @!P4 FSEL R11, R11, -INF , !P0 ;  /* 0xff8000000b0bc808 */ /* 0x000fe20004000000 */
[--C-:B------:R-:W-:Y:S02]  /*53d0*/  FFMA.FTZ R10, R10, c[0x0][0x23c], -R5.reuse ;  /* 0x00008f000a0a7a23 */ /* 0x100fe40000010805 */
[----:B------:R-:W-:Y:S01]  /*53e0*/  HMMA.16816.F32.BF16 R16, R108, R86, R16 ;  /* 0x000000566c10723c */ /* 0x000fe20000041810 */
[----:B------:R1:W-:Y:S03]  /*53f0*/  MUFU.EX2 R126, R7 ;  /* 0x00000007007e7308 */ /* 0x0003e60000000800 */
[--C-:B------:R-:W-:Y:S02]  /*5400*/  FFMA.FTZ R11, R11, c[0x0][0x23c], -R5.reuse ;  /* 0x00008f000b0b7a23 */ /* 0x100fe40000010805 */
[----:B------:R-:W-:Y:S05]  /*5410*/  IMAD.WIDE.U32 R92, R93, -0x326172a9, RZ ;  /* 0xcd9e8d575d5c7825 */ /* 0x000fea00078e00ff */
[----:B------:R2:W-:Y:S01]  /*5420*/  MUFU.EX2 R129, R10 ;  /* 0x0000000a00817308 */ /* 0x0005e20000000800 */
[----:B------:R-:W-:Y:S01]  /*5430*/  IMAD.WIDE.U32 R8, R8, -0x2daee0ad, RZ ;  /* 0xd2511f5308087825 */ /* 0x000fe200078e00ff */
[----:B------:R-:W-:Y:S02]  /*5440*/  LOP3.LUT R84, R93, UR25, R6, 0x96, !PT ;  /* 0x000000195d547c12 */ /* 0x000fe4000f8e9606 */
[----:B------:R-:W-:Y:S03]  /*5450*/  @!P4 IADD3 R6, R88, 0x10, RZ ;  /* 0x000000105806c810 */ /* 0x000fe60007ffe0ff */
[----:B------:R-:W-:Y:S01]  /*5460*/  IMAD.WIDE.U32 R84, R84, -0x2daee0ad, RZ ;  /* 0xd2511f5354547825 */ /* 0x000fe200078e00ff */
[CC--:B------:R-:W-:Y:S02]  /*5470*/  @!P4 ISETP.GE.AND P3, PT, R6.reuse, R4.reuse, PT ;  /* 0x000000040600c20c */ /* 0x0c0fe40003f66270 */
[----:B------:R3:W-:Y:S01]  /*5480*/  MUFU.EX2 R127, R11 ;  /* 0x0000000b007f7308 */ /* 0x0007e20000000800 */
[-C--:B------:R-:W-:Y:S02]  /*5490*/  @!P4 ISETP.GE.AND P1, PT, R6, R89.reuse, PT ;  /* 0x000000590600c20c */ /* 0x080fe40003f26270 */
[----:B------:R-:W-:Y:S02]  /*54a0*/  @!P4 FSEL R14, R14, -INF , !P3 ;  /* 0xff8000000e0ec808 */ /* 0x000fe40005800000 */
[----:B-1----:R-:W-:Y:S02]  /*54b0*/  LOP3.LUT R7, R9, UR24, R96, 0x96, !PT ;  /* 0x0000001809077c12 */ /* 0x002fe4000f8e9660 */
[----:B------:R-:W-:Y:S01]  /*54c0*/  @!P4 IADD3 R9, R88, 0x11, RZ ;  /* 0x000000115809c810 */ /* 0x000fe20007ffe0ff */
[--C-:B------:R-:W-:Y:S01]  /*54d0*/  FFMA.FTZ R14, R14, c[0x0][0x23c], -R5.reuse ;  /* 0x00008f000e0e7a23 */ /* 0x100fe20000010805 */
[----:B------:R-:W-:Y:S01]  /*54e0*/  LOP3.LUT R93, R85, UR22, R8, 0x96, !PT ;  /* 0x00000016555d7c12 */ /* 0x000fe2000f8e9608 */
[----:B------:R-:W-:Y:S01]  /*54f0*/  IMAD.WIDE.U32 R6, R7, -0x326172a9, RZ ;  /* 0xcd9e8d5707067825 */ /* 0x000fe200078e00ff */
[-C--:B------:R-:W-:Y:S01]  /*5500*/  @!P4 ISETP.GE.AND P6, PT, R9, R89.reuse, PT ;  /* 0x000000590900c20c */ /* 0x080fe20003fc6270 */
[----:B------:R-:W-:Y:S01]  /*5510*/  MUFU.EX2 R125, R14 ;  /* 0x0000000e007d7308 */ /* 0x000fe20000000800 */
[----:B------:R-:W-:Y:S02]  /*5520*/  @!P4 FSEL R12, R12, -INF , !P1 ;  /* 0xff8000000c0cc808 */ /* 0x000fe40004800000 */
[----:B------:R-:W-:Y:S02]  /*5530*/  @!P4 FSEL R13, R13, -INF , !P6 ;  /* 0xff8000000d0dc808 */ /* 0x000fe40007000000 */
[----:B--2---:R-:W-:Y:S01]  /*5540*/  LOP3.LUT R10, R7, UR23, R92, 0x96, !PT ;  /* 0x00000017070a7c12 */ /* 0x004fe2000f8e965c */
[----:B------:R-:W-:Y:S01]  /*5550*/  IMAD.WIDE.U32 R92, R93, -0x326172a9, RZ ;  /* 0xcd9e8d575d5c7825 */ /* 0x000fe200078e00ff */
[C---:B------:R-:W-:Y:S02]  /*5560*/  @!P4 IADD3 R7, R88.reuse, 0x18, RZ ;  /* 0x000000185807c810 */ /* 0x040fe40007ffe0ff */
[----:B------:R-:W-:Y:S01]  /*5570*/  @!P4 IADD3 R88, R88, 0x19, RZ ;  /* 0x000000195858c810 */ /* 0x000fe20007ffe0ff */
[----:B------:R-:W-:Y:S01]  /*5580*/  FFMA.FTZ R13, R13, c[0x0][0x23c], -R90 ;  /* 0x00008f000d0d7a23 */ /* 0x000fe2000001085a */
[----:B------:R-:W-:Y:S01]  /*5590*/  LOP3.LUT R8, R93, UR21, R6, 0x96, !PT ;  /* 0x000000155d087c12 */ /* 0x000fe2000f8e9606 */
[----:B---3--:R-:W-:Y:S01]  /*55a0*/  IMAD.WIDE.U32 R10, R10, -0x2daee0ad, RZ ;  /* 0xd2511f530a0a7825 */ /* 0x008fe200078e00ff */
[CC--:B------:R-:W-:Y:S01]  /*55b0*/  @!P4 ISETP.GE.AND P1, PT, R7.reuse, R89.reuse, PT ;  /* 0x000000590700c20c */ /* 0x0c0fe20003f26270 */
[----:B------:R1:W-:Y:S01]  /*55c0*/  MUFU.EX2 R122, R13 ;  /* 0x0000000d007a7308 */ /* 0x0003e20000000800 */
[-C--:B------:R-:W-:Y:S01]  /*55d0*/  @!P4 ISETP.GE.AND P5, PT, R7, R4.reuse, PT ;  /* 0x000000040700c20c */ /* 0x080fe20003fa6270 */
[----:B------:R-:W-:Y:S01]  /*55e0*/  FFMA.FTZ R12, R12, c[0x0][0x23c], -R90 ;  /* 0x00008f000c0c7a23 */ /* 0x000fe2000001085a */
[----:B------:R-:W-:Y:S02]  /*55f0*/  LOP3.LUT R6, R11, UR19, R84, 0x96, !PT ;  /* 0x000000130b067c12 */ /* 0x000fe4000f8e9654 */
[-C--:B------:R-:W-:Y:S01]  /*5600*/  @!P4 ISETP.GE.AND P0, PT, R9, R4.reuse, PT ;  /* 0x000000040900c20c */ /* 0x080fe20003f06270 */
[----:B------:R-:W-:Y:S01]  /*5610*/  IMAD.WIDE.U32 R8, R8, -0x2daee0ad, RZ ;  /* 0xd2511f5308087825 */ /* 0x000fe200078e00ff */
[----:B------:R-:W-:Y:S02]  /*5620*/  @!P4 ISETP.GE.AND P6, PT, R88, R4, PT ;  /* 0x000000045800c20c */ /* 0x000fe40003fc6270 */
[----:B------:R-:W-:Y:S01]  /*5630*/  @!P4 FSEL R15, R15, -INF , !P0 ;  /* 0xff8000000f0fc808 */ /* 0x000fe20004000000 */
[----:B------:R2:W3:Y:S01]  /*5640*/  MUFU.EX2 R124, R12 ;  /* 0x0000000c007c7308 */ /* 0x0004e20000000800 */
[----:B------:R-:W-:Y:S01]  /*5650*/  IMAD.WIDE.U32 R6, R6, -0x326172a9, RZ ;  /* 0xcd9e8d5706067825 */ /* 0x000fe200078e00ff */
[----:B------:R-:W-:Y:S02]  /*5660*/  LOP3.LUT R86, R8, 0xffff, RZ, 0xc0, !PT ;  /* 0x0000ffff08567812 */ /* 0x000fe400078ec0ff */
[----:B------:R-:W-:Y:S01]  /*5670*/  LOP3.LUT R10, R9, UR17, R10, 0x96, !PT ;  /* 0x00000011090a7c12 */ /* 0x000fe2000f8e960a */
[----:B------:R-:W-:Y:S01]  /*5680*/  FFMA.FTZ R15, R15, c[0x0][0x23c], -R5 ;  /* 0x00008f000f0f7a23 */ /* 0x000fe20000010805 */
[----:B------:R-:W-:Y:S02]  /*5690*/  LOP3.LUT R4, R7, UR18, R92, 0x96, !PT ;  /* 0x0000001207047c12 */ /* 0x000fe4000f8e965c */
[----:B------:R-:W-:Y:S02]  /*56a0*/  LOP3.LUT R9, R6, 0xffff, RZ, 0xc0, !PT ;  /* 0x0000ffff06097812 */ /* 0x000fe400078ec0ff */
[----:B------:R-:W-:Y:S01]  /*56b0*/  LOP3.LUT R7, R4, 0xffff, RZ, 0xc0, !PT ;  /* 0x0000ffff04077812 */ /* 0x000fe200078ec0ff */
[----:B------:R-:W4:Y:S01]  /*56c0*/  MUFU.EX2 R123, R15 ;  /* 0x0000000f007b7308 */ /* 0x000f220000000800 */
[----:B------:R-:W-:Y:S02]  /*56d0*/  LOP3.LUT R84, R6, 0xff, RZ, 0xc0, !PT ;  /* 0x000000ff06547812 */ /* 0x000fe400078ec0ff */
[--C-:B-1----:R-:W-:Y:S02]  /*56e0*/  SHF.R.U32.HI R13, RZ, 0x18, R6.reuse ;  /* 0x00000018ff0d7819 */ /* 0x102fe40000011606 */
[----:B------:R-:W-:Y:S02]  /*56f0*/  SHF.R.U32.HI R14, RZ, 0x10, R6 ;  /* 0x00000010ff0e7819 */ /* 0x000fe40000011606 */
[----:B------:R-:W-:Y:S02]  /*5700*/  SHF.R.U32.HI R6, RZ, 0x8, R7 ;  /* 0x00000008ff067819 */ /* 0x000fe40000011607 */
[----:B------:R-:W-:Y:S02]  /*5710*/  @!P4 FSEL R19, R19, -INF , !P6 ;  /* 0xff8000001313c808 */ /* 0x000fe40007000000 */
[----:B------:R-:W-:Y:S02]  /*5720*/  @!P4 FSEL R18, R18, -INF , !P5 ;  /* 0xff8000001212c808 */ /* 0x000fe40006800000 */
[----:B------:R-:W-:Y:S02]  /*5730*/  SHF.R.U32.HI R7, RZ, 0x10, R4 ;  /* 0x00000010ff077819 */ /* 0x000fe40000011604 */
[----:B------:R-:W-:Y:S01]  /*5740*/  @!P4 ISETP.GE.AND P2, PT, R88, R89, PT ;  /* 0x000000595800c20c */ /* 0x000fe20003f46270 */
[--C-:B------:R-:W-:Y:S01]  /*5750*/  FFMA.FTZ R18, R18, c[0x0][0x23c], -R5.reuse ;  /* 0x00008f0012127a23 */ /* 0x100fe20000010805 */
[----:B------:R-:W-:Y:S01]  /*5760*/  LOP3.LUT R6, R6, 0xffff, RZ, 0xc0, !PT ;  /* 0x0000ffff06067812 */ /* 0x000fe200078ec0ff */
[----:B------:R-:W-:Y:S01]  /*5770*/  FFMA.FTZ R5, R19, c[0x0][0x23c], -R5 ;  /* 0x00008f0013057a23 */ /* 0x000fe20000010805 */
[----:B------:R-:W-:Y:S01]  /*5780*/  LOP3.LUT R7, R7, 0xff, RZ, 0xc0, !PT ;  /* 0x000000ff07077812 */ /* 0x000fe200078ec0ff */
[----:B------:R-:W1:Y:S01]  /*5790*/  MUFU.EX2 R121, R18 ;  /* 0x0000001200797308 */ /* 0x000e620000000800 */
[--C-:B------:R-:W-:Y:S02]  /*57a0*/  SHF.R.U32.HI R11, RZ, 0x18, R8.reuse ;  /* 0x00000018ff0b7819 */ /* 0x100fe40000011608 */
[----:B------:R-:W-:Y:S02]  /*57b0*/  SHF.R.U32.HI R85, RZ, 0x10, R8 ;  /* 0x00000010ff557819 */ /* 0x000fe40000011608 */
[----:B------:R-:W-:Y:S02]  /*57c0*/  @!P4 FSEL R17, R17, -INF , !P2 ;  /* 0xff8000001111c808 */ /* 0x000fe40005000000 */
[----:B--2---:R-:W-:Y:S02]  /*57d0*/  LOP3.LUT R12, R8, 0xff, RZ, 0xc0, !PT ;  /* 0x000000ff080c7812 */ /* 0x004fe400078ec0ff */
[----:B------:R-:W-:Y:S01]  /*57e0*/  LOP3.LUT R8, R4, 0xff, RZ, 0xc0, !PT ;  /* 0x000000ff04087812 */ /* 0x000fe200078ec0ff */
[----:B------:R2:W1:Y:S01]  /*57f0*/  MUFU.EX2 R120, R5 ;  /* 0x0000000500787308 */ /* 0x0004620000000800 */
[----:B------:R-:W-:Y:S02]  /*5800*/  ISETP.LE.U32.AND P2, PT, R6, UR32, PT ;  /* 0x0000002006007c0c */ /* 0x000fe4000bf43070 */
[----:B------:R-:W-:Y:S02]  /*5810*/  SHF.R.U32.HI R4, RZ, 0x18, R4 ;  /* 0x00000018ff047819 */ /* 0x000fe40000011604 */
[----:B------:R-:W-:Y:S02]  /*5820*/  ISETP.LE.U32.AND P5, PT, R7, UR32, PT ;  /* 0x0000002007007c0c */ /* 0x000fe4000bfa3070 */
[----:B------:R-:W-:Y:S02]  /*5830*/  @!P4 FSEL R16, R16, -INF , !P1 ;  /* 0xff8000001010c808 */ /* 0x000fe40004800000 */
[----:B------:R-:W-:Y:S02]  /*5840*/  ISETP.LE.U32.AND P1, PT, R8, UR32, PT ;  /* 0x0000002008007c0c */ /* 0x000fe4000bf23070 */
[----:B------:R-:W-:Y:S01]  /*5850*/  ISETP.LE.U32.AND P6, PT, R4, UR32, PT ;  /* 0x0000002004007c0c */ /* 0x000fe2000bfc3070 */
[--C-:B------:R-:W-:Y:S01]  /*5860*/  FFMA.FTZ R16, R16, c[0x0][0x23c], -R90.reuse ;  /* 0x00008f0010107a23 */ /* 0x100fe2000001085a */
[----:B------:R-:W-:Y:S01]  /*5870*/  SHF.R.U32.HI R6, RZ, 0x8, R9 ;  /* 0x00000008ff067819 */ /* 0x000fe20000011609 */
[----:B------:R-:W-:Y:S01]  /*5880*/  @!P2 FADD.FTZ R130, -R130, -RZ ;  /* 0x800000ff8282a221 */ /* 0x000fe20000010100 */
[----:B------:R-:W-:Y:S01]  /*5890*/  ISETP.LE.U32.AND P4, PT, R84, UR32, PT ;  /* 0x0000002054007c0c */ /* 0x000fe2000bf83070 */
[----:B------:R-:W-:Y:S01]  /*58a0*/  FFMA.FTZ R90, R17, c[0x0][0x23c], -R90 ;  /* 0x00008f00115a7a23 */ /* 0x000fe2000001085a */
[----:B------:R-:W-:Y:S01]  /*58b0*/  LOP3.LUT R4, R10, 0xff, RZ, 0xc0, !PT ;  /* 0x000000ff0a047812 */ /* 0x000fe200078ec0ff */
[----:B------:R-:W-:Y:S01]  /*58c0*/  @!P5 FADD.FTZ R197, -R197, -RZ ;  /* 0x800000ffc5c5d221 */ /* 0x000fe20000010100 */
[----:B------:R-:W-:Y:S01]  /*58d0*/  LOP3.LUT R6, R6, 0xffff, RZ, 0xc0, !PT ;  /* 0x0000ffff06067812 */ /* 0x000fe200078ec0ff */
[----:B------:R-:W-:Y:S01]  /*58e0*/  MUFU.EX2 R119, R16 ;  /* 0x0000001000777308 */ /* 0x000fe20000000800 */
[----:B------:R-:W-:Y:S01]  /*58f0*/  ISETP.LE.U32.AND P2, PT, R4, UR32, PT ;  /* 0x0000002004007c0c */ /* 0x000fe2000bf43070 */
[----:B------:R-:W-:Y:S01]  /*5900*/  @!P1 FADD.FTZ R131, -R131, -RZ ;  /* 0x800000ff83839221 */ /* 0x000fe20000010100 */
[----:B------:R-:W-:Y:S01]  /*5910*/  LOP3.LUT R4, R14, 0xff, RZ, 0xc0, !PT ;  /* 0x000000ff0e047812 */ /* 0x000fe200078ec0ff */
[----:B------:R-:W-:Y:S01]  /*5920*/  @!P6 FADD.FTZ R196, -R196, -RZ ;  /* 0x800000ffc4c4e221 */ /* 0x000fe20000010100 */
[----:B------:R-:W-:Y:S02]  /*5930*/  ISETP.LE.U32.AND P5, PT, R6, UR32, PT ;  /* 0x0000002006007c0c */ /* 0x000fe4000bfa3070 */
[----:B------:R-:W-:Y:S01]  /*5940*/  ISETP.LE.U32.AND P1, PT, R13, UR32, PT ;  /* 0x000000200d007c0c */ /* 0x000fe2000bf23070 */
[----:B------:R-:W-:Y:S01]  /*5950*/  @!P4 FADD.FTZ R128, -R128, -RZ ;  /* 0x800000ff8080c221 */ /* 0x000fe20000010100 */
[----:B------:R-:W-:Y:S01]  /*5960*/  ISETP.LE.U32.AND P6, PT, R4, UR32, PT ;  /* 0x0000002004007c0c */ /* 0x000fe2000bfc3070 */
[----:B------:R-:W1:Y:S01]  /*5970*/  MUFU.EX2 R118, R90 ;  /* 0x0000005a00767308 */ /* 0x000e620000000800 */
[--C-:B------:R-:W-:Y:S02]  /*5980*/  SHF.R.U32.HI R4, RZ, 0x18, R10.reuse ;  /* 0x00000018ff047819 */ /* 0x100fe4000001160a */
[----:B------:R-:W-:Y:S01]  /*5990*/  SHF.R.U32.HI R6, RZ, 0x10, R10 ;  /* 0x00000010ff067819 */ /* 0x000fe2000001160a */
[----:B---3--:R-:W-:Y:S01]  /*59a0*/  @!P2 FADD.FTZ R124, -R124, -RZ ;  /* 0x800000ff7c7ca221 */ /* 0x008fe20000010100 */
[----:B------:R-:W-:Y:S02]  /*59b0*/  LOP3.LUT R10, R10, 0xffff, RZ, 0xc0, !PT ;  /* 0x0000ffff0a0a7812 */ /* 0x000fe400078ec0ff */
[----:B------:R-:W-:Y:S01]  /*59c0*/  ISETP.LE.U32.AND P4, PT, R4, UR32, PT ;  /* 0x0000002004007c0c */ /* 0x000fe2000bf83070 */
[----:B------:R-:W-:Y:S01]  /*59d0*/  @!P5 FADD.FTZ R126, -R126, -RZ ;  /* 0x800000ff7e7ed221 */ /* 0x000fe20000010100 */
[----:B------:R-:W-:Y:S01]  /*59e0*/  LOP3.LUT R4, R6, 0xff, RZ, 0xc0, !PT ;  /* 0x000000ff06047812 */ /* 0x000fe200078ec0ff */
[----:B------:R-:W-:Y:S01]  /*59f0*/  @!P1 FADD.FTZ R127, -R127, -RZ ;  /* 0x800000ff7f7f9221 */ /* 0x000fe20000010100 */
[----:B------:R-:W-:Y:S01]  /*5a00*/  SHF.R.U32.HI R6, RZ, 0x8, R10 ;  /* 0x00000008ff067819 */ /* 0x000fe2000001160a */
[----:B------:R-:W-:Y:S01]  /*5a10*/  @!P6 FADD.FTZ R129, -R129, -RZ ;  /* 0x800000ff8181e221 */ /* 0x000fe20000010100 */
[----:B--2---:R-:W-:Y:S02]  /*5a20*/  LOP3.LUT R5, R85, 0xff, RZ, 0xc0, !PT ;  /* 0x000000ff55057812 */ /* 0x004fe400078ec0ff */
[----:B------:R-:W-:Y:S02]  /*5a30*/  LOP3.LUT R6, R6, 0xffff, RZ, 0xc0, !PT ;  /* 0x0000ffff06067812 */ /* 0x000fe400078ec0ff */
[----:B------:R-:W-:Y:S02]  /*5a40*/  ISETP.LE.U32.AND P5, PT, R4, UR32, PT ;  /* 0x0000002004007c0c */ /* 0x000fe4000bfa3070 */
[----:B------:R-:W-:Y:S01]  /*5a50*/  SHF.R.U32.HI R4, RZ, 0x8, R86 ;  /* 0x00000008ff047819 */ /* 0x000fe20000011656 */
[----:B----4-:R-:W-:Y:S01]  /*5a60*/  @!P4 FADD.FTZ R123, -R123, -RZ ;  /* 0x800000ff7b7bc221 */ /* 0x010fe20000010100 */
[----:B------:R-:W-:Y:S02]  /*5a70*/  ISETP.LE.U32.AND P6, PT, R6, UR32, PT ;  /* 0x0000002006007c0c */ /* 0x000fe4000bfc3070 */
[----:B------:R-:W-:Y:S02]  /*5a80*/  F2FP.RELU.BF16.PACK_AB R6, R130, R131 ;  /* 0x000000838206723e */ /* 0x000fe400000018ff */
[----:B------:R-:W-:Y:S02]  /*5a90*/  ISETP.LE.U32.AND P1, PT, R5, UR32, PT ;  /* 0x0000002005007c0c */ /* 0x000fe4000bf23070 */
[----:B------:R-:W-:Y:S01]  /*5aa0*/  F2FP.RELU.BF16.PACK_AB R5, R196, R197 ;  /* 0x000000c5c405723e */ /* 0x000fe200000018ff */
[----:B------:R2:W-:Y:S01]  /*5ab0*/  STS [R230+0x22000], R6 ;  /* 0x02200006e6007388 */ /* 0x0005e20000000800 */
[----:B------:R-:W-:Y:S01]  /*5ac0*/  LOP3.LUT R4, R4, 0xffff, RZ, 0xc0, !PT ;  /* 0x0000ffff04047812 */ /* 0x000fe200078ec0ff */
[----:B------:R-:W-:Y:S01]  /*5ad0*/  @!P5 FADD.FTZ R125, -R125, -RZ ;  /* 0x800000ff7d7dd221 */ /* 0x000fe20000010100 */
[----:B------:R-:W-:Y:S02]  /*5ae0*/  ISETP.LE.U32.AND P0, PT, R11, UR32, PT ;  /* 0x000000200b007c0c */ /* 0x000fe4000bf03070 */
[----:B------:R-:W-:Y:S01]  /*5af0*/  ISETP.LE.U32.AND P2, PT, R4, UR32, PT ;  /* 0x0000002004007c0c */ /* 0x000fe2000bf43070 */
[----:B------:R3:W-:Y:S01]  /*5b00*/  STS [R230+0x22400], R5 ;  /* 0x02240005e6007388 */ /* 0x0007e20000000800 */
[----:B------:R-:W-:Y:S01]  /*5b10*/  F2FP.RELU.BF16.PACK_AB R4, R126, R128 ;  /* 0x000000807e04723e */ /* 0x000fe200000018ff */
[----:B------:R-:W-:Y:S01]  /*5b20*/  @!P6 FADD.FTZ R122, -R122, -RZ ;  /* 0x800000ff7a7ae221 */ /* 0x000fe20000010100 */
[----:B------:R-:W-:Y:S01]  /*5b30*/  ISETP.LE.U32.AND P3, PT, R12, UR32, PT ;  /* 0x000000200c007c0c */ /* 0x000fe2000bf63070 */
[----:B-1----:R-:W-:Y:S01]  /*5b40*/  @!P1 FADD.FTZ R121, -R121, -RZ ;  /* 0x800000ff79799221 */ /* 0x002fe20000010100 */
[----:B------:R-:W-:Y:S01]  /*5b50*/  F2FP.RELU.BF16.PACK_AB R8, R127, R129 ;  /* 0x000000817f08723e */ /* 0x000fe200000018ff */
[----:B------:R1:W-:Y:S01]  /*5b60*/  STS [R233+0x22000], R4 ;  /* 0x02200004e9007388 */ /* 0x0003e20000000800 */
[----:B------:R-:W-:Y:S02]  /*5b70*/  F2FP.RELU.BF16.PACK_AB R7, R122, R124 ;  /* 0x0000007c7a07723e */ /* 0x000fe400000018ff */
[----:B------:R-:W-:Y:S01]  /*5b80*/  FSETP.GE.FTZ.AND P1, PT, R130, RZ, PT ;  /* 0x000000ff8200720b */ /* 0x000fe20003f36000 */
[----:B------:R-:W-:Y:S02]  /*5b90*/  @!P0 FADD.FTZ R120, -R120, -RZ ;  /* 0x800000ff78788221 */ /* 0x000fe40000010100 */
[----:B------:R-:W-:Y:S01]  /*5ba0*/  STS [R233+0x22400], R8 ;  /* 0x02240008e9007388 */ /* 0x000fe20000000800 */
[----:B------:R-:W-:Y:S01]  /*5bb0*/  @!P2 FADD.FTZ R118, -R118, -RZ ;  /* 0x800000ff7676a221 */ /* 0x000fe20000010100 */
[----:B------:R-:W-:Y:S02]  /*5bc0*/  FSETP.GE.FTZ.AND P2, PT, R131, RZ, PT ;  /* 0x000000ff8300720b */ /* 0x000fe40003f56000 */
[----:B------:R-:W-:Y:S01]  /*5bd0*/  @!P3 FADD.FTZ R119, -R119, -RZ ;  /* 0x800000ff7777b221 */ /* 0x000fe20000010100 */
[----:B------:R-:W-:Y:S01]  /*5be0*/  FSETP.GE.FTZ.AND P3, PT, R124, RZ, PT ;  /* 0x000000ff7c00720b */ /* 0x000fe20003f76000 */
[----:B------:R-:W-:Y:S01]  /*5bf0*/  STS [R231+0x22000], R7 ;  /* 0x02200007e7007388 */ /* 0x000fe20000000800 */
[----:B--2---:R-:W-:Y:S05]  /*5c00*/  F2FP.RELU.BF16.PACK_AB R6, R123, R125 ;  /* 0x0000007d7b06723e */ /* 0x004fea00000018ff */
[----:B------:R-:W-:Y:S01]  /*5c10*/  STS [R231+0x22400], R6 ;  /* 0x02240006e7007388 */ /* 0x000fe20000000800 */
[----:B---3--:R-:W-:Y:S05]  /*5c20*/  F2FP.RELU.BF16.PACK_AB R5, R118, R119 ;  /* 0x000000777605723e */ /* 0x008fea00000018ff */
[----:B------:R-:W-:Y:S01]  /*5c30*/  STS [R232+0x22000], R5 ;  /* 0x02200005e8007388 */ /* 0x000fe20000000800 */
[----:B-1----:R-:W-:Y:S05]  /*5c40*/  F2FP.RELU.BF16.PACK_AB R4, R120, R121 ;  /* 0x000000797804723e */ /* 0x002fea00000018ff */
[----:B------:R-:W-:Y:S06]  /*5c50*/  STS [R232+0x22400], R4 ;  /* 0x02240004e8007388 */ /* 0x000fec0000000800 */
[----:B------:R-:W-:Y:S06]  /*5c60*/  LDSM.16.M88.4 R16, [R210+0x8000] ;  /* 0x00800000d210783b */ /* 0x000fec0000000200 */
[----:B------:R-:W1:Y:S06]  /*5c70*/  LDSM.16.M88.4 R8, [R209+0x18000] ;  /* 0x01800000d108783b */ /* 0x000e6c0000000200 */
[----:B------:R-:W2:Y:S06]  /*5c80*/  LDSM.16.M88.4 R84, [R209+0x18800] ;  /* 0x01880000d154783b */ /* 0x000eac0000000200 */
[----:B------:R-:W-:Y:S06]  /*5c90*/  LDSM.16.M88.4 R88, [R211+0x8000] ;  /* 0x00800000d358783b */ /* 0x000fec0000000200 */
[----:B------:R-:W3:Y:S06]  /*5ca0*/  LDSM.16.M88.4 R92, [R2+0x18000] ;  /* 0x01800000025c783b */ /* 0x000eec0000000200 */
[----:B------:R-:W4:Y:S06]  /*5cb0*/  LDSM.16.M88.4 R96, [R2+0x18800] ;  /* 0x018800000260783b */ /* 0x000f2c0000000200 */
[----:B------:R-:W-:Y:S06]  /*5cc0*/  LDSM.16.M88.4 R100, [R215+0x8000] ;  /* 0x00800000d764783b */ /* 0x000fec0000000200 */
[----:B------:R-:W4:Y:S01]  /*5cd0*/  LDSM.16.M88.4 R104, [R208+0x18000] ;  /* 0x01800000d068783b */ /* 0x000f220000000200 */
[C---:B-1----:R-:W-:Y:S05]  /*5ce0*/  HMMA.16816.F32.BF16 R4, R16.reuse, R8, RZ ;  /* 0x000000081004723c */ /* 0x042fea00000418ff */
[----:B------:R-:W-:Y:S03]  /*5cf0*/  LDSM.16.M88.4 R108, [R214+0x8000] ;  /* 0x00800000d66c783b */ /* 0x000fe60000000200 */
        /* <DEDUP_REMOVED lines=18> */
[----:B------:R-:W-:Y:S01]  /*5e20*/  IMAD.U32 R100, RZ, RZ, UR11 ;  /* 0x0000000bff647e24 */ /* 0x000fe2000f8e00ff */
[C---:B------:R-:W-:Y:S01]  /*5e30*/  HMMA.16816.F32.BF16 R4, R108.reuse, R112, R4 ;  /* 0x000000706c04723c */ /* 0x040fe20000041804 */
[----:B------:R-:W-:Y:S04]  /*5e40*/  IMAD.U32 R101, RZ, RZ, UR10 ;  /* 0x0000000aff657e24 */ /* 0x000fe8000f8e00ff */
[C---:B------:R-:W-:Y:S03]  /*5e50*/  LEA R116, P0, R227.reuse, R100, 0x2 ;  /* 0x00000064e3747211 */ /* 0x040fe600078010ff */
[C---:B------:R-:W-:Y:S04]  /*5e60*/  HMMA.16816.F32.BF16 R8, R108.reuse, R114, R8 ;  /* 0x000000726c08723c */ /* 0x040fe80000041808 */
[----:B------:R-:W-:Y:S02]  /*5e70*/  LEA.HI.X.SX32 R117, R227, R101, 0x2, P0 ;  /* 0x00000065e3757211 */ /* 0x000fe400000f16ff */
[----:B------:R-:W4:Y:S01]  /*5e80*/  LDSM.16.M88.4 R100, [R211+0xa000] ;  /* 0x00a00000d364783b */ /* 0x000f220000000200 */
[----:B------:R-:W-:Y:S01]  /*5e90*/  FSETP.GE.FTZ.AND P0, PT, R128, RZ, PT ;  /* 0x000000ff8000720b */ /* 0x000fe20003f16000 */
[C---:B--2---:R-:W-:Y:S04]  /*5ea0*/  HMMA.16816.F32.BF16 R12, R108.reuse, R88, R12 ;  /* 0x000000586c0c723c */ /* 0x044fe8000004180c */
[----:B------:R-:W2:Y:S04]  /*5eb0*/  LDG.E R113, [R116.64] ;  /* 0x0000000474717981 */ /* 0x000ea8000c1e1900 */
[----:B------:R-:W-:Y:S02]  /*5ec0*/  HMMA.16816.F32.BF16 R16, R108, R90, R16 ;  /* 0x0000005a6c10723c */ /* 0x000fe40000041810 */
[----:B------:R-:W4:Y:S06]  /*5ed0*/  LDSM.16.M88.4 R88, [R2+0x1a800] ;  /* 0x01a800000258783b */ /* 0x000f2c0000000200 */
[C---:B---3--:R-:W-:Y:S01]  /*5ee0*/  HMMA.16816.F32.BF16 R4, R92.reuse, R96, R4 ;  /* 0x000000605c04723c */ /* 0x048fe20000041804 */
[----:B------:R-:W3:Y:S06]  /*5ef0*/  LDG.E R112, [R116.64+0x20] ;  /* 0x0000200474707981 */ /* 0x000eec000c1e1900 */
[----:B------:R-:W-:Y:S01]  /*5f00*/  LDSM.16.M88.4 R108, [R208+0x1a000] ;  /* 0x01a00000d06c783b */ /* 0x000fe20000000200 */
[C---:B------:R-:W-:Y:S05]  /*5f10*/  HMMA.16816.F32.BF16 R8, R92.reuse, R98, R8 ;  /* 0x000000625c08723c */ /* 0x040fea0000041808 */
[----:B------:R-:W4:Y:S03]  /*5f20*/  LDSM.16.M88.4 R96, [R215+0xa000] ;  /* 0x00a00000d760783b */ /* 0x000f260000000200 */
[C---:B-1----:R-:W-:Y:S08]  /*5f30*/  HMMA.16816.F32.BF16 R12, R92.reuse, R84, R12 ;  /* 0x000000545c0c723c */ /* 0x042ff0000004180c */
[----:B------:R-:W-:Y:S01]  /*5f40*/  HMMA.16816.F32.BF16 R16, R92, R86, R16 ;  /* 0x000000565c10723c */ /* 0x000fe20000041810 */
[----:B------:R-:W1:Y:S06]  /*5f50*/  LDSM.16.M88.4 R84, [R208+0x1a800] ;  /* 0x01a80000d054783b */ /* 0x000e6c0000000200 */
[----:B------:R-:W-:Y:S01]  /*5f60*/  LDSM.16.M88.4 R92, [R214+0xa000] ;  /* 0x00a00000d65c783b */ /* 0x000fe20000000200 */
[C---:B----4-:R-:W-:Y:S08]  /*5f70*/  HMMA.16816.F32.BF16 R4, R100.reuse, R104, R4 ;  /* 0x000000686404723c */ /* 0x050ff00000041804 */
[C---:B------:R-:W-:Y:S01]  /*5f80*/  HMMA.16816.F32.BF16 R8, R100.reuse, R106, R8 ;  /* 0x0000006a6408723c */ /* 0x040fe20000041808 */
[----:B------:R-:W4:Y:S07]  /*5f90*/  LDSM.16.M88.4 R104, [R3+0x1a000] ;  /* 0x01a000000368783b */ /* 0x000f2e0000000200 */
[C---:B------:R-:W-:Y:S08]  /*5fa0*/  HMMA.16816.F32.BF16 R12, R100.reuse, R88, R12 ;  /* 0x00000058640c723c */ /* 0x040ff0000004180c */
[----:B------:R-:W-:Y:S01]  /*5fb0*/  HMMA.16816.F32.BF16 R16, R100, R90, R16 ;  /* 0x0000005a6410723c */ /* 0x000fe20000041810 */
[----:B------:R-:W4:Y:S06]  /*5fc0*/  LDSM.16.M88.4 R88, [R3+0x1a800] ;  /* 0x01a800000358783b */ /* 0x000f2c0000000200 */
[----:B------:R-:W-:Y:S01]  /*5fd0*/  LDSM.16.M88.4 R100, [R210+0xc000] ;  /* 0x00c00000d264783b */ /* 0x000fe20000000200 */
[C---:B------:R-:W-:Y:S08]  /*5fe0*/  HMMA.16816.F32.BF16 R4, R96.reuse, R108, R4 ;  /* 0x0000006c6004723c */ /* 0x040ff00000041804 */
[C---:B------:R-:W-:Y:S01]  /*5ff0*/  HMMA.16816.F32.BF16 R8, R96.reuse, R110, R8 ;  /* 0x0000006e6008723c */ /* 0x040fe20000041808 */
[----:B------:R-:W4:Y:S07]  /*6000*/  LDSM.16.M88.4 R108, [R209+0x1c000] ;  /* 0x01c00000d16c783b */ /* 0x000f2e0000000200 */
        /* <DEDUP_REMOVED lines=37> */
[----:B------:R-:W2:Y:S06]  /*6260*/  LDSM.16.M88.4 R88, [R2+0x1e800] ;  /* 0x01e800000258783b */ /* 0x000eac0000000200 */
[----:B------:R-:W-:Y:S01]  /*6270*/  LDSM.16.M88.4 R100, [R215+0xe000] ;  /* 0x00e00000d764783b */ /* 0x000fe20000000200 */
[C---:B------:R-:W-:Y:S08]  /*6280*/  HMMA.16816.F32.BF16 R4, R96.reuse, R108, R4 ;  /* 0x0000006c6004723c */ /* 0x040ff00000041804 */
[C---:B------:R-:W-:Y:S01]  /*6290*/  HMMA.16816.F32.BF16 R8, R96.reuse, R110, R8 ;  /* 0x0000006e6008723c */ /* 0x040fe20000041808 */
[----:B------:R-:W3:Y:S07]  /*62a0*/  LDSM.16.M88.4 R108, [R208+0x1e000] ;  /* 0x01e00000d06c783b */ /* 0x000eee0000000200 */
[C---:B-1----:R-:W-:Y:S08]  /*62b0*/  HMMA.16816.F32.BF16 R12, R96.reuse, R84, R12 ;  /* 0x00000054600c723c */ /* 0x042ff0000004180c */
[----:B------:R-:W-:Y:S01]  /*62c0*/  HMMA.16816.F32.BF16 R16, R96, R86, R16 ;  /* 0x000000566010723c */ /* 0x000fe20000041810 */
[----:B------:R-:W1:Y:S06]  /*62d0*/  LDSM.16.M88.4 R84, [R208+0x1e800] ;  /* 0x01e80000d054783b */ /* 0x000e6c0000000200 */
[----:B------:R-:W-:Y:S01]  /*62e0*/  LDSM.16.M88.4 R96, [R214+0xe000] ;  /* 0x00e00000d660783b */ /* 0x000fe20000000200 */
[C---:B----4-:R-:W-:Y:S08]  /*62f0*/  HMMA.16816.F32.BF16 R4, R92.reuse, R104, R4 ;  /* 0x000000685c04723c */ /* 0x050ff00000041804 */
[C---:B------:R-:W-:Y:S01]  /*6300*/  HMMA.16816.F32.BF16 R8, R92.reuse, R106, R8 ;  /* 0x0000006a5c08723c */ /* 0x040fe20000041808 */
[----:B------:R-:W4:Y:S07]  /*6310*/  LDSM.16.M88.4 R104, [R3+0x1e000] ;  /* 0x01e000000368783b */ /* 0x000f2e0000000200 */
[C---:B--2---:R-:W-:Y:S08]  /*6320*/  HMMA.16816.F32.BF16 R12, R92.reuse, R88, R12 ;  /* 0x000000585c0c723c */ /* 0x044ff0000004180c */
[----:B------:R-:W-:Y:S01]  /*6330*/  HMMA.16816.F32.BF16 R16, R92, R90, R16 ;  /* 0x0000005a5c10723c */ /* 0x000fe20000041810 */
[----:B------:R-:W2:Y:S07]  /*6340*/  LDSM.16.M88.4 R88, [R3+0x1e800] ;  /* 0x01e800000358783b */ /* 0x000eae0000000200 */
[C---:B---3--:R-:W-:Y:S08]  /*6350*/  HMMA.16816.F32.BF16 R4, R100.reuse, R108, R4 ;  /* 0x0000006c6404723c */ /* 0x048ff00000041804 */
[C---:B------:R-:W-:Y:S08]  /*6360*/  HMMA.16816.F32.BF16 R8, R100.reuse, R110, R8 ;  /* 0x0000006e6408723c */ /* 0x040ff00000041808 */
[C---:B-1----:R-:W-:Y:S08]  /*6370*/  HMMA.16816.F32.BF16 R12, R100.reuse, R84, R12 ;  /* 0x00000054640c723c */ /* 0x042ff0000004180c */
[----:B------:R-:W-:Y:S08]  /*6380*/  HMMA.16816.F32.BF16 R16, R100, R86, R16 ;  /* 0x000000566410723c */ /* 0x000ff00000041810 */
[C---:B----4-:R-:W-:Y:S08]  /*6390*/  HMMA.16816.F32.BF16 R4, R96.reuse, R104, R4 ;  /* 0x000000686004723c */ /* 0x050ff00000041804 */
[C---:B------:R-:W-:Y:S08]  /*63a0*/  HMMA.16816.F32.BF16 R8, R96.reuse, R106, R8 ;  /* 0x0000006a6008723c */ /* 0x040ff00000041808 */
[C---:B--2---:R-:W-:Y:S08]  /*63b0*/  HMMA.16816.F32.BF16 R12, R96.reuse, R88, R12 ;  /* 0x00000058600c723c */ /* 0x044ff0000004180c */
[----:B------:R-:W-:Y:S04]  /*63c0*/  HMMA.16816.F32.BF16 R16, R96, R90, R16 ;  /* 0x0000005a6010723c */ /* 0x000fe80000041810 */
[C---:B------:R-:W-:Y:S02]  /*63d0*/  FADD.FTZ R84, -R113.reuse, R4 ;  /* 0x0000000471547221 */ /* 0x040fe40000010100 */
[C---:B------:R-:W-:Y:S02]  /*63e0*/  FADD.FTZ R5, -R113.reuse, R5 ;  /* 0x0000000571057221 */ /* 0x040fe40000010100 */
[C---:B------:R-:W-:Y:S01]  /*63f0*/  FADD.FTZ R4, -R113.reuse, R8 ;  /* 0x0000000871047221 */ /* 0x040fe20000010100 */
[-C--:B------:R-:W-:Y:S02]  /*6400*/  FSEL R8, R84, R113.reuse, P2 ;  /* 0x0000007154087208 */ /* 0x080fe40001000000 */
[----:B------:R-:W-:Y:S01]  /*6410*/  FSETP.GE.FTZ.AND P2, PT, R122, RZ, PT ;  /* 0x000000ff7a00720b */ /* 0x000fe20003f56000 */
[----:B------:R-:W-:Y:S01]  /*6420*/  FADD.FTZ R9, -R113, R9 ;  /* 0x0000000971097221 */ /* 0x000fe20000010100 */
[-C--:B------:R-:W-:Y:S01]  /*6430*/  FSEL R5, R5, R113.reuse, P1 ;  /* 0x0000007105057208 */ /* 0x080fe20000800000 */
[----:B------:R-:W-:Y:S01]  /*6440*/  FMUL.FTZ R8, R131, R8 ;  /* 0x0000000883087220 */ /* 0x000fe20000410000 */
[----:B------:R-:W-:Y:S01]  /*6450*/  FSEL R4, R4, R113, P0 ;  /* 0x0000007104047208 */ /* 0x000fe20000000000 */
[C---:B------:R-:W-:Y:S01]  /*6460*/  FADD.FTZ R12, -R113.reuse, R12 ;  /* 0x0000000c710c7221 */ /* 0x040fe20000010100 */
[----:B------:R-:W-:Y:S01]  /*6470*/  FSETP.GE.FTZ.AND P0, PT, R118, RZ, PT ;  /* 0x000000ff7600720b */ /* 0x000fe20003f16000 */
[----:B------:R-:W-:Y:S01]  /*6480*/  FMUL.FTZ R5, R130, R5 ;  /* 0x0000000582057220 */ /* 0x000fe20000410000 */
[----:B------:R-:W-:Y:S01]  /*6490*/  FSETP.GE.FTZ.AND P1, PT, R126, RZ, PT ;  /* 0x000000ff7e00720b */ /* 0x000fe20003f36000 */
[----:B------:R-:W-:Y:S01]  /*64a0*/  FMUL.FTZ R84, R128, R4 ;  /* 0x0000000480547220 */ /* 0x000fe20000410000 */
[-C--:B------:R-:W-:Y:S01]  /*64b0*/  FSEL R12, R12, R113.reuse, P3 ;  /* 0x000000710c0c7208 */ /* 0x080fe20001800000 */
[----:B------:R-:W-:Y:S01]  /*64c0*/  FADD.FTZ R13, -R113, R13 ;  /* 0x0000000d710d7221 */ /* 0x000fe20000010100 */
[----:B------:R-:W-:Y:S01]  /*64d0*/  F2FP.BF16.PACK_AB R4, R5, R8 ;  /* 0x000000080504723e */ /* 0x000fe200000010ff */
[----:B------:R-:W-:Y:S01]  /*64e0*/  FADD.FTZ R16, -R113, R16 ;  /* 0x0000001071107221 */ /* 0x000fe20000010100 */
[-C--:B------:R-:W-:Y:S01]  /*64f0*/  FSEL R9, R9, R113.reuse, P1 ;  /* 0x0000007109097208 */ /* 0x080fe20000800000 */
[C---:B------:R-:W-:Y:S01]  /*6500*/  FADD.FTZ R6, -R112.reuse, R6 ;  /* 0x0000000670067221 */ /* 0x040fe20000010100 */
[----:B------:R-:W-:Y:S01]  /*6510*/  FSETP.GE.FTZ.AND P1, PT, R119, RZ, PT ;  /* 0x000000ff7700720b */ /* 0x000fe20003f36000 */
[----:B------:R1:W-:Y:S01]  /*6520*/  STS [R230+0x20000], R4 ;  /* 0x02000004e6007388 */ /* 0x0003e20000000800 */
[-C--:B------:R-:W-:Y:S01]  /*6530*/  FSEL R13, R13, R113.reuse, P2 ;  /* 0x000000710d0d7208 */ /* 0x080fe20001000000 */
[----:B------:R-:W-:Y:S01]  /*6540*/  FADD.FTZ R11, -R112, R11 ;  /* 0x0000000b700b7221 */ /* 0x000fe20000010100 */
[----:B------:R-:W-:Y:S01]  /*6550*/  FSEL R16, R16, R113, P1 ;  /* 0x0000007110107208 */ /* 0x000fe20000800000 */
[----:B------:R-:W-:Y:S01]  /*6560*/  @P0 FADD.FTZ R113, -R113, R17 ;  /* 0x0000001171710221 */ /* 0x000fe20000010100 */
[----:B------:R-:W-:Y:S01]  /*6570*/  FSETP.GE.FTZ.AND P0, PT, R196, RZ, PT ;  /* 0x000000ffc400720b */ /* 0x000fe20003f16000 */
[----:B------:R-:W-:Y:S01]  /*6580*/  FMUL.FTZ R12, R124, R12 ;  /* 0x0000000c7c0c7220 */ /* 0x000fe20000410000 */
[----:B------:R-:W-:Y:S01]  /*6590*/  FSETP.GE.FTZ.AND P1, PT, R197, RZ, PT ;  /* 0x000000ffc500720b */ /* 0x000fe20003f36000 */
[----:B------:R-:W-:Y:S01]  /*65a0*/  FMUL.FTZ R8, R122, R13 ;  /* 0x0000000d7a087220 */ /* 0x000fe20000410000 */
[----:B------:R-:W-:Y:S01]  /*65b0*/  FSETP.GE.FTZ.AND P2, PT, R123, RZ, PT ;  /* 0x000000ff7b00720b */ /* 0x000fe20003f56000 */
[----:B------:R-:W-:Y:S01]  /*65c0*/  FADD.FTZ R15, -R112, R15 ;  /* 0x0000000f700f7221 */ /* 0x000fe20000010100 */
[----:B------:R-:W-:Y:S01]  /*65d0*/  FSEL R6, R6, R112, P1 ;  /* 0x0000007006067208 */ /* 0x000fe20000800000 */
[----:B------:R-:W-:Y:S01]  /*65e0*/  FMUL.FTZ R9, R126, R9 ;  /* 0x000000097e097220 */ /* 0x000fe20000410000 */
[----:B------:R-:W-:Y:S01]  /*65f0*/  FSETP.GE.FTZ.AND P1, PT, R127, RZ, PT ;  /* 0x000000ff7f00720b */ /* 0x000fe20003f36000 */
[----:B------:R-:W-:Y:S01]  /*6600*/  FADD.FTZ R18, -R112, R18 ;  /* 0x0000001270127221 */ /* 0x000fe20000010100 */
[----:B------:R-:W-:Y:S01]  /*6610*/  F2FP.BF16.PACK_AB R8, R8, R12 ;  /* 0x0000000c0808723e */ /* 0x000fe200000010ff */
[----:B------:R-:W-:Y:S01]  /*6620*/  FMUL.FTZ R13, R197, R6 ;  /* 0x00000006c50d7220 */ /* 0x000fe20000410000 */
[----:B------:R-:W-:Y:S01]  /*6630*/  FSETP.GE.FTZ.AND P3, PT, R125, RZ, PT ;  /* 0x000000ff7d00720b */ /* 0x000fe20003f76000 */
[----:B------:R-:W-:Y:S01]  /*6640*/  FMUL.FTZ R16, R119, R16 ;  /* 0x0000001077107220 */ /* 0x000fe20000410000 */
[----:B------:R-:W-:Y:S01]  /*6650*/  FSEL R15, R15, R112, P2 ;  /* 0x000000700f0f7208 */ /* 0x000fe20001000000 */
[----:B------:R-:W-:Y:S01]  /*6660*/  FMUL.FTZ R113, R118, R113 ;  /* 0x0000007176717220 */ /* 0x000fe20000410000 */
[----:B------:R-:W-:Y:S01]  /*6670*/  F2FP.BF16.PACK_AB R9, R9, R84 ;  /* 0x000000540909723e */ /* 0x000fe200000010ff */
[----:B-1----:R-:W-:Y:S03]  /*6680*/  FADD.FTZ R4, -R112, R7 ;  /* 0x0000000770047221 */ /* 0x002fe60000010100 */
[----:B------:R-:W-:Y:S02]  /*6690*/  F2FP.BF16.PACK_AB R7, R113, R16 ;  /* 0x000000107107723e */ /* 0x000fe400000010ff */
[-C--:B------:R-:W-:Y:S01]  /*66a0*/  FSEL R5, R4, R112.reuse, P0 ;  /* 0x0000007004057208 */ /* 0x080fe20000000000 */
[----:B------:R-:W-:Y:S01]  /*66b0*/  FADD.FTZ R4, -R112, R10 ;  /* 0x0000000a70047221 */ /* 0x000fe20000010100 */
[C---:B------:R-:W-:Y:S03]  /*66c0*/  FSETP.GE.FTZ.AND P0, PT, R129.reuse, RZ, PT ;  /* 0x000000ff8100720b */ /* 0x040fe60003f16000 */
[----:B------:R-:W-:Y:S01]  /*66d0*/  FMUL.FTZ R10, R196, R5 ;  /* 0x00000005c40a7220 */ /* 0x000fe20000410000 */
[----:B------:R-:W-:Y:S01]  /*66e0*/  FSEL R4, R4, R112, P0 ;  /* 0x0000007004047208 */ /* 0x000fe20000000000 */
[----:B------:R-:W-:Y:S01]  /*66f0*/  FADD.FTZ R5, -R112, R14 ;  /* 0x0000000e70057221 */ /* 0x000fe20000010100 */
[----:B------:R-:W-:Y:S03]  /*6700*/  FSETP.GE.FTZ.AND P0, PT, R120, RZ, PT ;  /* 0x000000ff7800720b */ /* 0x000fe60003f16000 */
[----:B------:R-:W-:Y:S01]  /*6710*/  FMUL.FTZ R12, R129, R4 ;  /* 0x00000004810c7220 */ /* 0x000fe20000410000 */
[-C--:B------:R-:W-:Y:S02]  /*6720*/  FSEL R4, R11, R112.reuse, P1 ;  /* 0x000000700b047208 */ /* 0x080fe40000800000 */
[----:B------:R-:W-:Y:S02]  /*6730*/  FSEL R5, R5, R112, P3 ;  /* 0x0000007005057208 */ /* 0x000fe40001800000 */
[----:B------:R-:W-:Y:S01]  /*6740*/  FSETP.GE.FTZ.AND P1, PT, R121, RZ, PT ;  /* 0x000000ff7900720b */ /* 0x000fe20003f36000 */
[----:B------:R-:W-:Y:S01]  /*6750*/  FMUL.FTZ R6, R127, R4 ;  /* 0x000000047f067220 */ /* 0x000fe20000410000 */
[----:B------:R-:W-:Y:S01]  /*6760*/  F2FP.BF16.PACK_AB R4, R10, R13 ;  /* 0x0000000d0a04723e */ /* 0x000fe200000010ff */
[----:B------:R-:W-:Y:S01]  /*6770*/  FMUL.FTZ R10, R125, R5 ;  /* 0x000000057d0a7220 */ /* 0x000fe20000410000 */
[----:B------:R-:W-:Y:S01]  /*6780*/  FSEL R18, R18, R112, P1 ;  /* 0x0000007012127208 */ /* 0x000fe20000800000 */
[----:B------:R-:W-:Y:S01]  /*6790*/  FMUL.FTZ R5, R123, R15 ;  /* 0x0000000f7b057220 */ /* 0x000fe20000410000 */
[----:B------:R-:W-:Y:S01]  /*67a0*/  F2FP.BF16.PACK_AB R6, R6, R12 ;  /* 0x0000000c0606723e */ /* 0x000fe200000010ff */
[----:B------:R1:W-:Y:S01]  /*67b0*/  STS [R230+0x20400], R4 ;  /* 0x02040004e6007388 */ /* 0x0003e20000000800 */
[----:B------:R-:W-:Y:S01]  /*67c0*/  @P0 FADD.FTZ R112, -R112, R19 ;  /* 0x0000001370700221 */ /* 0x000fe20000010100 */
[----:B------:R-:W-:Y:S01]  /*67d0*/  PLOP3.LUT P1, PT, PT, PT, UP1, 0x80, 0x0 ;  /* 0x000000000000781c */ /* 0x000fe20003f2f018 */
[----:B------:R-:W-:Y:S01]  /*67e0*/  FMUL.FTZ R18, R121, R18 ;  /* 0x0000001279127220 */ /* 0x000fe20000410000 */
[----:B------:R-:W-:Y:S01]  /*67f0*/  F2FP.BF16.PACK_AB R5, R5, R10 ;  /* 0x0000000a0505723e */ /* 0x000fe200000010ff */
[----:B------:R-:W-:Y:S01]  /*6800*/  FMUL.FTZ R112, R120, R112 ;  /* 0x0000007078707220 */ /* 0x000fe20000410000 */
[----:B------:R-:W-:Y:S01]  /*6810*/  STS [R233+0x20000], R9 ;  /* 0x02000009e9007388 */ /* 0x000fe20000000800 */
[C---:B------:R-:W-:Y:S04]  /*6820*/  LEA R220, P0, R249.reuse, R220, 0x2 ;  /* 0x000000dcf9dc7211 */ /* 0x040fe800078010ff */
[----:B------:R-:W-:Y:S01]  /*6830*/  LEA.HI.X.SX32 R221, R249, R221, 0x2, P0 ;  /* 0x000000ddf9dd7211 */ /* 0x000fe200000f16ff */
[----:B------:R-:W-:Y:S06]  /*6840*/  STS [R233+0x20400], R6 ;  /* 0x02040006e9007388 */ /* 0x000fec0000000800 */
[----:B------:R-:W-:Y:S06]  /*6850*/  STS [R231+0x20000], R8 ;  /* 0x02000008e7007388 */ /* 0x000fec0000000800 */
[----:B------:R-:W-:Y:S01]  /*6860*/  STS [R231+0x20400], R5 ;  /* 0x02040005e7007388 */ /* 0x000fe20000000800 */
[----:B-1----:R-:W-:Y:S05]  /*6870*/  F2FP.BF16.PACK_AB R4, R112, R18 ;  /* 0x000000127004723e */ /* 0x002fea00000010ff */
[----:B------:R-:W-:Y:S06]  /*6880*/  STS [R232+0x20000], R7 ;  /* 0x02000007e8007388 */ /* 0x000fec0000000800 */
[----:B------:R-:W-:Y:S06]  /*6890*/  STS [R232+0x20400], R4 ;  /* 0x02040004e8007388 */ /* 0x000fec0000000800 */
[----:B------:R-:W-:Y:S06]  /*68a0*/  BAR.SYNC.DEFER_BLOCKING 0x0 ;  /* 0x0000000000007b1d */ /* 0x000fec0000010000 */
[----:B------:R-:W-:Y:S06]  /*68b0*/  LDSM.16.MT88.4 R4, [R213+0x22000] ;  /* 0x02200000d504783b */ /* 0x000fec0000004200 */
[----:B------:R-:W1:Y:S06]  /*68c0*/  LDSM.16.MT88.4 R8, [R0+0x8000] ;  /* 0x008000000008783b */ /* 0x000e6c0000004200 */
[----:B------:R-:W2:Y:S06]  /*68d0*/  LDSM.16.MT88.4 R12, [R212+0x22000] ;  /* 0x02200000d40c783b */ /* 0x000eac0000004200 */
[----:B------:R-:W3:Y:S06]  /*68e0*/  LDSM.16.MT88.4 R16, [R0+0xa000] ;  /* 0x00a000000010783b */ /* 0x000eec0000004200 */
[----:B------:R-:W4:Y:S06]  /*68f0*/  LDSM.16.MT88.4 R84, [R0+0xc000] ;  /* 0x00c000000054783b */ /* 0x000f2c0000004200 */
[----:B------:R-:W3:Y:S06]  /*6900*/  LDSM.16.MT88.4 R88, [R0+0xe000] ;  /* 0x00e000000058783b */ /* 0x000eec0000004200 */
[----:B------:R-:W-:Y:S06]  /*6910*/  LDSM.16.MT88.4 R92, [R0+0x8800] ;  /* 0x00880000005c783b */ /* 0x000fec0000004200 */
[----:B------:R-:W-:Y:S01]  /*6920*/  LDSM.16.MT88.4 R96, [R212+0x22800] ;  /* 0x02280000d460783b */ /* 0x000fe20000004200 */
[-C--:B-1----:R-:W-:Y:S05]  /*6930*/  HMMA.16816.F32.BF16 R20, R4, R8.reuse, R20 ;  /* 0x000000080414723c */ /* 0x082fea0000041814 */
[----:B------:R-:W-:Y:S03]  /*6940*/  LDSM.16.MT88.4 R100, [R0+0xa800] ;  /* 0x00a800000064783b */ /* 0x000fe60000004200 */
[C---:B--2---:R-:W-:Y:S03]  /*6950*/  HMMA.16816.F32.BF16 R24, R12.reuse, R8, R24 ;  /* 0x000000080c18723c */ /* 0x044fe60000041818 */
[----:B------:R-:W-:Y:S06]  /*6960*/  LDSM.16.MT88.4 R104, [R0+0xc800] ;  /* 0x00c800000068783b */ /* 0x000fec0000004200 */
[----:B------:R-:W-:Y:S01]  /*6970*/  LDSM.16.MT88.4 R108, [R0+0xe800] ;  /* 0x00e80000006c783b */ /* 0x000fe20000004200 */
        /* <DEDUP_REMOVED lines=18> */
[----:B------:R-:W2:Y:S06]  /*6aa0*/  LDSM.16.MT88.4 R4, [R213+0x23000] ;  /* 0x02300000d504783b */ /* 0x000eac0000004200 */
[----:B------:R-:W3:Y:S01]  /*6ab0*/  LDSM.16.MT88.4 R88, [R0+0xd000] ;  /* 0x00d000000058783b */ /* 0x000ee20000004200 */
        /* <DEDUP_REMOVED lines=20> */
[----:B------:R-:W4:Y:S06]  /*6c00*/  LDSM.16.MT88.4 R8, [R213+0x23800] ;  /* 0x02380000d508783b */ /* 0x000f2c0000004200 */
[----:B------:R-:W1:Y:S01]  /*6c10*/  LDSM.16.MT88.4 R108, [R0+0xd800] ;  /* 0x00d80000006c783b */ /* 0x000e620000004200 */
[-C--:B--2---:R-:W-:Y:S08]  /*6c20*/  HMMA.16816.F32.BF16 R20, R4, R12.reuse, R20 ;  /* 0x0000000c0414723c */ /* 0x084ff00000041814 */
[C---:B------:R-:W-:Y:S08]  /*6c30*/  HMMA.16816.F32.BF16 R24, R16.reuse, R12, R24 ;  /* 0x0000000c1018723c */ /* 0x040ff00000041818 */
[-C--:B------:R-:W-:Y:S08]  /*6c40*/  HMMA.16816.F32.BF16 R28, R16, R14.reuse, R28 ;  /* 0x0000000e101c723c */ /* 0x080ff0000004181c */
[C---:B------:R-:W-:Y:S01]  /*6c50*/  HMMA.16816.F32.BF16 R32, R4.reuse, R14, R32 ;  /* 0x0000000e0420723c */ /* 0x040fe20000041820 */
[----:B------:R-:W2:Y:S06]  /*6c60*/  LDSM.16.MT88.4 R12, [R0+0xf800] ;  /* 0x00f80000000c783b */ /* 0x000eac0000004200 */
[----:B------:R-:W-:Y:S01]  /*6c70*/  BAR.SYNC.DEFER_BLOCKING 0x0 ;  /* 0x0000000000007b1d */ /* 0x000fe20000010000 */
        /* <DEDUP_REMOVED lines=57> */
[CCC-:B------:R-:W-:Y:S01]  /*7010*/  @!P4 LEA.HI.X R13, R6.reuse, R226.reuse, R7.reuse, 0x1, P6 ;  /* 0x000000e2060dc211 */ /* 0x1c0fe200030f0c07 */
        /* <DEDUP_REMOVED lines=36> */
.L_x_490:
[----:B------:R-:W-:Y:S01]  /*7260*/  LDSM.16.M88.4 R128, [R216] ;  /* 0x00000000d880783b */ /* 0x000fe20000000200 */
[----:B------:R-:W-:Y:S01]  /*7270*/  @UP1 UIADD3 UR12, UP0, UR6, -0x100, URZ ;  /* 0xffffff00060c1890 */ /* 0x000fe2000ff1e03f */
[----:B------:R-:W-:Y:S03]  /*7280*/  IMAD.MOV.U32 R248, RZ, RZ, 0x4 ;  /* 0x00000004fff87424 */ /* 0x000fe600078e00ff */
[----:B------:R-:W2:Y:S01]  /*7290*/  LDSM.16.MT88.4 R16, [R0+0x10000] ;  /* 0x010000000010783b */ /* 0x000ea20000004200 */
[----:B------:R-:W-:Y:S02]  /*72a0*/  @UP1 UIADD3.X UR9, UR7, -0x1, URZ, UP0, !UPT ;  /* 0xffffffff07091890 */ /* 0x000fe400087fe43f */
[----:B------:R-:W-:Y:S02]  /*72b0*/  @UP1 UMOV UR6, UR12 ;  /* 0x0000000c00061c82 */ /* 0x000fe40008000000 */
[----:B------:R-:W3:Y:S01]  /*72c0*/  LDSM.16.M88.4 R124, [R216+0x1000] ;  /* 0x00100000d87c783b */ /* 0x000ee20000000200 */
[----:B------:R-:W-:Y:S02]  /*72d0*/  @UP1 UIADD3 UR11, UP0, UR11, -0x100, URZ ;  /* 0xffffff000b0b1890 */ /* 0x000fe4000ff1e03f */
[----:B------:R-:W-:Y:S02]  /*72e0*/  @UP1 UMOV UR7, UR9 ;  /* 0x0000000900071c82 */ /* 0x000fe40008000000 */
[----:B------:R-:W4:Y:S01]  /*72f0*/  LDSM.16.MT88.4 R96, [R0+0x12000] ;  /* 0x012000000060783b */ /* 0x000f220000004200 */
[----:B------:R-:W-:Y:S04]  /*7300*/  @UP1 UIADD3.X UR10, UR10, -0x1, URZ, UP0, !UPT ;  /* 0xffffffff0a0a1890 */ /* 0x000fe800087fe43f */
[----:B------:R-:W1:Y:S05]  /*7310*/  LDSM.16.MT88.4 R112, [R0+0x14000] ;  /* 0x014000000070783b */ /* 0x000e6a0000004200 */
[----:B------:R-:W1:Y:S05]  /*7320*/  LDSM.16.MT88.4 R196, [R0+0x16000] ;  /* 0x0160000000c4783b */ /* 0x000e6a0000004200 */
[----:B------:R-:W-:Y:S05]  /*7330*/  LDSM.16.M88.4 R200, [R219] ;  /* 0x00000000dbc8783b */ /* 0x000fea0000000200 */
[----:B------:R-:W-:Y:S01]  /*7340*/  LDSM.16.M88.4 R204, [R219+0x1000] ;  /* 0x00100000dbcc783b */ /* 0x000fe20000000200 */
        /* <DEDUP_REMOVED lines=35> */
[----:B------:R-:W-:Y:S07]  /*7580*/  LDSM.16.M88.4 R204, [R217] ;  /* 0x00000000d9cc783b */ /* 0x000fee0000000200 */
[----:B------:R-:W-:Y:S01]  /*7590*/  HMMA.16816.F32.BF16 R128, R200, R198, R128 ;  /* 0x000000c6c880723c */ /* 0x000fe20000041880 */
[----:B------:R-:W1:Y:S05]  /*75a0*/  LDSM.16.MT88.4 R196, [R0+0x11000] ;  /* 0x0110000000c4783b */ /* 0x000e6a0000004200 */
[----:B------:R-:W2:Y:S02]  /*75b0*/  LDSM.16.M88.4 R200, [R217+0x1000] ;  /* 0x00100000d9c8783b */ /* 0x000ea40000000200 */
        /* <DEDUP_REMOVED lines=38> */
[C---:B------:R-:W-:Y:S07]  /*7820*/  HMMA.16816.F32.BF16 R120, R204.reuse, R196, R120 ;  /* 0x000000c4cc78723c */ /* 0x040fee0000041878 */
[----:B------:R-:W-:Y:S01]  /*7830*/  @P1 IMAD.WIDE R196, R227, R248, UR6 ;  /* 0x00000006e3c41e25 */ /* 0x000fe2000f8e02f8 */
[-C--:B------:R-:W-:Y:S04]  /*7840*/  HMMA.16816.F32.BF16 R124, R204, R198.reuse, R124 ;  /* 0x000000c6cc7c723c */ /* 0x080fe8000004187c */
[----:B------:R1:W5:Y:S03]  /*7850*/  @P1 LDG.E R234, [R196.64] ;  /* 0x00000004c4ea1981 */ /* 0x000366000c1e1900 */
[C---:B------:R-:W-:Y:S01]  /*7860*/  IMAD.SHL.U32 R204, R247.reuse, 0x8, RZ ;  /* 0x00000008f7cc7824 */ /* 0x040fe200078e00ff */
[----:B------:R-:W-:Y:S01]  /*7870*/  HMMA.16816.F32.BF16 R128, R200, R198, R128 ;  /* 0x000000c6c880723c */ /* 0x000fe20000041880 */
[----:B------:R1:W5:Y:S03]  /*7880*/  @P1 LDG.E R235, [R196.64+0x20] ;  /* 0x00002004c4eb1981 */ /* 0x000366000c1e1900 */
[C---:B------:R-:W-:Y:S02]  /*7890*/  IMAD.SHL.U32 R205, R247.reuse, 0x10, RZ ;  /* 0x00000010f7cd7824 */ /* 0x040fe400078e00ff */
[----:B------:R2:W-:Y:S01]  /*78a0*/  RED.E.ADD.F32.FTZ.RN.STRONG.GPU [R220.64], R4 ;  /* 0x00000004dc00798e */ /* 0x0005e2000c10e784 */
[----:B------:R-:W-:Y:S02]  /*78b0*/  IMAD R201, R247, 0x18, RZ ;  /* 0x00000018f7c97824 */ /* 0x000fe400078e02ff */
[-C--:B------:R-:W-:Y:S03]  /*78c0*/  LEA R198, P2, R205, R220.reuse, 0x2 ;  /* 0x000000dccdc67211 */ /* 0x080fe600078410ff */
[----:B------:R-:W-:Y:S01]  /*78d0*/  IMAD.SHL.U32 R203, R247, 0x20, RZ ;  /* 0x00000020f7cb7824 */ /* 0x000fe200078e00ff */
[-C--:B------:R-:W-:Y:S01]  /*78e0*/  LEA.HI.X.SX32 R199, R205, R221.reuse, 0x2, P2 ;  /* 0x000000ddcdc77211 */ /* 0x080fe200010f16ff */
[C---:B------:R-:W-:Y:S02]  /*78f0*/  IMAD R206, R247.reuse, 0x28, RZ ;  /* 0x00000028f7ce7824 */ /* 0x040fe400078e02ff */
[----:B------:R-:W-:Y:S01]  /*7900*/  IMAD R202, R247, 0x30, RZ ;  /* 0x00000030f7ca7824 */ /* 0x000fe200078e02ff */
[-C--:B------:R-:W-:Y:S02]  /*7910*/  LEA R200, P2, R203, R220.reuse, 0x2 ;  /* 0x000000dccbc87211 */ /* 0x080fe400078410ff */
        /* <DEDUP_REMOVED lines=304> */
[C---:B------:R-:W-:Y:S02]  /*8c20*/  @!P4 LEA R12, P6, R6.reuse, R224, 0x1 ;  /* 0x000000e0060cc211 */ /* 0x040fe400078c08ff */
        /* <DEDUP_REMOVED lines=51> */
.L_x_491:
[----:B------:R-:W-:Y:S02]  /*8f60*/  UISETP.GT.AND UP0, UPT, UR8, UR13, UPT ;  /* 0x0000000d0800728c */ /* 0x000fe4000bf04270 */
[----:B------:R-:W-:Y:S04]  /*8f70*/  UIADD3 UR8, UR8, -0x1, URZ ;  /* 0xffffffff08087890 */ /* 0x000fe8000fffe03f */
[----:B------:R-:W-:Y:S11]  /*8f80*/  PLOP3.LUT P0, PT, PT, PT, UP0, 0x80, 0x0 ;  /* 0x000000000000781c */ /* 0x000ff60003f0f008 */
[----:B------:R-:W-:Y:S02]  /*8f90*/  @!UPT UIADD3 URZ, URZ, URZ, URZ ;  /* 0x0000003f3f3ff290 */ /* 0x000fe4000fffe03f */
[----:B------:R-:W-:-:S05]  /*8fa0*/  @P0 BRA `(.L_x_492) ;  /* 0xffffb8a000000947 */ /* 0x000fca000383ffff */
[----:B------:R-:W-:Y:S01]  /*8fb0*/  BAR.SYNC.DEFER_BLOCKING 0x0 ;  /* 0x0000000000007b1d */ /* 0x000fe20000010000 */
[----:B------:R-:W-:Y:S01]  /*8fc0*/  FMUL.FTZ R84, R64, c[0x0][0x2dc] ;  /* 0x0000b70040547a20 */ /* 0x000fe20000410000 */
[----:B------:R-:W-:Y:S01]  /*8fd0*/  UISETP.NE.AND UP0, UPT, UR34, -0x1, UPT ;  /* 0xffffffff2200788c */ /* 0x000fe2000bf05270 */
[----:B------:R-:W-:Y:S02]  /*8fe0*/  FMUL.FTZ R64, R62, c[0x0][0x2dc] ;  /* 0x0000b7003e407a20 */ /* 0x000fe40000410000 */
[----:B-1----:R-:W-:Y:S01]  /*8ff0*/  FMUL.FTZ R12, R63, c[0x0][0x2dc] ;  /* 0x0000b7003f0c7a20 */ /* 0x002fe20000410000 */
[----:B------:R-:W-:Y:S01]  /*9000*/  ULDC.64 UR10, c[0x0][0x3a0] ;  /* 0x0000e800000a7ab9 */ /* 0x000fe20000000a00 */
[----:B------:R-:W-:Y:S01]  /*9010*/  FMUL.FTZ R85, R58, c[0x0][0x2dc] ;  /* 0x0000b7003a557a20 */ /* 0x000fe20000410000 */
[----:B------:R-:W-:Y:S01]  /*9020*/  PLOP3.LUT P0, PT, PT, PT, UP0, 0x80, 0x0 ;  /* 0x000000000000781c */ /* 0x000fe20003f0f008 */
[----:B------:R-:W-:Y:S01]  /*9030*/  FMUL.FTZ R16, R59, c[0x0][0x2dc] ;  /* 0x0000b7003b107a20 */ /* 0x000fe20000410000 */
[----:B------:R-:W-:Y:S01]  /*9040*/  F2FP.BF16.PACK_AB R12, R12, R64 ;  /* 0x000000400c0c723e */ /* 0x000fe200000010ff */
[----:B------:R-:W-:-:S02]  /*9050*/  FMUL.FTZ R15, R65, c[0x0][0x2dc] ;  /* 0x0000b700410f7a20 */ /* 0x000fc40000410000 */
[----:B------:R-:W-:Y:S01]  /*9060*/  FMUL.FTZ R132, R132, c[0x0][0x2e0] ;  /* 0x0000b80084847a20 */ /* 0x000fe20000410000 */
[----:B------:R-:W-:Y:S01]  /*9070*/  F2FP.BF16.PACK_AB R16, R16, R85 ;  /* 0x000000551010723e */ /* 0x000fe200000010ff */
[----:B------:R-:W-:Y:S01]  /*9080*/  FMUL.FTZ R63, R133, c[0x0][0x2e0] ;  /* 0x0000b800853f7a20 */ /* 0x000fe20000410000 */
[----:B------:R-:W-:Y:S01]  /*9090*/  F2FP.BF16.PACK_AB R15, R15, R84 ;  /* 0x000000540f0f723e */ /* 0x000fe200000010ff */
[----:B------:R-:W-:Y:S01]  /*90a0*/  FMUL.FTZ R134, R134, c[0x0][0x2e0] ;  /* 0x0000b80086867a20 */ /* 0x000fe20000410000 */
[----:B------:R-:W-:Y:S01]  /*90b0*/  @UP0 UIADD3 UR8, UR33, UR34, URZ ;  /* 0x0000002221080290 */ /* 0x000fe2000fffe03f */
[----:B------:R-:W-:Y:S01]  /*90c0*/  FMUL.FTZ R62, R135, c[0x0][0x2e0] ;  /* 0x0000b800873e7a20 */ /* 0x000fe20000410000 */
[----:B------:R-:W-:Y:S01]  /*90d0*/  F2FP.BF16.PACK_AB R63, R63, R132 ;  /* 0x000000843f3f723e */ /* 0x000fe200000010ff */
[----:B------:R-:W-:Y:S01]  /*90e0*/  FMUL.FTZ R65, R60, c[0x0][0x2dc] ;  /* 0x0000b7003c417a20 */ /* 0x000fe20000410000 */
[----:B------:R-:W-:Y:S01]  /*90f0*/  @UP0 UIMAD.WIDE.U32 UR6, UR8, UR10, URZ ;  /* 0x0000000a080602a5 */ /* 0x000fe2000f8e003f */
        /* <DEDUP_REMOVED lines=11> */
[----:B------:R-:W-:Y:S01]  /*91b0*/  @UP0 UIMAD UR14, UR8, UR11, UR7 ;  /* 0x0000000b080e02a4 */ /* 0x000fe2000f8e0207 */
        /* <DEDUP_REMOVED lines=11> */
[----:B------:R-:W-:Y:S01]  /*9270*/  @UP0 UMOV UR13, UR6 ;  /* 0x00000006000d0c82 */ /* 0x000fe20008000000 */
[----:B------:R-:W-:Y:S01]  /*9280*/  FMUL.FTZ R87, R54, c[0x0][0x2dc] ;  /* 0x0000b70036577a20 */ /* 0x000fe20000410000 */
[----:B------:R-:W-:Y:S01]  /*9290*/  F2FP.BF16.PACK_AB R60, R60, R138 ;  /* 0x0000008a3c3c723e */ /* 0x000fe200000010ff */
[----:B------:R-:W-:Y:S01]  /*92a0*/  FMUL.FTZ R18, R55, c[0x0][0x2dc] ;  /* 0x0000b70037127a20 */ /* 0x000fe20000410000 */
[----:B------:R1:W-:Y:S01]  /*92b0*/  STS [R242+0x1000], R61 ;  /* 0x0010003df2007388 */ /* 0x0003e20000000800 */
[----:B------:R-:W-:-:S02]  /*92c0*/  FMUL.FTZ R140, R140, c[0x0][0x2e0] ;  /* 0x0000b8008c8c7a20 */ /* 0x000fc40000410000 */
[----:B------:R-:W-:Y:S01]  /*92d0*/  FMUL.FTZ R57, R141, c[0x0][0x2e0] ;  /* 0x0000b8008d397a20 */ /* 0x000fe20000410000 */
[----:B------:R1:W-:Y:S01]  /*92e0*/  STS [R242+0x1400], R60 ;  /* 0x0014003cf2007388 */ /* 0x0003e20000000800 */
[----:B------:R-:W-:Y:S01]  /*92f0*/  FMUL.FTZ R142, R142, c[0x0][0x2e0] ;  /* 0x0000b8008e8e7a20 */ /* 0x000fe20000410000 */
[----:B------:R-:W-:Y:S01]  /*9300*/  F2FP.BF16.PACK_AB R18, R18, R87 ;  /* 0x000000571212723e */ /* 0x000fe200000010ff */
[----:B------:R-:W-:Y:S01]  /*9310*/  FMUL.FTZ R56, R143, c[0x0][0x2e0] ;  /* 0x0000b8008f387a20 */ /* 0x000fe20000410000 */
[----:B------:R-:W-:Y:S01]  /*9320*/  F2FP.BF16.PACK_AB R57, R57, R140 ;  /* 0x0000008c3939723e */ /* 0x000fe200000010ff */
[----:B------:R-:W-:Y:S02]  /*9330*/  FMUL.FTZ R91, R50, c[0x0][0x2dc] ;  /* 0x0000b700325b7a20 */ /* 0x000fe40000410000 */
        /* <DEDUP_REMOVED lines=10> */
[----:B------:R-:W-:-:S02]  /*93e0*/  FMUL.FTZ R107, R23, c[0x0][0x2dc] ;  /* 0x0000b700176b7a20 */ /* 0x000fc40000410000 */
[----:B------:R-:W-:Y:S01]  /*93f0*/  FMUL.FTZ R88, R52, c[0x0][0x2dc] ;  /* 0x0000b70034587a20 */ /* 0x000fe20000410000 */
[----:B------:R-:W-:Y:S01]  /*9400*/  F2FP.BF16.PACK_AB R54, R54, R150 ;  /* 0x000000963636723e */ /* 0x000fe200000010ff */
[----:B------:R-:W-:Y:S01]  /*9410*/  FMUL.FTZ R19, R53, c[0x0][0x2dc] ;  /* 0x0000b70035137a20 */ /* 0x000fe20000410000 */
[----:B------:R1:W-:Y:S01]  /*9420*/  STS [R242+0x2000], R55 ;  /* 0x00200037f2007388 */ /* 0x0003e20000000800 */
[----:B------:R-:W-:Y:S02]  /*9430*/  FMUL.FTZ R160, R160, c[0x0][0x2e0] ;  /* 0x0000b800a0a07a20 */ /* 0x000fe40000410000 */
[----:B------:R-:W-:Y:S01]  /*9440*/  FMUL.FTZ R51, R161, c[0x0][0x2e0] ;  /* 0x0000b800a1337a20 */ /* 0x000fe20000410000 */
[----:B------:R1:W-:Y:S01]  /*9450*/  STS [R242+0x2400], R54 ;  /* 0x00240036f2007388 */ /* 0x0003e20000000800 */
[----:B------:R-:W-:Y:S01]  /*9460*/  FMUL.FTZ R162, R162, c[0x0][0x2e0] ;  /* 0x0000b800a2a27a20 */ /* 0x000fe20000410000 */
[----:B------:R-:W-:Y:S01]  /*9470*/  F2FP.BF16.PACK_AB R19, R19, R88 ;  /* 0x000000581313723e */ /* 0x000fe200000010ff */
        /* <DEDUP_REMOVED lines=128> */
[----:B------:R1:W-:Y:S01]  /*9c80*/  STS [R243+0x7000], R188 ;  /* 0x007000bcf3007388 */ /* 0x0003e20000000800 */
[----:B------:R-:W-:-:S02]  /*9c90*/  FMUL.FTZ R68, R68, c[0x0][0x2dc] ;  /* 0x0000b70044447a20 */ /* 0x000fc40000410000 */
        /* <DEDUP_REMOVED lines=30> */
[----:B------:R-:W-:-:S03]  /*9e80*/  F2FP.BF16.PACK_AB R5, R5, R76 ;  /* 0x0000004c0505723e */ /* 0x000fc600000010ff */
[----:B------:R1:W-:Y:S01]  /*9e90*/  STS [R243+0x9400], R28 ;  /* 0x0094001cf3007388 */ /* 0x0003e20000000800 */
[----:B------:R-:W-:-:S03]  /*9ea0*/  F2FP.BF16.PACK_AB R4, R4, R78 ;  /* 0x0000004e0404723e */ /* 0x000fc600000010ff */
        /* <DEDUP_REMOVED lines=29> */
[----:B------:R-:W-:Y:S02]  /*a080*/  UIMAD UR10, UR33, UR9, UR10 ;  /* 0x00000009210a72a4 */ /* 0x000fe4000f8e020a */
[----:B------:R-:W-:Y:S02]  /*a090*/  USHF.R.S32.HI UR11, URZ, 0x1f, UR35 ;  /* 0x0000001f3f0b7899 */ /* 0x000fe40008011423 */
[----:B------:R-:W-:Y:S02]  /*a0a0*/  UIADD3 UR7, UR7, UR10, URZ ;  /* 0x0000000a07077290 */ /* 0x000fe4000fffe03f */
[----:B------:R-:W-:-:S02]  /*a0b0*/  ULDC.64 UR8, c[0x0][0x388] ;  /* 0x0000e20000087ab9 */ /* 0x000fc40000000a00 */
[----:B------:R-:W-:Y:S02]  /*a0c0*/  UIMAD UR10, UR11, UR8, URZ ;  /* 0x000000080b0a72a4 */ /* 0x000fe4000f8e023f */
[----:B------:R-:W-:Y:S02]  /*a0d0*/  UIMAD.WIDE.U32 UR6, UR35, UR8, UR6 ;  /* 0x00000008230672a5 */ /* 0x000fe4000f8e0006 */
[----:B------:R-:W-:-:S04]  /*a0e0*/  UIMAD UR9, UR35, UR9, UR10 ;  /* 0x00000009230972a4 */ /* 0x000fc8000f8e020a */
[----:B------:R-:W-:Y:S02]  /*a0f0*/  UIADD3 UR14, UR7, UR9, URZ ;  /* 0x00000009070e7290 */ /* 0x000fe4000fffe03f */
[----:B------:R-:W-:Y:S02]  /*a100*/  UMOV UR13, UR6 ;  /* 0x00000006000d7c82 */ /* 0x000fe40008000000 */
.L_x_493:
        /* <DEDUP_REMOVED lines=10> */
[----:B------:R-:W-:Y:S02]  /*a1b0*/  UIMAD UR10, UR33, UR9, UR10 ;  /* 0x00000009210a72a4 */ /* 0x000fe4000f8e020a */
[----:B------:R-:W-:-:S02]  /*a1c0*/  USHF.R.S32.HI UR11, URZ, 0x1f, UR35 ;  /* 0x0000001f3f0b7899 */ /* 0x000fc40008011423 */
[----:B------:R-:W-:Y:S02]  /*a1d0*/  UIADD3 UR7, UR7, UR10, URZ ;  /* 0x0000000a07077290 */ /* 0x000fe4000fffe03f */
[----:B------:R-:W-:Y:S02]  /*a1e0*/  ULDC.64 UR8, c[0x0][0x390] ;  /* 0x0000e40000087ab9 */ /* 0x000fe40000000a00 */
[----:B------:R-:W-:Y:S02]  /*a1f0*/  UIMAD UR10, UR11, UR8, URZ ;  /* 0x000000080b0a72a4 */ /* 0x000fe4000f8e023f */
[----:B------:R-:W-:Y:S02]  /*a200*/  UIMAD.WIDE.U32 UR6, UR35, UR8, UR6 ;  /* 0x00000008230672a5 */ /* 0x000fe4000f8e0006 */
[----:B------:R-:W-:-:S04]  /*a210*/  UIMAD UR9, UR35, UR9, UR10 ;  /* 0x00000009230972a4 */ /* 0x000fc8000f8e020a */
[----:B------:R-:W-:Y:S02]  /*a220*/  UIADD3 UR12, UR7, UR9, URZ ;  /* 0x00000009070c7290 */ /* 0x000fe4000fffe03f */
[----:B------:R-:W-:Y:S02]  /*a230*/  UMOV UR11, UR6 ;  /* 0x00000006000b7c82 */ /* 0x000fe40008000000 */
.L_x_494:
[----:B------:R-:W-:Y:S01]  /*a240*/  BAR.SYNC.DEFER_BLOCKING 0x0 ;  /* 0x0000000000007b1d */ /* 0x000fe20000010000 */
[----:B------:R-:W-:Y:S01]  /*a250*/  USHF.L.U32 UR6, UR30, 0x6, URZ ;  /* 0x000000061e067899 */ /* 0x000fe2000800063f */
[--C-:B-1----:R-:W-:Y:S01]  /*a260*/  SHF.R.S32.HI R7, RZ, 0x1f, R228.reuse ;  /* 0x0000001fff077819 */ /* 0x102fe200000114e4 */
        /* <DEDUP_REMOVED lines=40> */
[----:B------:R-:W-:Y:S01]  /*a4f0*/  ISETP.GE.AND P1, PT, R236, c[0x0][0x220], PT ;  /* 0x00008800ec007a0c */ /* 0x000fe20003f26270 */
[----:B------:R-:W-:Y:S01]  /*a500*/  IMAD.WIDE.U32 R10, R239, c[0x0][0x3a0], R4 ;  /* 0x0000e800ef0a7a25 */ /* 0x000fe200078e0004 */
[----:B------:R-:W4:Y:S01]  /*a510*/  LDS.128 R20, [R222+0x16000] ;  /* 0x01600000de147984 */ /* 0x000f220000000c00 */
[----:B------:R-:W-:-:S02]  /*a520*/  ISETP.GE.AND P0, PT, R238, c[0x0][0x220], PT ;  /* 0x00008800ee007a0c */ /* 0x000fc40003f06270 */
[----:B------:R-:W-:Y:S01]  /*a530*/  IMAD R4, R239, c[0x0][0x3a4], R15 ;  /* 0x0000e900ef047a24 */ /* 0x000fe200078e020f */
[----:B------:R-:W1:Y:S03]  /*a540*/  @!P3 LDS.128 R16, [R222+0x10000] ;  /* 0x01000000de10b984 */ /* 0x000e660000000c00 */
[----:B------:R-:W-:Y:S01]  /*a550*/  IMAD.IADD R5, R4, 0x1, R11 ;  /* 0x0000000104057824 */ /* 0x000fe200078e020b */
[----:B------:R-:W-:-:S04]  /*a560*/  LEA R4, P4, R10, c[0x0][0x340], 0x1 ;  /* 0x0000d0000a047a11 */ /* 0x000fc800078808ff */
[----:B------:R-:W-:-:S05]  /*a570*/  LEA.HI.X R5, R10, c[0x0][0x344], R5, 0x1, P4 ;  /* 0x0000d1000a057a11 */ /* 0x000fca00020f0c05 */
[----:B--2---:R2:W-:Y:S04]  /*a580*/  @!P2 STG.E.128 [R4.64+0x80], R28 ;  /* 0x0000801c0400a986 */ /* 0x0045e8000c101d04 */
[----:B---3--:R2:W-:Y:S04]  /*a590*/  @!P1 STG.E.128 [R4.64+0x100], R24 ;  /* 0x0001001804009986 */ /* 0x0085e8000c101d04 */
[----:B----4-:R2:W-:Y:S04]  /*a5a0*/  @!P0 STG.E.128 [R4.64+0x180], R20 ;  /* 0x0001801404008986 */ /* 0x0105e8000c101d04 */
[----:B-1----:R2:W-:Y:S02]  /*a5b0*/  @!P3 STG.E.128 [R4.64], R16 ;  /* 0x000000100400b986 */ /* 0x0025e4000c101d04 */
.L_x_496:
[----:B--23--:R-:W-:Y:S05]  /*a5c0*/  BSYNC B0 ;  /* 0x0000000000007941 */ /* 0x00cfea0003800000 */
.L_x_495:
        /* <DEDUP_REMOVED lines=20> */
[----:B-1----:R2:W-:Y:S02]  /*a710*/  @!P0 STG.E.128 [R4.64+0x180], R32 ;  /* 0x0001802004008986 */ /* 0x0025e4000c101d04 */
.L_x_498:
[----:B------:R-:W-:Y:S05]  /*a720*/  BSYNC B0 ;  /* 0x0000000000007941 */ /* 0x000fea0003800000 */
.L_x_497:
        /* <DEDUP_REMOVED lines=31> */
.L_x_500:
[----:B------:R-:W-:Y:S05]  /*a920*/  BSYNC B0 ;  /* 0x0000000000007941 */ /* 0x000fea0003800000 */
.L_x_499:
        /* <DEDUP_REMOVED lines=18> */
.L_x_473:
[----:B------:R-:W-:Y:S05]  /*aa50*/  BSYNC B1 ;  /* 0x0000000000017941 */ /* 0x000fea0003800000 */
.L_x_459:
        /* <DEDUP_REMOVED lines=12> */
.L_x_501:
[----:B------:R-:W-:Y:S05]  /*ab20*/  EXIT ;  /* 0x000000000000794d */ /* 0x000fea0003800000 */
.L_x_503:
        /* <DEDUP_REMOVED lines=13> */
.L_x_1031:


//--------------------- .text._ZN5flash44flash_bwd_dq_dk_dv_loop_seqk_parallel_kernelI23Flash_bwd_kernel_traitsILi256ELi64ELi64ELi8ELi4ELi2ELi2ELb0ELb1EN7cutlass10bfloat16_tE19Flash_kernel_traitsILi256ELi64ELi64ELi8ES3_EELb0ELb1ELb0ELb0ELb0ELb0ELb1EEEvNS_16Flash_bwd_paramsE --------------------------
	.section	.text._ZN5flash44flash_bwd_dq_dk_dv_loop_seqk_parallel_kernelI23Flash_bwd_kernel_traitsILi256ELi64ELi64ELi8ELi4ELi2ELi2ELb0ELb1EN7cutlass10bfloat16_tE19Flash_kernel_traitsILi256ELi64ELi64ELi8ES3_EELb0ELb1ELb0ELb0ELb0ELb0ELb1EEEvNS_16Flash_bwd_paramsE,"ax",@progbits
	.sectioninfo	@"SHI_REGISTERS=255"
	.align	128
        .global         _ZN5flash44flash_bwd_dq_dk_dv_loop_seqk_parallel_kernelI23Flash_bwd_kernel_traitsILi256ELi64ELi64ELi8ELi4ELi2ELi2ELb0ELb1EN7cutlass10bfloat16_tE19Flash_kernel_traitsILi256ELi64ELi64ELi8ES3_EELb0ELb1ELb0ELb0ELb0ELb0ELb1EEEvNS_16Flash_bwd_paramsE
        .type           _ZN5flash44flash_bwd_dq_dk_dv_loop_seqk_parallel_kernelI23Flash_bwd_kernel_traitsILi256ELi64ELi64ELi8ELi4ELi2ELi2ELb0ELb1EN7cutlass10bfloat16_tE19Flash_kernel_traitsILi256ELi64ELi64ELi8ES3_EELb0ELb1ELb0ELb0ELb0ELb0ELb1EEEvNS_16Flash_bwd_paramsE,@function
        .size           _ZN5flash44flash_bwd_dq_dk_dv_loop_seqk_parallel_kernelI23Flash_bwd_kernel_traitsILi256ELi64ELi64ELi8ELi4ELi2ELi2ELb0ELb1EN7cutlass10bfloat16_tE19Flash_kernel_traitsILi256ELi64ELi64ELi8ES3_EELb0ELb1ELb0ELb0ELb0ELb0ELb1EEEvNS_16Flash_bwd_paramsE,(.L_x_1032 - _ZN5flash44flash_bwd_dq_dk_dv_loop_seqk_parallel_kernelI23Flash_bwd_kernel_traitsILi256ELi64ELi64ELi8ELi4ELi2ELi2ELb0ELb1EN7cutlass10bfloat16_tE19Flash_kernel_traitsILi256ELi64ELi64ELi8ES3_EELb0ELb1ELb0ELb0ELb0ELb0ELb1EEEvNS_16Flash_bwd_paramsE)
        .other          _ZN5flash44flash_bwd_dq_dk_dv_loop_seqk_parallel_kernelI23Flash_bwd_kernel_traitsILi256ELi64ELi64ELi8ELi4ELi2ELi2ELb0ELb1EN7cutlass10bfloat16_tE19Flash_kernel_traitsILi256ELi64ELi64ELi8ES3_EELb0ELb1ELb0ELb0ELb0ELb0ELb1EEEvNS_16Flash_bwd_paramsE,@"STO_CUDA_ENTRY STV_DEFAULT"
_ZN5flash44flash_bwd_dq_dk_dv_loop_seqk_parallel_kernelI23Flash_bwd_kernel_traitsILi256ELi64ELi64ELi8ELi4ELi2ELi2ELb0ELb1EN7cutlass10bfloat16_tE19Flash_kernel_traitsILi256ELi64ELi64ELi8ES3_EELb0ELb1ELb0ELb0ELb0ELb0ELb1EEEvNS_16Flash_bwd_paramsE:
.text._ZN5flash44flash_bwd_dq_dk_dv_loop_seqk_parallel_kernelI23Flash_bwd_kernel_traitsILi256ELi64ELi64ELi8ELi4ELi2ELi2ELb0ELb1EN7cutlass10bfloat16_tE19Flash_kernel_traitsILi256ELi64ELi64ELi8ES3_EELb0ELb1ELb0ELb0ELb0ELb0ELb1EEEvNS_16Flash_bwd_paramsE:
        /* <DEDUP_REMOVED lines=39> */
[----:B------:R-:W-:Y:S01]  /*0270*/  SHF.R.S32.HI R5, RZ, 0x4, R0 ;  /* 0x00000004ff057819 */ /* 0x000fe20000011400 */
[----:B------:R-:W-:Y:S01]  /*0280*/  UIMAD UR6, UR33, UR11, UR34 ;  /* 0x0000000b210672a4 */ /* 0x000fe2000f8e0222 */
[----:B------:R-:W-:Y:S01]  /*0290*/  LOP3.LUT R7, R7, 0xfffffffc, RZ, 0xc0, !PT ;  /* 0xfffffffc07077812 */ /* 0x000fe200078ec0ff */
[----:B------:R-:W-:Y:S01]  /*02a0*/  @!UP5 UIMAD UR7, UR33, UR13, UR34 ;  /* 0x0000000d2107d2a4 */ /* 0x000fe2000f8e0222 */
[----:B------:R-:W-:Y:S01]  /*02b0*/  LOP3.LUT R3, R3, 0xfffffffe, RZ, 0xc0, !PT ;  /* 0xfffffffe03037812 */ /* 0x000fe200078ec0ff */
[----:B------:R-:W-:Y:S01]  /*02c0*/  USHF.L.U32 UR44, UR45, 0x6, URZ ;  /* 0x000000062d2c7899 */ /* 0x000fe2000800063f */
[----:B------:R-:W-:Y:S01]  /*02d0*/  LEA.HI R4, R0, R5, RZ, 0x1 ;  /* 0x0000000500047211 */ /* 0x000fe200078f08ff */
[----:B------:R-:W-:Y:S01]  /*02e0*/  IMAD.IADD R6, R2, 0x1, -R7 ;  /* 0x0000000102067824 */ /* 0x000fe200078e0a07 */
[----:B------:R-:W-:Y:S01]  /*02f0*/  LOP3.LUT R0, R0, 0xfffffff0, RZ, 0xc0, !PT ;  /* 0xfffffff000007812 */ /* 0x000fe200078ec0ff */
[----:B------:R-:W-:Y:S01]  /*0300*/  IMAD.IADD R3, R2, 0x1, -R3 ;  /* 0x0000000102037824 */ /* 0x000fe200078e0a03 */
[CC--:B------:R-:W-:Y:S01]  /*0310*/  LEA.HI R2, R14.reuse, R13.reuse, RZ, 0x2 ;  /* 0x0000000d0e027211 */ /* 0x0c0fe200078f10ff */
[----:B------:R-:W-:Y:S01]  /*0320*/  ULDC UR48, c[0x0][0x214] ;  /* 0x0000850000307ab9 */ /* 0x000fe20000000800 */
[----:B------:R-:W-:Y:S01]  /*0330*/  LEA.HI R7, R14, R13, RZ, 0x3 ;  /* 0x0000000d0e077211 */ /* 0x000fe200078f18ff */
[----:B------:R-:W-:Y:S01]  /*0340*/  IMAD.IADD R9, R13, 0x1, -R0 ;  /* 0x000000010d097824 */ /* 0x000fe200078e0a00 */
[--C-:B------:R-:W-:Y:S01]  /*0350*/  SHF.R.S32.HI R8, RZ, 0x2, R2.reuse ;  /* 0x00000002ff087819 */ /* 0x100fe20000011402 */
[----:B------:R-:W-:Y:S01]  /*0360*/  ULDC UR55, c[0x0][0x1c8] ;  /* 0x0000720000377ab9 */ /* 0x000fe20000000800 */
[----:B------:R-:W-:Y:S01]  /*0370*/  SHF.R.S32.HI R11, RZ, 0x1f, R2 ;  /* 0x0000001fff0b7819 */ /* 0x000fe20000011402 */
[----:B------:R-:W-:Y:S01]  /*0380*/  ULDC.U8 UR10, c[0x0][0x3d0] ;  /* 0x0000f400000a7ab9 */ /* 0x000fe20000000000 */
[----:B------:R-:W-:Y:S01]  /*0390*/  LOP3.LUT R4, R4, 0xfffffffe, RZ, 0xc0, !PT ;  /* 0xfffffffe04047812 */ /* 0x000fe200078ec0ff */
[----:B------:R-:W-:Y:S01]  /*03a0*/  ULDC UR49, c[0x0][0x224] ;  /* 0x0000890000317ab9 */ /* 0x000fe20000000800 */
[----:B------:R-:W-:Y:S01]  /*03b0*/  LOP3.LUT R16, R7, 0xfffffff8, RZ, 0xc0, !PT ;  /* 0xfffffff807107812 */ /* 0x000fe200078ec0ff */
[----:B------:R-:W-:Y:S01]  /*03c0*/  @UP5 UIMAD UR53, UR33, UR48, URZ ;  /* 0x00000030213552a4 */ /* 0x000fe2000f8e023f */
[----:B------:R-:W-:Y:S01]  /*03d0*/  LEA.HI R11, R11, R8, RZ, 0x3 ;  /* 0x000000080b0b7211 */ /* 0x000fe200078f18ff */
[----:B------:R-:W-:Y:S01]  /*03e0*/  IMAD.IADD R4, R5, 0x1, -R4 ;  /* 0x0000000105047824 */ /* 0x000fe200078e0a04 */
[----:B------:R-:W-:Y:S01]  /*03f0*/  SHF.R.S32.HI R0, RZ, 0x1f, R9 ;  /* 0x0000001fff007819 */ /* 0x000fe20000011409 */
[----:B------:R-:W-:Y:S01]  /*0400*/  IMAD.IADD R16, R13, 0x1, -R16 ;  /* 0x000000010d107824 */ /* 0x000fe200078e0a10 */
[----:B------:R-:W-:Y:S01]  /*0410*/  LOP3.LUT R11, R11, 0xfffffff8, RZ, 0xc0, !PT ;  /* 0xfffffff80b0b7812 */ /* 0x000fe200078ec0ff */
[----:B------:R-:W-:Y:S01]  /*0420*/  UMOV UR39, URZ ;  /* 0x0000003f00277c82 */ /* 0x000fe20008000000 */
[----:B------:R-:W-:Y:S01]  /*0430*/  LEA.HI R5, R0, R9, RZ, 0x3 ;  /* 0x0000000900057211 */ /* 0x000fe200078f18ff */
[----:B------:R-:W-:Y:S01]  /*0440*/  IMAD.SHL.U32 R230, R16, 0x8, RZ ;  /* 0x0000000810e67824 */ /* 0x000fe200078e00ff */
[----:B------:R-:W-:Y:S01]  /*0450*/  SHF.R.S32.HI R229, RZ, 0x3, R7 ;  /* 0x00000003ffe57819 */ /* 0x000fe20000011407 */
[----:B------:R-:W-:Y:S01]  /*0460*/  IMAD.IADD R11, R8, 0x1, -R11 ;  /* 0x00000001080b7824 */ /* 0x000fe200078e0a0b */
[C---:B------:R-:W-:Y:S01]  /*0470*/  LOP3.LUT R12, R5.reuse, 0xfffffff8, RZ, 0xc0, !PT ;  /* 0xfffffff8050c7812 */ /* 0x040fe200078ec0ff */
[----:B------:R-:W-:Y:S01]  /*0480*/  IMAD.SHL.U32 R5, R5, 0x40, RZ ;  /* 0x0000004005057824 */ /* 0x000fe200078e00ff */
[C---:B------:R-:W-:Y:S01]  /*0490*/  LOP3.LUT P4, RZ, R16.reuse, 0x4, RZ, 0xc0, !PT ;  /* 0x0000000410ff7812 */ /* 0x040fe2000788c0ff */
[----:B------:R-:W-:Y:S01]  /*04a0*/  IMAD.SHL.U32 R17, R229, 0x40, RZ ;  /* 0x00000040e5117824 */ /* 0x000fe200078e00ff */
[C---:B------:R-:W-:Y:S01]  /*04b0*/  LOP3.LUT P3, RZ, R16.reuse, 0x2, RZ, 0xc0, !PT ;  /* 0x0000000210ff7812 */ /* 0x040fe2000786c0ff */
[----:B------:R-:W-:Y:S01]  /*04c0*/  IMAD.SHL.U32 R16, R16, 0x40, RZ ;  /* 0x0000004010107824 */ /* 0x000fe200078e00ff */
[----:B------:R-:W-:Y:S01]  /*04d0*/  LOP3.LUT R0, R11, 0x1, RZ, 0xc0, !PT ;  /* 0x000000010b007812 */ /* 0x000fe200078ec0ff */
[----:B------:R-:W-:Y:S01]  /*04e0*/  IMAD.IADD R12, R9, 0x1, -R12 ;  /* 0x00000001090c7824 */ /* 0x000fe200078e0a0c */
[----:B------:R-:W-:Y:S01]  /*04f0*/  LOP3.LUT R17, R17, 0x1c0, RZ, 0xc0, !PT ;  /* 0x000001c011117812 */ /* 0x000fe200078ec0ff */
[----:B------:R-:W-:Y:S01]  /*0500*/  IMAD.SHL.U32 R9, R3, 0x10, RZ ;  /* 0x0000001003097824 */ /* 0x000fe200078e00ff */
[----:B------:R-:W-:Y:S01]  /*0510*/  LOP3.LUT R16, R16, 0x1c0, RZ, 0xc0, !PT ;  /* 0x000001c010107812 */ /* 0x000fe200078ec0ff */
[----:B------:R-:W-:Y:S01]  /*0520*/  ULDC.64 UR4, c[0x0][0x118] ;  /* 0x0000460000047ab9 */ /* 0x000fe20000000a00 */
[----:B------:R-:W-:Y:S01]  /*0530*/  ISETP.NE.U32.AND P0, PT, R0, 0x1, PT ;  /* 0x000000010000780c */ /* 0x000fe20003f05070 */
[----:B------:R-:W-:Y:S01]  /*0540*/  UMOV UR59, 0x4 ;  /* 0x00000004003b7882 */ /* 0x000fe20000000000 */
[----:B------:R-:W-:Y:S01]  /*0550*/  LOP3.LUT R0, R16, 0x10, R9, 0xf8, !PT ;  /* 0x0000001010007812 */ /* 0x000fe200078ef809 */
[----:B------:R-:W-:Y:S01]  /*0560*/  ULOP3.LUT UR55, UR34, UR55, URZ, 0x3c, !UPT ;  /* 0x0000003722377292 */ /* 0x000fe2000f8e3c3f */
[----:B------:R-:W-:Y:S01]  /*0570*/  LOP3.LUT R15, R17, 0x38, R230, 0xf8, !PT ;  /* 0x00000038110f7812 */ /* 0x000fe200078ef8e6 */
[----:B------:R-:W-:Y:S01]  /*0580*/  USHF.L.U32 UR60, UR33, 0x7, URZ ;  /* 0x00000007213c7899 */ /* 0x000fe2000800063f */
[----:B------:R-:W-:Y:S01]  /*0590*/  SHF.R.U32.HI R8, RZ, 0x3, R17 ;  /* 0x00000003ff087819 */ /* 0x000fe20000011611 */
[----:B------:R-:W-:Y:S01]  /*05a0*/  UISETP.NE.AND UP6, UPT, UR10, URZ, UPT ;  /* 0x0000003f0a00728c */ /* 0x000fe2000bfc5270 */
[-C--:B------:R-:W-:Y:S01]  /*05b0*/  LEA.HI R10, R14, R13.reuse, RZ, 0x7 ;  /* 0x0000000d0e0a7211 */ /* 0x080fe200078f38ff */
[----:B------:R-:W-:Y:S01]  /*05c0*/  USHF.R.S32.HI UR56, URZ, 0x1f, UR34 ;  /* 0x0000001f3f387899 */ /* 0x000fe20008011422 */
[--C-:B------:R-:W-:Y:S01]  /*05d0*/  LOP3.LUT R222, R16, 0x8, R7.reuse, 0xf8, !PT ;  /* 0x0000000810de7812 */ /* 0x100fe200078ef807 */
[----:B------:R-:W-:Y:S01]  /*05e0*/  USHF.R.S32.HI UR58, URZ, 0x1f, UR33 ;  /* 0x0000001f3f3a7899 */ /* 0x000fe20008011421 */
[----:B------:R-:W-:Y:S01]  /*05f0*/  LOP3.LUT R0, R0, 0x8, R7, 0xf8, !PT ;  /* 0x0000000800007812 */ /* 0x000fe200078ef807 */
[----:B------:R-:W-:Y:S01]  /*0600*/  USHF.R.S32.HI UR57, URZ, 0x1f, UR34 ;  /* 0x0000001f3f397899 */ /* 0x000fe20008011422 */
[----:B------:R-:W-:Y:S01]  /*0610*/  LEA.HI R7, R14, R13, RZ, 0x6 ;  /* 0x0000000d0e077211 */ /* 0x000fe200078f30ff */
[----:B------:R-:W-:Y:S01]  /*0620*/  UIMAD.WIDE.U32 UR40, UR36, UR42, URZ ;  /* 0x0000002a242872a5 */ /* 0x000fe2000f8e003f */
[----:B------:R-:W-:Y:S01]  /*0630*/  LOP3.LUT R8, R15, R8, RZ, 0x3c, !PT ;  /* 0x000000080f087212 */ /* 0x000fe200078e3cff */
[----:B------:R-:W-:Y:S01]  /*0640*/  IMAD.SHL.U32 R15, R4, 0x200, RZ ;  /* 0x00000200040f7824 */ /* 0x000fe200078e00ff */
[----:B------:R-:W-:Y:S01]  /*0650*/  SHF.R.S32.HI R10, RZ, 0x7, R10 ;  /* 0x00000007ff0a7819 */ /* 0x000fe2000001140a */
[----:B------:R-:W-:Y:S01]  /*0660*/  UIMAD UR50, UR37, UR42, URZ ;  /* 0x0000002a253272a4 */ /* 0x000fe2000f8e023f */
[----:B------:R-:W-:Y:S01]  /*0670*/  SHF.R.U32.HI R9, RZ, 0x3, R16 ;  /* 0x00000003ff097819 */ /* 0x000fe20000011610 */
[----:B------:R-:W-:Y:S01]  /*0680*/  USHF.R.S32.HI UR52, URZ, 0x1f, UR46 ;  /* 0x0000001f3f347899 */ /* 0x000fe2000801142e */
[----:B------:R-:W-:Y:S01]  /*0690*/  LOP3.LUT R2, R2, 0x7ffffffc, RZ, 0xc0, !PT ;  /* 0x7ffffffc02027812 */ /* 0x000fe200078ec0ff */
[C---:B------:R-:W-:Y:S01]  /*06a0*/  IMAD R17, R10.reuse, 0x800, R15 ;  /* 0x000008000a117824 */ /* 0x040fe200078e020f */
[----:B------:R-:W-:Y:S01]  /*06b0*/  SHF.R.S32.HI R7, RZ, 0x6, R7 ;  /* 0x00000006ff077819 */ /* 0x000fe20000011407 */
[----:B------:R-:W-:Y:S01]  /*06c0*/  IMAD.SHL.U32 R10, R10, 0x20, RZ ;  /* 0x000000200a0a7824 */ /* 0x000fe200078e00ff */
[C---:B------:R-:W-:Y:S01]  /*06d0*/  R2P PR, R11.reuse, 0x6 ;  /* 0x000000060b007804 */ /* 0x040fe20000000000 */
[----:B------:R-:W-:Y:S01]  /*06e0*/  IMAD.SHL.U32 R11, R11, 0x40, RZ ;  /* 0x000000400b0b7824 */ /* 0x000fe200078e00ff */
[----:B------:R-:W-:Y:S01]  /*06f0*/  LOP3.LUT R222, R222, R9, RZ, 0x3c, !PT ;  /* 0x00000009dede7212 */ /* 0x000fe200078e3cff */
[----:B------:R-:W-:Y:S01]  /*0700*/  IMAD R225, R7, 0x200, R8 ;  /* 0x0000020007e17824 */ /* 0x000fe200078e0208 */
[----:B------:R-:W-:Y:S01]  /*0710*/  LOP3.LUT R0, R15, R0, R9, 0xf6, !PT ;  /* 0x000000000f007212 */ /* 0x000fe200078ef609 */
[----:B------:R-:W-:Y:S01]  /*0720*/  IMAD.IADD R9, R13, 0x1, -R2 ;  /* 0x000000010d097824 */ /* 0x000fe200078e0a02 */
[----:B------:R-:W-:Y:S01]  /*0730*/  LOP3.LUT R11, R11, 0x1c0, RZ, 0xc0, !PT ;  /* 0x000001c00b0b7812 */ /* 0x000fe200078ec0ff */
[----:B------:R-:W-:Y:S01]  /*0740*/  IMAD.SHL.U32 R13, R13, 0x2, RZ ;  /* 0x000000020d0d7824 */ /* 0x000fe200078e00ff */
[----:B------:R-:W-:Y:S01]  /*0750*/  LOP3.LUT P6, RZ, R12, 0x4, RZ, 0xc0, !PT ;  /* 0x000000040cff7812 */ /* 0x000fe200078cc0ff */
[----:B------:R-:W-:Y:S01]  /*0760*/  IMAD.SHL.U32 R7, R7, 0x8, RZ ;  /* 0x0000000807077824 */ /* 0x000fe200078e00ff */
[----:B------:R-:W-:Y:S01]  /*0770*/  SHF.R.U32.HI R8, RZ, 0x3, R11 ;  /* 0x00000003ff087819 */ /* 0x000fe2000001160b */
[----:B------:R-:W-:Y:S01]  /*0780*/  IMAD.SHL.U32 R9, R9, 0x2, RZ ;  /* 0x0000000209097824 */ /* 0x000fe200078e00ff */
[----:B------:R-:W-:Y:S01]  /*0790*/  LOP3.LUT R224, R10, 0x6, R13, 0xf8, !PT ;  /* 0x000000060ae07812 */ /* 0x000fe200078ef80d */
[----:B------:R-:W-:Y:S01]  /*07a0*/  IMAD.SHL.U32 R2, R4, 0x20, RZ ;  /* 0x0000002004027824 */ /* 0x000fe200078e00ff */
[----:B------:R-:W-:Y:S01]  /*07b0*/  LOP3.LUT R7, R7, 0x18, RZ, 0xc0, !PT ;  /* 0x0000001807077812 */ /* 0x000fe200078ec0ff */
[----:B------:R-:W-:Y:S01]  /*07c0*/  IMAD.IADD R222, R17, 0x1, R222 ;  /* 0x0000000111de7824 */ /* 0x000fe200078e02de */
[----:B------:R-:W-:Y:S01]  /*07d0*/  LOP3.LUT R13, R11, 0x20, R10, 0xf8, !PT ;  /* 0x000000200b0d7812 */ /* 0x000fe200078ef80a */
[----:B------:R-:W-:Y:S01]  /*07e0*/  IMAD.SHL.U32 R218, R0, 0x2, RZ ;  /* 0x0000000200da7824 */ /* 0x000fe200078e00ff */
[----:B------:R-:W-:Y:S01]  /*07f0*/  LOP3.LUT R232, R8, R11, R7, 0x1e, !PT ;  /* 0x0000000b08e87212 */ /* 0x000fe200078e1e07 */
[----:B------:R-:W-:Y:S01]  /*0800*/  IMAD.SHL.U32 R222, R222, 0x2, RZ ;  /* 0x00000002dede7824 */ /* 0x000fe200078e00ff */
[----:B------:R-:W-:Y:S01]  /*0810*/  LOP3.LUT R13, R13, R8, RZ, 0x3c, !PT ;  /* 0x000000080d0d7212 */ /* 0x000fe200078e3cff */
[----:B------:R-:W-:Y:S01]  /*0820*/  IMAD R8, R6, 0x400, R9 ;  /* 0x0000040006087824 */ /* 0x000fe200078e0209 */
[C---:B------:R-:W-:Y:S01]  /*0830*/  LOP3.LUT P5, RZ, R12.reuse, 0x2, RZ, 0xc0, !PT ;  /* 0x000000020cff7812 */ /* 0x040fe200078ac0ff */
[----:B------:R-:W-:Y:S01]  /*0840*/  IMAD.SHL.U32 R12, R12, 0x40, RZ ;  /* 0x000000400c0c7824 */ /* 0x000fe200078e00ff */
[----:B------:R-:W-:Y:S01]  /*0850*/  LOP3.LUT R2, R7, 0x20, R2, 0xf8, !PT ;  /* 0x0000002007027812 */ /* 0x000fe200078ef802 */
[----:B------:R-:W-:Y:S01]  /*0860*/  IMAD.IADD R233, R8, 0x1, R13 ;  /* 0x0000000108e97824 */ /* 0x000fe200078e020d */
[----:B------:R-:W-:Y:S01]  /*0870*/  LOP3.LUT R5, R5, 0xfffffe00, RZ, 0xc0, !PT ;  /* 0xfffffe0005057812 */ /* 0x000fe200078ec0ff */
[----:B------:R-:W-:Y:S01]  /*0880*/  IMAD R9, R3, 0x400, R9 ;  /* 0x0000040003097824 */ /* 0x000fe200078e0209 */
[----:B------:R-:W-:Y:S01]  /*0890*/  LOP3.LUT R7, R12, 0x1c0, RZ, 0xc0, !PT ;  /* 0x000001c00c077812 */ /* 0x000fe200078ec0ff */
[----:B------:R-:W-:Y:S01]  /*08a0*/  IMAD.SHL.U32 R8, R4, 0x8, RZ ;  /* 0x0000000804087824 */ /* 0x000fe200078e00ff */
[----:B------:R-:W-:Y:S01]  /*08b0*/  IADD3 R228, R230, 0x40, RZ ;  /* 0x00000040e6e47810 */ /* 0x000fe20007ffe0ff */
[----:B------:R-:W-:Y:S01]  /*08c0*/  IMAD.IADD R232, R9, 0x1, R232 ;  /* 0x0000000109e87824 */ /* 0x000fe200078e02e8 */
[----:B------:R-:W-:Y:S01]  /*08d0*/  SHF.R.U32.HI R4, RZ, 0x3, R7 ;  /* 0x00000003ff047819 */ /* 0x000fe20000011607 */
[--C-:B------:R-:W-:Y:S01]  /*08e0*/  IMAD R216, R3, 0x400, R5.reuse ;  /* 0x0000040003d87824 */ /* 0x100fe200078e0205 */
[----:B------:R-:W-:Y:S01]  /*08f0*/  LOP3.LUT R9, R7, 0x8, R8, 0xf8, !PT ;  /* 0x0000000807097812 */ /* 0x000fe200078ef808 */
[----:B------:R-:W-:Y:S01]  /*0900*/  IMAD R6, R6, 0x400, R5 ;  /* 0x0000040006067824 */ /* 0x000fe200078e0205 */
[----:B------:R-:W-:Y:S01]  /*0910*/  LOP3.LUT R2, R4, R2, R7, 0x1e, !PT ;  /* 0x0000000204027212 */ /* 0x000fe200078e1e07 */
[----:B------:R-:W-:Y:S01]  /*0920*/  IMAD.SHL.U32 R233, R233, 0x2, RZ ;  /* 0x00000002e9e97824 */ /* 0x000fe200078e00ff */
[----:B------:R-:W-:Y:S01]  /*0930*/  LOP3.LUT R9, R9, R4, RZ, 0x3c, !PT ;  /* 0x0000000409097212 */ /* 0x000fe200078e3cff */
[----:B------:R-:W-:Y:S01]  /*0940*/  IMAD.MOV.U32 R4, RZ, RZ, 0x40 ;  /* 0x00000040ff047424 */ /* 0x000fe200078e00ff */
[----:B------:R-:W-:Y:S01]  /*0950*/  LOP3.LUT R217, R2, R5, RZ, 0xfc, !PT ;  /* 0x0000000502d97212 */ /* 0x000fe200078efcff */
[----:B------:R-:W-:Y:S01]  /*0960*/  IMAD.SHL.U32 R225, R225, 0x2, RZ ;  /* 0x00000002e1e17824 */ /* 0x000fe200078e00ff */
[----:B------:R-:W-:Y:S01]  /*0970*/  SEL R3, R213, 0xffffffe0, !P3 ;  /* 0xffffffe0d5037807 */ /* 0x000fe20005800000 */
[----:B------:R-:W-:Y:S01]  /*0980*/  IMAD.IADD R216, R9, 0x1, R216 ;  /* 0x0000000109d87824 */ /* 0x000fe200078e02d8 */
[----:B------:R-:W-:Y:S01]  /*0990*/  SEL R5, R4, 0xffffffc0, !P4 ;  /* 0xffffffc004057807 */ /* 0x000fe20006000000 */
[----:B------:R-:W-:Y:S01]  /*09a0*/  IMAD.IADD R223, R6, 0x1, R9 ;  /* 0x0000000106df7824 */ /* 0x000fe200078e0209 */
[----:B------:R-:W-:Y:S01]  /*09b0*/  SEL R213, R213, 0xffffffe0, !P5 ;  /* 0xffffffe0d5d57807 */ /* 0x000fe20006800000 */
[----:B------:R-:W-:Y:S01]  /*09c0*/  IMAD.MOV.U32 R6, RZ, RZ, -0x10 ;  /* 0xfffffff0ff067424 */ /* 0x000fe200078e00ff */
[----:B------:R-:W-:Y:S01]  /*09d0*/  SEL R4, R4, 0xffffffc0, !P6 ;  /* 0xffffffc004047807 */ /* 0x000fe20007000000 */
[----:B------:R-:W-:Y:S01]  /*09e0*/  IMAD.SHL.U32 R223, R223, 0x2, RZ ;  /* 0x00000002dfdf7824 */ /* 0x000fe200078e00ff */
[----:B------:R-:W-:Y:S01]  /*09f0*/  LEA R216, R216, 0x20000, 0x1 ;  /* 0x00020000d8d87811 */ /* 0x000fe200078e08ff */
[----:B------:R-:W-:Y:S01]  /*0a00*/  IMAD.IADD R212, R222, 0x1, R3 ;  /* 0x00000001ded47824 */ /* 0x000fe200078e0203 */
[----:B------:R-:W-:Y:S01]  /*0a10*/  IADD3 R235, R233, 0x20, RZ ;  /* 0x00000020e9eb7810 */ /* 0x000fe20007ffe0ff */
[----:B------:R-:W-:Y:S01]  /*0a20*/  IMAD.IADD R221, R223, 0x1, R213 ;  /* 0x00000001dfdd7824 */ /* 0x000fe200078e02d5 */
[----:B------:R-:W-:Y:S01]  /*0a30*/  SEL R6, R6, 0x10, !P0 ;  /* 0x0000001006067807 */ /* 0x000fe20004000000 */
[--C-:B------:R-:W-:Y:S01]  /*0a40*/  IMAD.IADD R214, R4, 0x1, R216.reuse ;  /* 0x0000000104d67824 */ /* 0x100fe200078e02d8 */
[----:B------:R-:W-:Y:S01]  /*0a50*/  LEA R232, R232, 0x10000, 0x1 ;  /* 0x00010000e8e87811 */ /* 0x000fe200078e08ff */
[----:B------:R-:W-:Y:S01]  /*0a60*/  IMAD.IADD R215, R213, 0x1, R216 ;  /* 0x00000001d5d77824 */ /* 0x000fe200078e02d8 */
[----:B------:R-:W-:Y:S01]  /*0a70*/  @P1 IADD3 R235, R233, -0x20, RZ ;  /* 0xffffffe0e9eb1810 */ /* 0x000fe20007ffe0ff */
[--C-:B------:R-:W-:Y:S01]  /*0a80*/  IMAD R0, R0, 0x2, R5.reuse ;  /* 0x0000000200007824 */ /* 0x100fe200078e0205 */
[----:B------:R-:W-:Y:S01]  /*0a90*/  IADD3 R234, R232, 0x40, RZ ;  /* 0x00000040e8ea7810 */ /* 0x000fe20007ffe0ff */
[----:B------:R-:W-:Y:S01]  /*0aa0*/  IMAD.IADD R3, R222, 0x1, R5 ;  /* 0x00000001de037824 */ /* 0x000fe200078e0205 */
[C---:B------:R-:W-:Y:S01]  /*0ab0*/  IADD3 R227, R230.reuse, 0x80, RZ ;  /* 0x00000080e6e37810 */ /* 0x040fe20007ffe0ff */
[----:B------:R-:W-:Y:S01]  /*0ac0*/  IMAD.IADD R2, R5, 0x1, R212 ;  /* 0x0000000105027824 */ /* 0x000fe200078e02d4 */
[----:B------:R-:W-:Y:S01]  /*0ad0*/  IADD3 R226, R230, 0xc0, RZ ;  /* 0x000000c0e6e27810 */ /* 0x000fe20007ffe0ff */
[----:B------:R-:W-:Y:S01]  /*0ae0*/  IMAD.IADD R236, R233, 0x1, R6 ;  /* 0x00000001e9ec7824 */ /* 0x000fe200078e0206 */
[----:B------:R-:W-:Y:S01]  /*0af0*/  @P2 IADD3 R234, R232, -0x40, RZ ;  /* 0xffffffc0e8ea2810 */ /* 0x000fe20007ffe0ff */
[----:B------:R-:W-:Y:S01]  /*0b00*/  IMAD.SHL.U32 R217, R217, 0x2, RZ ;  /* 0x00000002d9d97824 */ /* 0x000fe200078e00ff */
[----:B------:R-:W-:Y:S01]  /*0b10*/  UIMAD UR49, UR6, UR49, URZ ;  /* 0x00000031063172a4 */ /* 0x000fe2000f8e023f */
[----:B------:R-:W-:Y:S01]  /*0b20*/  IMAD.IADD R237, R6, 0x1, R235 ;  /* 0x0000000106ed7824 */ /* 0x000fe200078e02eb */
[----:B------:R-:W-:Y:S01]  /*0b30*/  @!UP5 UIMAD UR48, UR7, UR48, URZ ;  /* 0x000000300730d2a4 */ /* 0x000fe2000f8e023f */
[--C-:B------:R-:W-:Y:S01]  /*0b40*/  IMAD.IADD R220, R223, 0x1, R4.reuse ;  /* 0x00000001dfdc7824 */ /* 0x100fe200078e0204 */
[----:B------:R-:W-:Y:S01]  /*0b50*/  USHF.R.S32.HI UR47, URZ, 0x1f, UR44 ;  /* 0x0000001f3f2f7899 */ /* 0x000fe2000801142c */
[----:B------:R-:W-:-:S02]  /*0b60*/  IMAD.IADD R219, R221, 0x1, R4 ;  /* 0x00000001dddb7824 */ /* 0x000fc400078e0204 */
[----:B------:R-:W-:Y:S02]  /*0b70*/  IMAD.IADD R213, R213, 0x1, R214 ;  /* 0x00000001d5d57824 */ /* 0x000fe400078e02d6 */
.L_x_548:
[----:B------:R-:W-:Y:S02]  /*0b80*/  ULDC.64 UR6, c[0x0][0x240] ;  /* 0x0000900000067ab9 */ /* 0x000fe40000000a00 */
[----:B------:R-:W-:Y:S02]  /*0b90*/  ULDC.64 UR10, c[0x0][0x250] ;  /* 0x00009400000a7ab9 */ /* 0x000fe40000000a00 */
[----:B------:R-:W-:Y:S02]  /*0ba0*/  UISETP.NE.U32.AND UP1, UPT, URZ, UR6, UPT ;  /* 0x000000063f00728c */ /* 0x000fe4000bf25070 */
[----:B------:R-:W-:Y:S02]  /*0bb0*/  UISETP.NE.U32.AND UP3, UPT, URZ, UR10, UPT ;  /* 0x0000000a3f00728c */ /* 0x000fe4000bf65070 */
[----:B------:R-:W-:Y:S02]  /*0bc0*/  USHF.R.S32.HI UR38, URZ, 0x1f, UR33 ;  /* 0x0000001f3f267899 */ /* 0x000fe40008011421 */
[----:B------:R-:W-:-:S02]  /*0bd0*/  USHF.L.U32 UR13, UR33, 0x2, URZ ;  /* 0x00000002210d7899 */ /* 0x000fc4000800063f */
[----:B------:R-:W-:Y:S02]  /*0be0*/  UISETP.NE.AND.EX UP1, UPT, URZ, UR7, UPT, UP1 ;  /* 0x000000073f00728c */ /* 0x000fe4000bf25310 */
[----:B------:R-:W-:Y:S02]  /*0bf0*/  UISETP.NE.AND.EX UP3, UPT, URZ, UR11, UPT, UP3 ;  /* 0x0000000b3f00728c */ /* 0x000fe4000bf65330 */
[----:B------:R-:W-:Y:S02]  /*0c00*/  USHF.L.U64.HI UR12, UR33, 0x2, UR38 ;  /* 0x00000002210c7899 */ /* 0x000fe40008010226 */
[----:B------:R-:W-:Y:S01]  /*0c10*/  UIADD3 UR6, UP0, UR13, UR6, URZ ;  /* 0x000000060d067290 */ /* 0x000fe2000ff1e03f */
[----:B------:R-:W-:Y:S01]  /*0c20*/  PLOP3.LUT P2, PT, PT, PT, UP1, 0x80, 0x0 ;  /* 0x000000000000781c */ /* 0x000fe20003f4f018 */
[----:B------:R-:W-:Y:S02]  /*0c30*/  ULDC.U8 UR14, c[0x0][0x312] ;  /* 0x0000c480000e7ab9 */ /* 0x000fe40000000000 */
[----:B------:R-:W-:-:S02]  /*0c40*/  UIADD3.X UR7, UR12, UR7, URZ, UP0, !UPT ;  /* 0x000000070c077290 */ /* 0x000fc400087fe43f */
[----:B------:R-:W-:Y:S01]  /*0c50*/  ULDC.64 UR8, c[0x0][0x248] ;  /* 0x0000920000087ab9 */ /* 0x000fe20000000a00 */
[----:B-1----:R-:W-:Y:S01]  /*0c60*/  IMAD.U32 R12, RZ, RZ, UR6 ;  /* 0x00000006ff0c7e24 */ /* 0x002fe2000f8e00ff */
[----:B------:R-:W-:Y:S02]  /*0c70*/  UISETP.NE.AND UP4, UPT, UR14, URZ, UPT ;  /* 0x0000003f0e00728c */ /* 0x000fe4000bf85270 */
[----:B------:R-:W-:Y:S01]  /*0c80*/  UISETP.EQ.U32.AND UP2, UPT, URZ, UR8, UPT ;  /* 0x000000083f00728c */ /* 0x000fe2000bf42070 */
[----:B------:R-:W-:Y:S01]  /*0c90*/  IMAD.U32 R13, RZ, RZ, UR7 ;  /* 0x00000007ff0d7e24 */ /* 0x000fe2000f8e00ff */
[----:B------:R-:W-:Y:S02]  /*0ca0*/  @UP3 UIADD3 UR6, UP0, UR13, UR10, URZ ;  /* 0x0000000a0d063290 */ /* 0x000fe4000ff1e03f */
[----:B------:R-:W-:Y:S02]  /*0cb0*/  UISETP.EQ.OR.EX UP2, UPT, URZ, UR9, !UP4, UP2 ;  /* 0x000000093f00728c */ /* 0x000fe4000e742720 */
[----:B------:R-:W-:Y:S01]  /*0cc0*/  @UP3 UIADD3.X UR7, UR12, UR11, URZ, UP0, !UPT ;  /* 0x0000000b0c073290 */ /* 0x000fe200087fe43f */
[----:B--2---:R-:W2:Y:S01]  /*0cd0*/  @P2 LDG.E R6, [R12.64] ;  /* 0x000000040c062981 */ /* 0x004ea2000c1e1900 */
[----:B------:R-:W-:-:S02]  /*0ce0*/  UIADD3 UR8, UP0, UR13, UR8, URZ ;  /* 0x000000080d087290 */ /* 0x000fc4000ff1e03f */
[----:B------:R-:W-:Y:S01]  /*0cf0*/  PLOP3.LUT P1, PT, PT, PT, UP2, 0x80, 0x0 ;  /* 0x000000000000781c */ /* 0x000fe20003f2f028 */
[----:B---3--:R-:W3:Y:S01]  /*0d00*/  @P2 LDG.E R4, [R12.64+0x4] ;  /* 0x000004040c042981 */ /* 0x008ee2000c1e1900 */
[----:B------:R-:W-:Y:S01]  /*0d10*/  UIADD3.X UR9, UR12, UR9, URZ, UP0, !UPT ;  /* 0x000000090c097290 */ /* 0x000fe200087fe43f */
[----:B------:R-:W-:Y:S01]  /*0d20*/  PLOP3.LUT P0, PT, PT, PT, UP3, 0x80, 0x0 ;  /* 0x000000000000781c */ /* 0x000fe20003f0f038 */
[----:B------:R-:W-:Y:S02]  /*0d30*/  IMAD.U32 R8, RZ, RZ, UR8 ;  /* 0x00000008ff087e24 */ /* 0x000fe4000f8e00ff */
[----:B------:R-:W-:Y:S02]  /*0d40*/  IMAD.U32 R10, RZ, RZ, UR6 ;  /* 0x00000006ff0a7e24 */ /* 0x000fe4000f8e00ff */
[----:B------:R-:W-:Y:S02]  /*0d50*/  IMAD.U32 R9, RZ, RZ, UR9 ;  /* 0x00000009ff097e24 */ /* 0x000fe4000f8e00ff */
[----:B------:R-:W-:-:S03]  /*0d60*/  IMAD.U32 R11, RZ, RZ, UR7 ;  /* 0x00000007ff0b7e24 */ /* 0x000fc6000f8e00ff */
        /* <DEDUP_REMOVED lines=12> */
[----:B--2---:R1:W2:Y:S08]  /*0e30*/  @P2 R2UR UR14, R6 ;  /* 0x00000000060e23c2 */ /* 0x0042b000000e0000 */
[----:B---3--:R-:W2:Y:S08]  /*0e40*/  @P2 R2UR UR7, R4 ;  /* 0x00000000040723c2 */ /* 0x008eb000000e0000 */
[----:B----4-:R3:W4:Y:S01]  /*0e50*/  @!P1 R2UR UR26, R7 ;  /* 0x00000000071a93c2 */ /* 0x01072200000e0000 */
[----:B------:R-:W-:-:S04]  /*0e60*/  ISETP.NE.U32.AND P1, PT, RZ, c[0x0][0x248], PT ;  /* 0x00009200ff007a0c */ /* 0x000fc80003f25070 */
[----:B------:R-:W-:Y:S02]  /*0e70*/  ISETP.NE.AND.EX P1, PT, RZ, c[0x0][0x24c], PT, P1 ;  /* 0x00009300ff007a0c */ /* 0x000fe40003f25310 */
[----:B-1----:R-:W-:Y:S01]  /*0e80*/  SHF.R.S32.HI R6, RZ, 0x1f, R229 ;  /* 0x0000001fff067819 */ /* 0x002fe200000114e5 */
[----:B-----5:R3:W1:Y:S01]  /*0e90*/  @P0 R2UR UR19, R5 ;  /* 0x00000000051303c2 */ /* 0x02066200000e0000 */
[----:B------:R-:W-:Y:S01]  /*0ea0*/  IADD3 R13, P0, R229, UR6, RZ ;  /* 0x00000006e50d7c10 */ /* 0x000fe2000ff1e0ff */
[----:B--2---:R-:W-:-:S03]  /*0eb0*/  @UP1 UIADD3 UR25, UR7, -UR14, URZ ;  /* 0x8000000e07191290 */ /* 0x004fc6000fffe03f */
[----:B------:R-:W-:-:S04]  /*0ec0*/  LEA.HI.X.SX32 R12, R11, R6, 0x1, P0 ;  /* 0x000000060b0c7211 */ /* 0x000fc800000f0eff */
[----:B------:R-:W-:Y:S01]  /*0ed0*/  @!UP1 ULDC UR25, c[0x0][0x214] ;  /* 0x0000850000199ab9 */ /* 0x000fe20000000800 */
[----:B------:R-:W-:Y:S05]  /*0ee0*/  @!P1 BRA `(.L_x_504) ;  /* 0x0000007000009947 */ /* 0x000fea0003800000 */
[----:B----4-:R-:W-:-:S13]  /*0ef0*/  PLOP3.LUT P0, PT, PT, PT, UP4, 0x80, 0x0 ;  /* 0x000000000000781c */ /* 0x010fda0003f0f048 */
[----:B------:R-:W2:Y:S04]  /*0f00*/  @P0 LDG.E R4, [R8.64+0x4] ;  /* 0x0000040408040981 */ /* 0x000ea8000c1e1900 */
[----:B---3--:R-:W3:Y:S01]  /*0f10*/  @!P0 LDG.E R5, [R8.64] ;  /* 0x0000000408058981 */ /* 0x008ee2000c1e1900 */
[----:B--2---:R-:W2:Y:S02]  /*0f20*/  @P0 R2UR UR6, R4 ;  /* 0x00000000040603c2 */ /* 0x004ea400000e0000 */
[----:B--2---:R-:W-:-:S11]  /*0f30*/  @UP4 UIADD3 UR8, UR6, -UR26, URZ ;  /* 0x8000001a06084290 */ /* 0x004fd6000fffe03f */
[----:B---3--:R2:W3:Y:S01]  /*0f40*/  @!P0 R2UR UR8, R5 ;  /* 0x00000000050883c2 */ /* 0x0084e200000e0000 */
[----:B------:R-:W-:-:S07]  /*0f50*/  DEPBAR.LE SB2, 0x0, {3} ;  /* 0x0000a0080000791a */ /* 0x000fce0000000000 */
.L_x_504:
[----:B----4-:R-:W-:Y:S02]  /*0f60*/  ULDC.64 UR6, c[0x0][0x258] ;  /* 0x0000960000067ab9 */ /* 0x010fe40000000a00 */
[----:B------:R-:W-:-:S04]  /*0f70*/  UISETP.NE.U32.AND UP2, UPT, URZ, UR6, UPT ;  /* 0x000000063f00728c */ /* 0x000fc8000bf45070 */
[----:B------:R-:W-:-:S06]  /*0f80*/  UISETP.NE.AND.EX UP2, UPT, URZ, UR7, UPT, UP2 ;  /* 0x000000073f00728c */ /* 0x000fcc000bf45320 */
[----:B------:R-:W-:-:S05]  /*0f90*/  PLOP3.LUT P0, PT, PT, PT, UP2, 0x80, 0x0 ;  /* 0x000000000000781c */ /* 0x000fca0003f0f028 */
[----:B------:R-:W-:-:S04]  /*0fa0*/  @UP2 UIADD3 UR6, UP0, UR13, UR6, URZ ;  /* 0x000000060d062290 */ /* 0x000fc8000ff1e03f */
[----:B------:R-:W-:Y:S02]  /*0fb0*/  @UP2 UIADD3.X UR7, UR12, UR7, URZ, UP0, !UPT ;  /* 0x000000070c072290 */ /* 0x000fe400087fe43f */
[----:B------:R-:W-:-:S04]  /*0fc0*/  IMAD.U32 R4, RZ, RZ, UR6 ;  /* 0x00000006ff047e24 */ /* 0x000fc8000f8e00ff */
[----:B---3--:R-:W-:Y:S01]  /*0fd0*/  IMAD.U32 R5, RZ, RZ, UR7 ;  /* 0x00000007ff057e24 */ /* 0x008fe2000f8e00ff */
[----:B------:R-:W-:-:S04]  /*0fe0*/  ULDC.64 UR6, c[0x0][0x268] ;  /* 0x00009a0000067ab9 */ /* 0x000fc80000000a00 */
[----:B------:R-:W2:Y:S01]  /*0ff0*/  @P0 LDG.E R4, [R4.64] ;  /* 0x0000000404040981 */ /* 0x000ea2000c1e1900 */
[----:B------:R-:W-:Y:S02]  /*1000*/  @!UP2 UISETP.NE.U32.AND UP0, UPT, URZ, UR6, UPT ;  /* 0x000000063f00a28c */ /* 0x000fe4000bf05070 */
[----:B------:R-:W-:Y:S02]  /*1010*/  ULDC UR10, c[0x0][0x21c] ;  /* 0x00008700000a7ab9 */ /* 0x000fe40000000800 */
[----:B------:R-:W-:Y:S02]  /*1020*/  @!UP2 UISETP.NE.AND.EX UP0, UPT, URZ, UR7, UPT, UP0 ;  /* 0x000000073f00a28c */ /* 0x000fe4000bf05300 */
[----:B------:R-:W-:Y:S02]  /*1030*/  USHF.L.U32 UR23, UR18, 0x6, URZ ;  /* 0x0000000612177899 */ /* 0x000fe4000800063f */
[----:B------:R-:W-:Y:S01]  /*1040*/  @!UP2 USEL UR6, URZ, UR10, !UP0 ;  /* 0x0000000a3f06a287 */ /* 0x000fe2000c000000 */
[----:B--2---:R-:W2:Y:S02]  /*1050*/  @P0 R2UR UR9, R4 ;  /* 0x00000000040903c2 */ /* 0x004ea400000e0000 */
[----:B-12---:R-:W-:-:S02]  /*1060*/  @UP2 UIADD3 UR15, UR9, -UR19, URZ ;  /* 0x80000013090f2290 */ /* 0x006fc4000fffe03f */
        /* <DEDUP_REMOVED lines=42> */
.L_x_506:
[----:B------:R-:W-:Y:S01]  /*1310*/  IABS R7, c[0x0][0x1c8] ;  /* 0x0000720000077a13 */ /* 0x000fe20000000000 */
[----:B------:R-:W-:Y:S01]  /*1320*/  IMAD.MOV.U32 R8, RZ, RZ, RZ ;  /* 0x000000ffff087224 */ /* 0x000fe200078e00ff */
[----:B------:R-:W-:Y:S01]  /*1330*/  ISETP.LE.AND P0, PT, RZ, UR55, PT ;  /* 0x00000037ff007c0c */ /* 0x000fe2000bf03270 */
[----:B------:R-:W-:Y:S01]  /*1340*/  @UP0 UIADD3 UR8, UR19, UR26, URZ ;  /* 0x0000001a13080290 */ /* 0x000fe2000fffe03f */
[----:B------:R-:W1:Y:S01]  /*1350*/  I2F.RP R10, R7 ;  /* 0x00000007000a7306 */ /* 0x000e620000209400 */
[----:B------:R-:W-:Y:S02]  /*1360*/  ULDC.64 UR10, c[0x0][0x1a0] ;  /* 0x00006800000a7ab9 */ /* 0x000fe40000000a00 */
[----:B------:R-:W-:-:S04]  /*1370*/  @UP0 UIMAD.WIDE.U32 UR6, UR8, UR10, URZ ;  /* 0x0000000a080602a5 */ /* 0x000fc8000f8e003f */
[----:B------:R-:W-:-:S03]  /*1380*/  @UP0 UIMAD UR21, UR8, UR11, UR7 ;  /* 0x0000000b081502a4 */ /* 0x000fc6000f8e0207 */
[----:B------:R-:W-:Y:S01]  /*1390*/  @UP0 UMOV UR20, UR6 ;  /* 0x0000000600140c82 */ /* 0x000fe20008000000 */
[----:B-1----:R-:W1:Y:S02]  /*13a0*/  MUFU.RCP R9, R10 ;  /* 0x0000000a00097308 */ /* 0x002e640000001000 */
[----:B-1----:R-:W-:-:S06]  /*13b0*/  IADD3 R9, R9, 0xffffffe, RZ ;  /* 0x0ffffffe09097810 */ /* 0x002fcc0007ffe0ff */
[----:B------:R-:W1:Y:S02]  /*13c0*/  F2I.FTZ.U32.TRUNC.NTZ R9, R9 ;  /* 0x0000000900097305 */ /* 0x000e64000021f000 */
[----:B-1----:R-:W-:-:S04]  /*13d0*/  IMAD.MOV R4, RZ, RZ, -R9 ;  /* 0x000000ffff047224 */ /* 0x002fc800078e0a09 */
[----:B------:R-:W-:Y:S01]  /*13e0*/  IMAD R5, R4, R7, RZ ;  /* 0x0000000704057224 */ /* 0x000fe200078e02ff */
[----:B------:R-:W-:-:S03]  /*13f0*/  IABS R4, UR34 ;  /* 0x0000002200047c13 */ /* 0x000fc60008000000 */
        /* <DEDUP_REMOVED lines=27> */
.L_x_507:
        /* <DEDUP_REMOVED lines=43> */
.L_x_508:
[----:B------:R-:W-:-:S04]  /*1860*/  UMOV UR8, UR49 ;  /* 0x0000003100087c82 */ /* 0x000fc80008000000 */
.L_x_509:
[----:B------:R-:W-:Y:S01]  /*1870*/  UIADD3 UR6, UP4, UP3, UR6, UR44, UR46 ;  /* 0x0000002c06067290 */ /* 0x000fe2000fb9e02e */
[----:B------:R-:W-:Y:S01]  /*1880*/  IMAD.U32 R5, RZ, RZ, UR5 ;  /* 0x00000005ff057e24 */ /* 0x000fe2000f8e00ff */
[--C-:B------:R-:W-:Y:S01]  /*1890*/  SHF.R.S32.HI R231, RZ, 0x1f, R230.reuse ;  /* 0x0000001fffe77819 */ /* 0x100fe200000114e6 */
[----:B------:R-:W-:Y:S01]  /*18a0*/  IMAD.U32 R4, RZ, RZ, UR4 ;  /* 0x00000004ff047e24 */ /* 0x000fe2000f8e00ff */
[----:B------:R-:W-:Y:S01]  /*18b0*/  UIADD3 UR30, UP2, UP1, UR12, UR6, UR28 ;  /* 0x000000060c1e7290 */ /* 0x000fe2000f95e01c */
[----:B------:R-:W-:Y:S01]  /*18c0*/  IADD3 R18, P2, R230, UR16, RZ ;  /* 0x00000010e6127c10 */ /* 0x000fe2000ff5e0ff */
[----:B------:R-:W-:Y:S01]  /*18d0*/  UIADD3.X UR6, UR9, UR47, UR52, UP4, UP3 ;  /* 0x0000002f09067290 */ /* 0x000fe2000a7e6434 */
[----:B------:R-:W-:Y:S01]  /*18e0*/  IADD3 R17, P0, R229, UR22, RZ ;  /* 0x00000016e5117c10 */ /* 0x000fe2000ff1e0ff */
[----:B------:R-:W-:Y:S01]  /*18f0*/  ULDC.64 UR4, c[0x0][0x3c8] ;  /* 0x0000f20000047ab9 */ /* 0x000fe20000000a00 */
[----:B------:R-:W-:Y:S01]  /*1900*/  IADD3.X R19, R231, UR17, RZ, P2, !PT ;  /* 0x00000011e7137c10 */ /* 0x000fe200097fe4ff */
[----:B------:R-:W-:Y:S01]  /*1910*/  UIADD3.X UR28, UR10, UR6, UR11, UP2, UP1 ;  /* 0x000000060a1c7290 */ /* 0x000fe200097e240b */
[----:B------:R-:W-:Y:S01]  /*1920*/  IMAD.U32 R22, RZ, RZ, UR22 ;  /* 0x00000016ff167e24 */ /* 0x000fe2000f8e00ff */
[----:B------:R-:W-:Y:S01]  /*1930*/  IADD3.X R8, R6, UR32, RZ, P0, !PT ;  /* 0x0000002006087c10 */ /* 0x000fe200087fe4ff */
[----:B------:R-:W-:Y:S01]  /*1940*/  ULDC.64 UR6, c[0x0][0x1a8] ;  /* 0x00006a0000067ab9 */ /* 0x000fe20000000a00 */
[----:B------:R-:W-:Y:S01]  /*1950*/  IMAD.WIDE.U32 R24, R17, c[0x0][0x190], R230 ;  /* 0x0000640011187a25 */ /* 0x000fe200078e00e6 */
[----:B------:R-:W-:Y:S01]  /*1960*/  UIMAD UR6, UR56, UR6, URZ ;  /* 0x00000006380672a4 */ /* 0x000fe2000f8e023f */
[----:B------:R-:W-:Y:S02]  /*1970*/  BSSY B1, `(.L_x_505) ;  /* 0x0000899000017945 */ /* 0x000fe40003800000 */
[----:B------:R-:W-:Y:S01]  /*1980*/  IMAD.WIDE.U32 R22, R22, c[0x0][0x370], R18 ;  /* 0x0000dc0016167a25 */ /* 0x000fe200078e0012 */
[----:B------:R-:W-:-:S03]  /*1990*/  UIMAD UR14, UR34, UR7, UR6 ;  /* 0x00000007220e72a4 */ /* 0x000fc6000f8e0206 */
[----:B------:R-:W-:Y:S01]  /*19a0*/  ULDC.64 UR6, c[0x0][0x370] ;  /* 0x0000dc0000067ab9 */ /* 0x000fe20000000a00 */
[----:B------:R-:W-:Y:S01]  /*19b0*/  IMAD R16, R8, c[0x0][0x190], RZ ;  /* 0x0000640008107a24 */ /* 0x000fe200078e02ff */
[----:B------:R-:W-:Y:S01]  /*19c0*/  UIMAD UR6, UR32, UR6, URZ ;  /* 0x00000006200672a4 */ /* 0x000fe2000f8e023f */
[----:B------:R-:W-:Y:S02]  /*19d0*/  IMAD.U32 R18, RZ, RZ, UR34 ;  /* 0x00000022ff127e24 */ /* 0x000fe4000f8e00ff */
[----:B------:R-:W-:Y:S01]  /*19e0*/  IMAD R21, R17, c[0x0][0x194], R16 ;  /* 0x0000650011157a24 */ /* 0x000fe200078e0210 */
[----:B------:R-:W-:Y:S01]  /*19f0*/  UIMAD UR11, UR22, UR7, UR6 ;  /* 0x00000007160b72a4 */ /* 0x000fe2000f8e0206 */
[----:B------:R-:W-:Y:S02]  /*1a00*/  IMAD R16, R6, c[0x0][0x370], RZ ;  /* 0x0000dc0006107a24 */ /* 0x000fe400078e02ff */
[----:B------:R-:W-:Y:S02]  /*1a10*/  ULDC.64 UR6, c[0x0][0x378] ;  /* 0x0000de0000067ab9 */ /* 0x000fe40000000a00 */
[----:B------:R-:W-:Y:S01]  /*1a20*/  UIMAD UR6, UR56, UR6, URZ ;  /* 0x00000006380672a4 */ /* 0x000fe2000f8e023f */
[----:B------:R-:W-:Y:S01]  /*1a30*/  IADD3 R23, R23, UR11, RZ ;  /* 0x0000000b17177c10 */ /* 0x000fe2000fffe0ff */
[----:B------:R-:W-:-:S02]  /*1a40*/  IMAD R15, R229, c[0x0][0x374], R16 ;  /* 0x0000dd00e50f7a24 */ /* 0x000fc400078e0210 */
        /* <DEDUP_REMOVED lines=10> */
[----:B------:R-:W-:Y:S01]  /*1af0*/  UMOV UR9, UR7 ;  /* 0x0000000700097c82 */ /* 0x000fe20008000000 */
[----:B------:R-:W-:Y:S01]  /*1b00*/  IMAD.IADD R15, R19, 0x1, R15 ;  /* 0x00000001130f7824 */ /* 0x000fe200078e020f */
[----:B------:R-:W-:Y:S01]  /*1b10*/  UIMAD.WIDE UR6, UR6, UR59, UR4 ;  /* 0x0000003b060672a5 */ /* 0x000fe2000f8e0204 */
[----:B------:R1:W2:Y:S01]  /*1b20*/  R2UR UR5, R5 ;  /* 0x00000000050573c2 */ /* 0x0002a200000e0000 */
[----:B------:R-:W-:Y:S01]  /*1b30*/  ULDC UR13, c[0x0][0x2e8] ;  /* 0x0000ba00000d7ab9 */ /* 0x000fe20000000800 */
[----:B------:R-:W-:-:S04]  /*1b40*/  LEA R244, P3, R18, c[0x0][0x330], 0x1 ;  /* 0x0000cc0012f47a11 */ /* 0x000fc800078608ff */
[----:B------:R-:W-:Y:S01]  /*1b50*/  UMOV UR8, UR6 ;  /* 0x0000000600087c82 */ /* 0x000fe20008000000 */
[----:B------:R-:W-:Y:S01]  /*1b60*/  LEA.HI.X R245, R18, c[0x0][0x334], R15, 0x1, P3 ;  /* 0x0000cd0012f57a11 */ /* 0x000fe200018f0c0f */
[----:B------:R3:W4:Y:S01]  /*1b70*/  R2UR UR4, R4 ;  /* 0x00000000040473c2 */ /* 0x00072200000e0000 */
[----:B------:R-:W-:-:S04]  /*1b80*/  UIADD3 UR6, -UR15, UR25, UR23 ;  /* 0x000000190f067290 */ /* 0x000fc8000fffe117 */
[----:B------:R-:W-:-:S04]  /*1b90*/  UIADD3 UR6, UR6, -UR13, URZ ;  /* 0x8000000d06067290 */ /* 0x000fc8000fffe03f */
[----:B------:R-:W-:-:S04]  /*1ba0*/  USHF.R.S32.HI UR13, URZ, 0x1f, UR6 ;  /* 0x0000001f3f0d7899 */ /* 0x000fc80008011406 */
[----:B------:R-:W-:Y:S01]  /*1bb0*/  ULEA.HI UR13, UR13, UR6, URZ, 0x6 ;  /* 0x000000060d0d7291 */ /* 0x000fe2000f8f303f */
[----:B-1----:R-:W3:Y:S01]  /*1bc0*/  S2R R5, SR_TID.X ;  /* 0x0000000000057919 */ /* 0x002ee20000002100 */
[----:B------:R-:W-:Y:S02]  /*1bd0*/  UIADD3 UR6, UR35, -0x1, URZ ;  /* 0xffffffff23067890 */ /* 0x000fe4000fffe03f */
[----:B------:R-:W-:-:S04]  /*1be0*/  USHF.R.S32.HI UR13, URZ, 0x6, UR13 ;  /* 0x000000063f0d7899 */ /* 0x000fc8000801140d */
[----:B------:R-:W-:-:S04]  /*1bf0*/  UISETP.LT.AND UP1, UPT, URZ, UR13, UPT ;  /* 0x0000000d3f00728c */ /* 0x000fc8000bf21270 */
[----:B------:R-:W-:-:S04]  /*1c00*/  USEL UR13, URZ, UR13, !UP1 ;  /* 0x0000000d3f0d7287 */ /* 0x000fc8000c800000 */
[----:B------:R-:W-:Y:S01]  /*1c10*/  UISETP.GT.AND UP1, UPT, UR35, UR13, UPT ;  /* 0x0000000d2300728c */ /* 0x000fe2000bf24270 */
[----:B---3--:R-:W-:-:S04]  /*1c20*/  SHF.R.S32.HI R4, RZ, 0x1f, R5 ;  /* 0x0000001fff047819 */ /* 0x008fc80000011405 */
[----:B------:R-:W-:-:S04]  /*1c30*/  LEA.HI R7, R4, R5, RZ, 0x5 ;  /* 0x0000000504077211 */ /* 0x000fc800078f28ff */
[----:B------:R-:W-:-:S05]  /*1c40*/  LOP3.LUT R4, R7, 0xffffffe0, RZ, 0xc0, !PT ;  /* 0xffffffe007047812 */ /* 0x000fca00078ec0ff */
[----:B------:R-:W-:Y:S01]  /*1c50*/  IMAD.IADD R4, R5, 0x1, -R4 ;  /* 0x0000000105047824 */ /* 0x000fe200078e0a04 */
[----:B------:R-:W-:-:S05]  /*1c60*/  SHF.R.S32.HI R5, RZ, 0x5, R7 ;  /* 0x00000005ff057819 */ /* 0x000fca0000011407 */
[----:B------:R-:W-:-:S05]  /*1c70*/  IMAD R9, R5, UR45, R4 ;  /* 0x0000002d05097c24 */ /* 0x000fca000f8e0204 */
[----:B------:R-:W-:-:S04]  /*1c80*/  IADD3 R14, P0, R9, UR30, RZ ;  /* 0x0000001e090e7c10 */ /* 0x000fc8000ff1e0ff */
[----:B------:R-:W-:Y:S02]  /*1c90*/  LEA.HI.X.SX32 R9, R9, UR28, 0x1, P0 ;  /* 0x0000001c09097c11 */ /* 0x000fe400080f0eff */
[----:B------:R-:W-:Y:S02]  /*1ca0*/  IADD3 R24, P0, R24, UR31, RZ ;  /* 0x0000001f18187c10 */ /* 0x000fe4000ff1e0ff */
[C---:B------:R-:W-:Y:S02]  /*1cb0*/  LEA R250, P2, R14.reuse, c[0x0][0x350], 0x2 ;  /* 0x0000d4000efa7a11 */ /* 0x040fe400078410ff */
[----:B------:R-:W-:Y:S02]  /*1cc0*/  IADD3.X R25, R25, UR29, R21, P0, !PT ;  /* 0x0000001d19197c10 */ /* 0x000fe400087fe415 */
[----:B------:R-:W-:Y:S02]  /*1cd0*/  PLOP3.LUT P0, PT, PT, PT, UP1, 0x80, 0x0 ;  /* 0x000000000000781c */ /* 0x000fe40003f0f018 */
[----:B------:R-:W-:Y:S01]  /*1ce0*/  LEA.HI.X R251, R14, c[0x0][0x354], R9, 0x2, P2 ;  /* 0x0000d5000efb7a11 */ /* 0x000fe200010f1409 */
[----:B------:R-:W-:-:S05]  /*1cf0*/  IMAD.WIDE.U32 R22, R22, c[0x0][0x1a8], R24 ;  /* 0x00006a0016167a25 */ /* 0x000fca00078e0018 */
        /* <DEDUP_REMOVED lines=22> */
.L_x_511:
        /* <DEDUP_REMOVED lines=18> */
.L_x_512:
        /* <DEDUP_REMOVED lines=9> */
[----:B------:R-:W-:Y:S01]  /*2010*/  IADD3 R10, P0, R8, UR13, RZ ;  /* 0x0000000d080a7c10 */ /* 0x000fe2000ff1e0ff */
[----:B------:R-:W-:Y:S02]  /*2020*/  IMAD.U32 R8, RZ, RZ, UR34 ;  /* 0x00000022ff087e24 */ /* 0x000fe4000f8e00ff */
        /* <DEDUP_REMOVED lines=24> */
.L_x_514:
[----:B------:R-:W-:Y:S05]  /*21b0*/  BSYNC B0 ;  /* 0x0000000000007941 */ /* 0x000fea0003800000 */
.L_x_513:
[----:B------:R-:W-:Y:S01]  /*21c0*/  IADD3 R4, R229, 0x20, RZ ;  /* 0x00000020e5047810 */ /* 0x000fe20007ffe0ff */
[----:B------:R-:W-:Y:S03]  /*21d0*/  BSSY B0, `(.L_x_515) ;  /* 0x0000015000007945 */ /* 0x000fe60003800000 */
[----:B------:R-:W-:-:S13]  /*21e0*/  ISETP.GE.AND P4, PT, R4, UR6, PT ;  /* 0x0000000604007c0c */ /* 0x000fda000bf86270 */
[----:B------:R-:W-:Y:S05]  /*21f0*/  @P4 BRA `(.L_x_516) ;  /* 0x0000012000004947 */ /* 0x000fea0003800000 */
[----:B------:R-:W-:Y:S01]  /*2200*/  IADD3 R9, P0, R229, 0x20, RZ ;  /* 0x00000020e5097810 */ /* 0x000fe20007f1e0ff */
[----:B------:R-:W-:Y:S01]  /*2210*/  IMAD.MOV.U32 R10, RZ, RZ, R8 ;  /* 0x000000ffff0a7224 */ /* 0x000fe200078e0008 */
[----:B------:R-:W-:Y:S01]  /*2220*/  ISETP.GE.AND P3, PT, R230, c[0x0][0x220], PT ;  /* 0x00008800e6007a0c */ /* 0x000fe20003f66270 */
[----:B------:R-:W-:Y:S01]  /*2230*/  IMAD.MOV.U32 R11, RZ, RZ, R7 ;  /* 0x000000ffff0b7224 */ /* 0x000fe200078e0007 */
        /* <DEDUP_REMOVED lines=14> */
.L_x_516:
[----:B------:R-:W-:Y:S05]  /*2320*/  BSYNC B0 ;  /* 0x0000000000007941 */ /* 0x000fea0003800000 */
.L_x_515:
[----:B------:R-:W-:Y:S01]  /*2330*/  ULDC.64 UR6, c[0x0][0x3a8] ;  /* 0x0000ea0000067ab9 */ /* 0x000fe20000000a00 */
[----:B------:R-:W-:Y:S01]  /*2340*/  IMAD.WIDE.U32 R4, R5, c[0x0][0x3a8], R230 ;  /* 0x0000ea0005047a25 */ /* 0x000fe200078e00e6 */
[----:B------:R-:W-:Y:S01]  /*2350*/  UIMAD UR6, UR10, UR6, URZ ;  /* 0x000000060a0672a4 */ /* 0x000fe2000f8e023f */
[----:B--2---:R-:W-:Y:S01]  /*2360*/  MOV R8, UR34 ;  /* 0x0000002200087c02 */ /* 0x004fe20008000f00 */
        /* <DEDUP_REMOVED lines=21> */
[----:B-1----:R-:W-:-:S04]  /*24c0*/  LEA R12, P5, R10, c[0x0][0x348], 0x1 ;  /* 0x0000d2000a0c7a11 */ /* 0x002fc800078a08ff */
[----:B------:R-:W-:-:S05]  /*24d0*/  LEA.HI.X R13, R10, c[0x0][0x34c], R4, 0x1, P5 ;  /* 0x0000d3000a0d7a11 */ /* 0x000fca00028f0c04 */
[----:B------:R1:W-:Y:S04]  /*24e0*/  @!P3 STG.E.128 [R12.64], RZ ;  /* 0x000000ff0c00b986 */ /* 0x0003e8000c101d04 */
[----:B------:R1:W-:Y:S04]  /*24f0*/  @!P2 STG.E.128 [R12.64+0x80], RZ ;  /* 0x000080ff0c00a986 */ /* 0x0003e8000c101d04 */
[----:B------:R1:W-:Y:S04]  /*2500*/  @!P1 STG.E.128 [R12.64+0x100], RZ ;  /* 0x000100ff0c009986 */ /* 0x0003e8000c101d04 */
[----:B------:R1:W-:Y:S02]  /*2510*/  @!P0 STG.E.128 [R12.64+0x180], RZ ;  /* 0x000180ff0c008986 */ /* 0x0003e4000c101d04 */
.L_x_518:
[----:B------:R-:W-:Y:S05]  /*2520*/  BSYNC B0 ;  /* 0x0000000000007941 */ /* 0x000fea0003800000 */
.L_x_517:
[----:B------:R-:W-:Y:S05]  /*2530*/  @P4 BRA `(.L_x_519) ;  /* 0x00007dc000004947 */ /* 0x000fea0003800000 */
[----:B------:R-:W-:Y:S01]  /*2540*/  IADD3 R4, P0, R229, 0x20, RZ ;  /* 0x00000020e5047810 */ /* 0x000fe20007f1e0ff */
        /* <DEDUP_REMOVED lines=18> */
.L_x_510:
        /* <DEDUP_REMOVED lines=48> */
.L_x_521:
[----:B------:R-:W-:Y:S05]  /*2970*/  BSYNC B0 ;  /* 0x0000000000007941 */ /* 0x000fea0003800000 */
.L_x_520:
        /* <DEDUP_REMOVED lines=21> */
[C---:B--23--:R-:W-:Y:S02]  /*2ad0*/  @!P3 LEA R26, P0, R14.reuse, c[0x0][0x330], 0x1 ;  /* 0x0000cc000e1aba11 */ /* 0x04cfe400078008ff */
        /* <DEDUP_REMOVED lines=26> */
.L_x_523:
[----:B------:R-:W-:Y:S05]  /*2c80*/  BSYNC B0 ;  /* 0x0000000000007941 */ /* 0x000fea0003800000 */
.L_x_522:
[----:B------:R1:W-:Y:S01]  /*2c90*/  @P6 STS.128 [R225], RZ ;  /* 0x000000ffe1006388 */ /* 0x0003e20000000c00 */
[----:B------:R-:W-:Y:S03]  /*2ca0*/  BSSY B0, `(.L_x_524) ;  /* 0x000002a000007945 */ /* 0x000fe60003800000 */
[----:B------:R1:W-:Y:S04]  /*2cb0*/  @P6 STS.128 [R225+0x2000], RZ ;  /* 0x002000ffe1006388 */ /* 0x0003e80000000c00 */
[----:B------:R1:W-:Y:S04]  /*2cc0*/  @P6 STS.128 [R225+0x4000], RZ ;  /* 0x004000ffe1006388 */ /* 0x0003e80000000c00 */
[----:B------:R1:W-:Y:S01]  /*2cd0*/  @P6 STS.128 [R225+0x6000], RZ ;  /* 0x006000ffe1006388 */ /* 0x0003e20000000c00 */
[----:B------:R-:W-:Y:S05]  /*2ce0*/  @P6 BRA `(.L_x_525) ;  /* 0x0000025000006947 */ /* 0x000fea0003800000 */
[----:B-1----:R-:W-:Y:S01]  /*2cf0*/  IMAD.U32 R18, RZ, RZ, UR31 ;  /* 0x0000001fff127e24 */ /* 0x002fe2000f8e00ff */
[----:B------:R-:W-:Y:S01]  /*2d00*/  ISETP.GE.AND P3, PT, R230, c[0x0][0x220], PT ;  /* 0x00008800e6007a0c */ /* 0x000fe20003f66270 */
[----:B------:R-:W-:Y:S01]  /*2d10*/  IMAD.U32 R19, RZ, RZ, UR29 ;  /* 0x0000001dff137e24 */ /* 0x000fe2000f8e00ff */
[----:B------:R-:W-:Y:S01]  /*2d20*/  MOV R14, UR34 ;  /* 0x00000022000e7c02 */ /* 0x000fe20008000f00 */
[----:B------:R-:W-:Y:S01]  /*2d30*/  IMAD.MOV.U32 R15, RZ, RZ, 0x2 ;  /* 0x00000002ff0f7424 */ /* 0x000fe200078e00ff */
[----:B------:R-:W-:Y:S01]  /*2d40*/  ISETP.GE.AND P2, PT, R228, c[0x0][0x220], PT ;  /* 0x00008800e4007a0c */ /* 0x000fe20003f46270 */
[----:B------:R-:W-:Y:S01]  /*2d50*/  IMAD.WIDE.U32 R18, R17, c[0x0][0x190], R18 ;  /* 0x0000640011127a25 */ /* 0x000fe200078e0012 */
[----:B------:R-:W-:-:S02]  /*2d60*/  ISETP.GE.AND P1, PT, R227, c[0x0][0x220], PT ;  /* 0x00008800e3007a0c */ /* 0x000fc40003f26270 */
[----:B------:R-:W-:Y:S01]  /*2d70*/  ISETP.GE.AND P0, PT, R226, c[0x0][0x220], PT ;  /* 0x00008800e2007a0c */ /* 0x000fe20003f06270 */
[----:B------:R-:W-:Y:S02]  /*2d80*/  IMAD.IADD R19, R21, 0x1, R19 ;  /* 0x0000000115137824 */ /* 0x000fe400078e0213 */
[----:B------:R-:W-:Y:S02]  /*2d90*/  IMAD.WIDE R20, R230, R15, c[0x0][0x160] ;  /* 0x00005800e6147625 */ /* 0x000fe400078e020f */
[----:B------:R-:W-:Y:S01]  /*2da0*/  @!P3 MOV R240, R242 ;  /* 0x000000f200f0b202 */ /* 0x000fe20000000f00 */
[----:B------:R1:W-:Y:S01]  /*2db0*/  @P3 STS.128 [R225], RZ ;  /* 0x000000ffe1003388 */ /* 0x0003e20000000c00 */
[----:B------:R-:W-:-:S03]  /*2dc0*/  IMAD.WIDE.U32 R18, R14, c[0x0][0x1a8], R18 ;  /* 0x00006a000e127a25 */ /* 0x000fc600078e0012 */
[----:B------:R-:W-:Y:S01]  /*2dd0*/  @!PT LDS RZ, [RZ] ;  /* 0x00000000fffff984 */ /* 0x000fe20000000800 */
[----:B------:R-:W-:Y:S01]  /*2de0*/  @!PT LDS RZ, [RZ] ;  /* 0x00000000fffff984 */ /* 0x000fe20000000800 */
[----:B------:R-:W-:Y:S01]  /*2df0*/  @!PT LDS RZ, [RZ] ;  /* 0x00000000fffff984 */ /* 0x000fe20000000800 */
[----:B------:R1:W-:Y:S02]  /*2e00*/  @!P3 LDGSTS.E.BYPASS.LTC128B.128 [R225], [R240.64] ;  /* 0x00000000f0e1bfae */ /* 0x0003e4000b901d44 */
[----:B------:R-:W-:Y:S02]  /*2e10*/  IADD3 R14, R19, UR14, RZ ;  /* 0x0000000e130e7c10 */ /* 0x000fe4000fffe0ff */
[C---:B------:R-:W-:Y:S01]  /*2e20*/  LEA R20, P4, R18.reuse, R20, 0x1 ;  /* 0x0000001412147211 */ /* 0x040fe200078808ff */
[----:B------:R1:W-:Y:S03]  /*2e30*/  @P2 STS.128 [R225+0x2000], RZ ;  /* 0x002000ffe1002388 */ /* 0x0003e60000000c00 */
        /* <DEDUP_REMOVED lines=16> */
.L_x_525:
[----:B------:R-:W-:Y:S05]  /*2f40*/  BSYNC B0 ;  /* 0x0000000000007941 */ /* 0x000fea0003800000 */
.L_x_524:
        /* <DEDUP_REMOVED lines=18> */
[----:B------:R-:W-:Y:S02]  /*3070*/  @!P2 LEA R16, P1, R22, c[0x0][0x160], 0x1 ;  /* 0x000058001610aa11 */ /* 0x000fe400078208ff */
[----:B------:R-:W-:Y:S02]  /*3080*/  @!P4 LEA.HI.X R19, R14, R241, R9, 0x6, P0 ;  /* 0x000000f10e13c211 */ /* 0x000fe400000f3409 */
[----:B------:R-:W-:-:S02]  /*3090*/  ISETP.GE.AND P0, PT, R226, c[0x0][0x220], PT ;  /* 0x00008800e2007a0c */ /* 0x000fc40003f06270 */
        /* <DEDUP_REMOVED lines=18> */
[----:B------:R-:W-:-:S04]  /*31c0*/  LEA R14, P0, R22, c[0x0][0x160], 0x1 ;  /* 0x00005800160e7a11 */ /* 0x000fc800078008ff */
[----:B------:R-:W-:-:S05]  /*31d0*/  LEA.HI.X R15, R22, c[0x0][0x164], R15, 0x1, P0 ;  /* 0x00005900160f7a11 */ /* 0x000fca00000f0c0f */
[----:B------:R-:W-:Y:S01]  /*31e0*/  @!PT LDS RZ, [RZ] ;  /* 0x00000000fffff984 */ /* 0x000fe20000000800 */
[----:B------:R-:W-:Y:S01]  /*31f0*/  @!PT LDS RZ, [RZ] ;  /* 0x00000000fffff984 */ /* 0x000fe20000000800 */
[----:B------:R-:W-:Y:S01]  /*3200*/  @!PT LDS RZ, [RZ] ;  /* 0x00000000fffff984 */ /* 0x000fe20000000800 */
[----:B------:R1:W-:Y:S04]  /*3210*/  LDGSTS.E.BYPASS.LTC128B.128 [R225+0x7000], [R14.64+0x180] ;  /* 0x070001800ee17fae */ /* 0x0003e8000b901d44 */
.L_x_527:
[----:B------:R-:W-:Y:S05]  /*3220*/  BSYNC B0 ;  /* 0x0000000000007941 */ /* 0x000fea0003800000 */
.L_x_526:
[----:B-1----:R-:W-:Y:S01]  /*3230*/  SHF.R.S32.HI R14, RZ, 0x1f, R7 ;  /* 0x0000001fff0e7819 */ /* 0x002fe20000011407 */
[----:B------:R-:W-:Y:S01]  /*3240*/  UIADD3 UR12, -UR23, UR15, URZ ;  /* 0x0000000f170c7290 */ /* 0x000fe2000fffe13f */
[----:B------:R-:W-:Y:S01]  /*3250*/  SHF.R.S32.HI R7, RZ, 0x1f, R4 ;  /* 0x0000001fff077819 */ /* 0x000fe20000011404 */
[----:B------:R-:W-:Y:S01]  /*3260*/  ULDC.64 UR16, c[0x0][0x198] ;  /* 0x0000660000107ab9 */ /* 0x000fe20000000a00 */
[----:B------:R-:W-:Y:S01]  /*3270*/  LEA.HI R9, R14, R5, RZ, 0x2 ;  /* 0x000000050e097211 */ /* 0x000fe200078f10ff */
[----:B------:R-:W-:Y:S01]  /*3280*/  IMAD.MOV.U32 R248, RZ, RZ, 0x7f800000 ;  /* 0x7f800000fff87424 */ /* 0x000fe200078e00ff */
[----:B------:R-:W-:Y:S01]  /*3290*/  LEA.HI R7, R7, R4, RZ, 0x2 ;  /* 0x0000000407077211 */ /* 0x000fe200078f10ff */
[----:B------:R-:W-:Y:S01]  /*32a0*/  IMAD.MOV.U32 R249, RZ, RZ, 0x7f800000 ;  /* 0x7f800000fff97424 */ /* 0x000fe200078e00ff */
[----:B------:R-:W-:Y:S02]  /*32b0*/  LOP3.LUT R4, R9, 0xfffffffc, RZ, 0xc0, !PT ;  /* 0xfffffffc09047812 */ /* 0x000fe400078ec0ff */
[----:B------:R-:W-:-:S03]  /*32c0*/  SHF.R.S32.HI R7, RZ, 0x2, R7 ;  /* 0x00000002ff077819 */ /* 0x000fc60000011407 */
[----:B------:R-:W-:-:S04]  /*32d0*/  IMAD.IADD R4, R5, 0x1, -R4 ;  /* 0x0000000105047824 */ /* 0x000fc800078e0a04 */
[----:B------:R-:W-:Y:S01]  /*32e0*/  IMAD R4, R4, 0x10, R7 ;  /* 0x0000001004047824 */ /* 0x000fe200078e0207 */
[----:B------:R-:W-:-:S03]  /*32f0*/  ISETP.GE.AND P5, PT, R229, UR12, PT ;  /* 0x0000000ce5007c0c */ /* 0x000fc6000bfa6270 */
[C---:B------:R-:W-:Y:S01]  /*3300*/  IMAD.SHL.U32 R247, R4.reuse, 0x4, RZ ;  /* 0x0000000404f77824 */ /* 0x040fe200078e00ff */
[C---:B------:R-:W-:Y:S02]  /*3310*/  IADD3 R7, R4.reuse, 0x8, RZ ;  /* 0x0000000804077810 */ /* 0x040fe40007ffe0ff */
[C---:B------:R-:W-:Y:S02]  /*3320*/  ISETP.GE.AND P2, PT, R4.reuse, UR11, PT ;  /* 0x0000000b04007c0c */ /* 0x040fe4000bf46270 */
[----:B------:R-:W-:Y:S01]  /*3330*/  ISETP.GE.AND P1, PT, R7, UR11, PT ;  /* 0x0000000b07007c0c */ /* 0x000fe2000bf26270 */
[----:B------:R-:W-:Y:S01]  /*3340*/  USHF.R.S32.HI UR11, URZ, 0x1f, UR23 ;  /* 0x0000001f3f0b7899 */ /* 0x000fe20008011417 */
[----:B------:R-:W-:Y:S02]  /*3350*/  SHF.R.S32.HI R5, RZ, 0x1f, R4 ;  /* 0x0000001fff057819 */ /* 0x000fe40000011404 */
[----:B------:R-:W-:Y:S01]  /*3360*/  IADD3 R16, P0, R247, UR8, RZ ;  /* 0x00000008f7107c10 */ /* 0x000fe2000ff1e0ff */
[----:B------:R-:W-:Y:S01]  /*3370*/  UIMAD UR14, UR11, UR16, URZ ;  /* 0x000000100b0e72a4 */ /* 0x000fe2000f8e023f */
[----:B------:R-:W-:Y:S01]  /*3380*/  SHF.L.U64.HI R246, R4, 0x2, R5 ;  /* 0x0000000204f67819 */ /* 0x000fe20000010205 */
[----:B------:R-:W-:Y:S01]  /*3390*/  IMAD.U32 R5, RZ, RZ, UR23 ;  /* 0x00000017ff057e24 */ /* 0x000fe2000f8e00ff */
[----:B------:R1:W-:Y:S01]  /*33a0*/  @P5 STS.128 [R225+0x10000], RZ ;  /* 0x010000ffe1005388 */ /* 0x0003e20000000c00 */
[----:B------:R-:W-:Y:S01]  /*33b0*/  UIMAD UR14, UR23, UR17, UR14 ;  /* 0x00000011170e72a4 */ /* 0x000fe2000f8e020e */
[----:B------:R-:W-:-:S02]  /*33c0*/  IADD3.X R17, R246, UR7, RZ, P0, !PT ;  /* 0x00000007f6117c10 */ /* 0x000fc400087fe4ff */
[----:B------:R1:W-:Y:S01]  /*33d0*/  @P5 STS.128 [R225+0x12000], RZ ;  /* 0x012000ffe1005388 */ /* 0x0003e20000000c00 */
[----:B------:R-:W-:-:S03]  /*33e0*/  IMAD.WIDE.U32 R14, R5, c[0x0][0x198], R230 ;  /* 0x00006600050e7a25 */ /* 0x000fc600078e00e6 */
[----:B------:R1:W-:Y:S04]  /*33f0*/  @P5 STS.128 [R225+0x14000], RZ ;  /* 0x014000ffe1005388 */ /* 0x0003e80000000c00 */
[----:B------:R1:W-:Y:S01]  /*3400*/  @P5 STS.128 [R225+0x16000], RZ ;  /* 0x016000ffe1005388 */ /* 0x0003e20000000c00 */
[----:B------:R-:W-:-:S03]  /*3410*/  IMAD.U32 R7, RZ, RZ, UR14 ;  /* 0x0000000eff077e24 */ /* 0x000fc6000f8e00ff */
[----:B------:R2:W5:Y:S04]  /*3420*/  @!P2 LDG.E R248, [R16.64] ;  /* 0x0000000410f8a981 */ /* 0x000568000c1e1900 */
[----:B------:R2:W5:Y:S01]  /*3430*/  @!P1 LDG.E R249, [R16.64+0x20] ;  /* 0x0000200410f99981 */ /* 0x000562000c1e1900 */
[----:B------:R-:W-:Y:S01]  /*3440*/  BSSY B0, `(.L_x_528) ;  /* 0x0000036000007945 */ /* 0x000fe20003800000 */
[----:B--2---:R-:W-:Y:S01]  /*3450*/  IADD3 R16, P0, R14, UR24, RZ ;  /* 0x000000180e107c10 */ /* 0x004fe2000ff1e0ff */
[----:B------:R-:W-:-:S03]  /*3460*/  IMAD R14, R10, c[0x0][0x1b0], RZ ;  /* 0x00006c000a0e7a24 */ /* 0x000fc600078e02ff */
[----:B------:R-:W-:Y:S01]  /*3470*/  IADD3.X R17, R15, UR27, R7, P0, !PT ;  /* 0x0000001b0f117c10 */ /* 0x000fe200087fe407 */
[----:B------:R-:W-:-:S04]  /*3480*/  IMAD R15, R11, c[0x0][0x1b4], R14 ;  /* 0x00006d000b0f7a24 */ /* 0x000fc800078e020e */
        /* <DEDUP_REMOVED lines=23> */
[----:B------:R-:W-:Y:S01]  /*3600*/  @!P3 LEA R24, P6, R18, c[0x0][0x168], 0x1 ;  /* 0x00005a001218ba11 */ /* 0x000fe200078c08ff */
        /* <DEDUP_REMOVED lines=25> */
.L_x_529:
[----:B-1----:R-:W-:Y:S05]  /*37a0*/  BSYNC B0 ;  /* 0x0000000000007941 */ /* 0x002fea0003800000 */
.L_x_528:
        /* <DEDUP_REMOVED lines=14> */
[----:B------:R-:W-:Y:S02]  /*3890*/  ISETP.GE.AND P2, PT, R228, c[0x0][0x220], PT ;  /* 0x00008800e4007a0c */ /* 0x000fe40003f46270 */
[----:B------:R-:W-:Y:S01]  /*38a0*/  IADD3.X R7, RZ, R6, RZ, P0, !PT ;  /* 0x00000006ff077210 */ /* 0x000fe200007fe4ff */
[----:B------:R-:W-:Y:S01]  /*38b0*/  IMAD R14, R14, c[0x0][0x198], RZ ;  /* 0x000066000e0e7a24 */ /* 0x000fe200078e02ff */
[----:B------:R-:W-:-:S03]  /*38c0*/  ISETP.GE.AND P1, PT, R227, c[0x0][0x220], PT ;  /* 0x00008800e3007a0c */ /* 0x000fc60003f26270 */
[----:B------:R-:W-:Y:S01]  /*38d0*/  IMAD R14, R17, c[0x0][0x19c], R14 ;  /* 0x00006700110e7a24 */ /* 0x000fe200078e020e */
[----:B------:R-:W-:Y:S01]  /*38e0*/  MOV R17, R9 ;  /* 0x0000000900117202 */ /* 0x000fe20000000f00 */
[----:B------:R-:W-:Y:S01]  /*38f0*/  IMAD R7, R7, c[0x0][0x198], RZ ;  /* 0x0000660007077a24 */ /* 0x000fe200078e02ff */
[----:B------:R1:W-:Y:S01]  /*3900*/  @P3 STS.128 [R225+0x11000], RZ ;  /* 0x011000ffe1003388 */ /* 0x0003e20000000c00 */
[----:B------:R-:W-:Y:S02]  /*3910*/  IMAD.IADD R19, R19, 0x1, R14 ;  /* 0x0000000113137824 */ /* 0x000fe400078e020e */
[----:B------:R-:W-:-:S04]  /*3920*/  IMAD.WIDE.U32 R16, R8, c[0x0][0x198], R16 ;  /* 0x0000660008107a25 */ /* 0x000fc800078e0010 */
[----:B------:R-:W-:Y:S01]  /*3930*/  IMAD R7, R8, c[0x0][0x19c], R7 ;  /* 0x0000670008077a24 */ /* 0x000fe200078e0207 */
[----:B------:R-:W-:Y:S01]  /*3940*/  @!P3 LEA R8, P0, R16, c[0x0][0x168], 0x1 ;  /* 0x00005a001008ba11 */ /* 0x000fe200078008ff */
[----:B------:R-:W-:Y:S02]  /*3950*/  IMAD.MOV.U32 R9, RZ, RZ, 0x2 ;  /* 0x00000002ff097424 */ /* 0x000fe400078e00ff */
[----:B------:R-:W-:Y:S01]  /*3960*/  IMAD.WIDE.U32 R18, R11, c[0x0][0x1b0], R18 ;  /* 0x00006c000b127a25 */ /* 0x000fe200078e0012 */
[----:B------:R-:W-:-:S03]  /*3970*/  IADD3 R7, R17, R7, RZ ;  /* 0x0000000711077210 */ /* 0x000fc60007ffe0ff */
[----:B------:R-:W-:Y:S01]  /*3980*/  IMAD.WIDE R20, R230, R9, c[0x0][0x168] ;  /* 0x00005a00e6147625 */ /* 0x000fe200078e0209 */
[----:B------:R-:W-:Y:S02]  /*3990*/  @!P3 LEA.HI.X R9, R16, c[0x0][0x16c], R7, 0x1, P0 ;  /* 0x00005b001009ba11 */ /* 0x000fe400000f0c07 */
[----:B------:R-:W-:Y:S01]  /*39a0*/  ISETP.GE.AND P0, PT, R226, c[0x0][0x220], PT ;  /* 0x00008800e2007a0c */ /* 0x000fe20003f06270 */
        /* <DEDUP_REMOVED lines=23> */
.L_x_531:
[----:B------:R-:W-:Y:S05]  /*3b20*/  BSYNC B0 ;  /* 0x0000000000007941 */ /* 0x000fea0003800000 */
.L_x_530:
[----:B------:R-:W-:Y:S01]  /*3b30*/  ULDC.64 UR16, c[0x0][0x1a0] ;  /* 0x0000680000107ab9 */ /* 0x000fe20000000a00 */
[----:B------:R1:W-:Y:S01]  /*3b40*/  @P5 STS.128 [R225+0x18000], RZ ;  /* 0x018000ffe1005388 */ /* 0x0003e20000000c00 */
[----:B------:R-:W-:Y:S01]  /*3b50*/  UIMAD UR11, UR11, UR16, URZ ;  /* 0x000000100b0b72a4 */ /* 0x000fe2000f8e023f */
[----:B-1----:R-:W-:Y:S01]  /*3b60*/  IMAD.WIDE.U32 R8, R5, c[0x0][0x1a0], R230 ;  /* 0x0000680005087a25 */ /* 0x002fe200078e00e6 */
[----:B------:R-:W-:Y:S01]  /*3b70*/  BSSY B0, `(.L_x_532) ;  /* 0x000003b000007945 */ /* 0x000fe20003800000 */
[----:B------:R1:W-:Y:S01]  /*3b80*/  @P5 STS.128 [R225+0x1a000], RZ ;  /* 0x01a000ffe1005388 */ /* 0x0003e20000000c00 */
[----:B------:R-:W-:Y:S01]  /*3b90*/  UIMAD UR11, UR23, UR17, UR11 ;  /* 0x00000011170b72a4 */ /* 0x000fe2000f8e020b */
[----:B------:R-:W-:Y:S01]  /*3ba0*/  IMAD R10, R10, c[0x0][0x1b8], RZ ;  /* 0x00006e000a0a7a24 */ /* 0x000fe200078e02ff */
[----:B------:R-:W-:Y:S01]  /*3bb0*/  IADD3 R14, P0, R8, UR20, RZ ;  /* 0x00000014080e7c10 */ /* 0x000fe2000ff1e0ff */
[----:B------:R1:W-:Y:S03]  /*3bc0*/  @P5 STS.128 [R225+0x1c000], RZ ;  /* 0x01c000ffe1005388 */ /* 0x0003e60000000c00 */
[----:B------:R-:W-:Y:S01]  /*3bd0*/  MOV R5, UR11 ;  /* 0x0000000b00057c02 */ /* 0x000fe20008000f00 */
[----:B------:R1:W-:Y:S03]  /*3be0*/  @P5 STS.128 [R225+0x1e000], RZ ;  /* 0x01e000ffe1005388 */ /* 0x0003e60000000c00 */
[----:B------:R-:W-:Y:S01]  /*3bf0*/  IADD3.X R15, R9, UR21, R5, P0, !PT ;  /* 0x00000015090f7c10 */ /* 0x000fe200087fe405 */
[----:B------:R-:W-:-:S04]  /*3c00*/  IMAD R9, R11, c[0x0][0x1bc], R10 ;  /* 0x00006f000b097a24 */ /* 0x000fc800078e020a */
[----:B------:R-:W-:-:S05]  /*3c10*/  IMAD.WIDE.U32 R14, R11, c[0x0][0x1b8], R14 ;  /* 0x00006e000b0e7a25 */ /* 0x000fca00078e000e */
[----:B------:R-:W-:Y:S01]  /*3c20*/  IADD3 R7, R15, R9, RZ ;  /* 0x000000090f077210 */ /* 0x000fe20007ffe0ff */
[----:B------:R-:W-:Y:S05]  /*3c30*/  @P5 BRA `(.L_x_533) ;  /* 0x000002e000005947 */ /* 0x000fea0003800000 */
[----:B------:R-:W-:Y:S01]  /*3c40*/  ISETP.GE.AND P3, PT, R230, c[0x0][0x220], PT ;  /* 0x00008800e6007a0c */ /* 0x000fe20003f66270 */
        /* <DEDUP_REMOVED lines=19> */
[----:B--2---:R-:W-:Y:S01]  /*3d80*/  @!P3 LEA R22, P6, R16, c[0x0][0x170], 0x1 ;  /* 0x00005c001016ba11 */ /* 0x004fe200078c08ff */
        /* <DEDUP_REMOVED lines=25> */
.L_x_533:
[----:B------:R-:W-:Y:S05]  /*3f20*/  BSYNC B0 ;  /* 0x0000000000007941 */ /* 0x000fea0003800000 */
.L_x_532:
        /* <DEDUP_REMOVED lines=8> */
[----:B------:R-:W-:-:S02]  /*3fb0*/  MOV R17, UR21 ;  /* 0x0000001500117c02 */ /* 0x000fc40008000f00 */
[----:B------:R-:W-:Y:S01]  /*3fc0*/  IADD3 R5, P1, R229, 0x20, RZ ;  /* 0x00000020e5057810 */ /* 0x000fe20007f3e0ff */
[----:B------:R-:W-:Y:S01]  /*3fd0*/  IMAD.X R12, RZ, RZ, R12, P0 ;  /* 0x000000ffff0c7224 */ /* 0x000fe200000e060c */
[----:B------:R-:W-:Y:S01]  /*3fe0*/  ISETP.GE.AND P3, PT, R230, c[0x0][0x220], PT ;  /* 0x00008800e6007a0c */ /* 0x000fe20003f66270 */
[----:B------:R-:W-:Y:S01]  /*3ff0*/  IMAD.WIDE.U32 R16, R13, c[0x0][0x1a0], R16 ;  /* 0x000068000d107a25 */ /* 0x000fe200078e0010 */
[----:B------:R-:W-:Y:S02]  /*4000*/  ISETP.GE.AND P2, PT, R228, c[0x0][0x220], PT ;  /* 0x00008800e4007a0c */ /* 0x000fe40003f46270 */
[----:B------:R-:W-:Y:S01]  /*4010*/  ISETP.GE.AND P0, PT, R226, c[0x0][0x220], PT ;  /* 0x00008800e2007a0c */ /* 0x000fe20003f06270 */
[----:B------:R-:W-:Y:S02]  /*4020*/  IMAD R12, R12, c[0x0][0x1a0], RZ ;  /* 0x000068000c0c7a24 */ /* 0x000fe400078e02ff */
[----:B------:R-:W-:Y:S01]  /*4030*/  IMAD.X R6, RZ, RZ, R6, P1 ;  /* 0x000000ffff067224 */ /* 0x000fe200008e0606 */
[----:B------:R-:W-:Y:S01]  /*4040*/  ISETP.GE.AND P1, PT, R227, c[0x0][0x220], PT ;  /* 0x00008800e3007a0c */ /* 0x000fe20003f26270 */
[----:B------:R-:W-:Y:S01]  /*4050*/  IMAD R12, R13, c[0x0][0x1a4], R12 ;  /* 0x000069000d0c7a24 */ /* 0x000fe200078e020c */
[----:B------:R-:W-:Y:S01]  /*4060*/  MOV R13, R7 ;  /* 0x00000007000d7202 */ /* 0x000fe20000000f00 */
[----:B------:R-:W-:-:S02]  /*4070*/  IMAD R6, R6, c[0x0][0x1a0], RZ ;  /* 0x0000680006067a24 */ /* 0x000fc400078e02ff */
[----:B------:R1:W-:Y:S01]  /*4080*/  @P3 STS.128 [R225+0x19000], RZ ;  /* 0x019000ffe1003388 */ /* 0x0003e20000000c00 */
[----:B------:R-:W-:Y:S01]  /*4090*/  IADD3 R17, R17, R12, RZ ;  /* 0x0000000c11117210 */ /* 0x000fe20007ffe0ff */
[----:B------:R-:W-:Y:S02]  /*40a0*/  IMAD.MOV.U32 R12, RZ, RZ, R14 ;  /* 0x000000ffff0c7224 */ /* 0x000fe400078e000e */
[C---:B------:R-:W-:Y:S02]  /*40b0*/  IMAD R6, R5.reuse, c[0x0][0x1a4], R6 ;  /* 0x0000690005067a24 */ /* 0x040fe400078e0206 */
[----:B------:R-:W-:-:S04]  /*40c0*/  IMAD.WIDE.U32 R12, R5, c[0x0][0x1a0], R12 ;  /* 0x00006800050c7a25 */ /* 0x000fc800078e000c */
[----:B------:R-:W-:Y:S01]  /*40d0*/  IMAD.MOV.U32 R5, RZ, RZ, 0x2 ;  /* 0x00000002ff057424 */ /* 0x000fe200078e00ff */
[----:B------:R-:W-:Y:S01]  /*40e0*/  @!P3 LEA R14, P5, R12, c[0x0][0x170], 0x1 ;  /* 0x00005c000c0eba11 */ /* 0x000fe200078a08ff */
        /* <DEDUP_REMOVED lines=27> */
.L_x_535:
[----:B------:R-:W-:Y:S05]  /*42a0*/  BSYNC B0 ;  /* 0x0000000000007941 */ /* 0x000fea0003800000 */
.L_x_534:
[----:B------:R-:W0:Y:S01]  /*42b0*/  LDGDEPBAR ;  /* 0x00000000000079af */ /* 0x000e220000000000 */
[----:B------:R-:W-:Y:S01]  /*42c0*/  MOV R238, c[0x0][0x22c] ;  /* 0x00008b0000ee7a02 */ /* 0x000fe20000000f00 */
[----:B------:R-:W-:Y:S01]  /*42d0*/  IMAD.U32 R239, RZ, RZ, UR25 ;  /* 0x00000019ffef7e24 */ /* 0x000fe2000f8e00ff */
[----:B------:R-:W-:Y:S01]  /*42e0*/  IADD3 R4, R4, 0x1, RZ ;  /* 0x0000000104047810 */ /* 0x000fe20007ffe0ff */
[----:B------:R-:W-:Y:S01]  /*42f0*/  UIADD3 UR14, UR25, 0x40, UR23 ;  /* 0x00000040190e7890 */ /* 0x000fe2000fffe017 */
[----:B------:R-:W-:Y:S01]  /*4300*/  CS2R R190, SRZ ;  /* 0x0000000000be7805 */ /* 0x000fe2000001ff00 */
[----:B------:R-:W-:Y:S01]  /*4310*/  IMAD R238, R238, c[0x0][0x1c0], RZ ;  /* 0x00007000eeee7a24 */ /* 0x000fe200078e02ff */
        /* <DEDUP_REMOVED lines=62> */
[----:B-12---:R-:W-:Y:S01]  /*4700*/  CS2R R22, SRZ ;  /* 0x0000000000167805 */ /* 0x006fe2000001ff00 */
[----:B------:R-:W-:Y:S01]  /*4710*/  CS2R R20, SRZ ;  /* 0x0000000000147805 */ /* 0x000fe2000001ff00 */
[----:B------:R-:W-:Y:S01]  /*4720*/  IMAD.U32 R240, R238, -0x40, RZ ;  /* 0xffffffc0eef07824 */ /* 0x000fe200078e00ff */
[----:B------:R-:W-:-:S02]  /*4730*/  UIADD3 UR14, UR14, -UR15, URZ ;  /* 0x8000000f0e0e7290 */ /* 0x000fc4000fffe03f */
.L_x_538:
[----:B------:R-:W0:Y:S01]  /*4740*/  LDGDEPBAR ;  /* 0x00000000000079af */ /* 0x000e220000000000 */
[----:B------:R-:W-:Y:S01]  /*4750*/  USHF.L.U32 UR11, UR6, 0x6, URZ ;  /* 0x00000006060b7899 */ /* 0x000fe2000800063f */
[----:B------:R-:W-:Y:S01]  /*4760*/  MOV R243, UR18 ;  /* 0x0000001200f37c02 */ /* 0x000fe20008000f00 */
[C---:B-----5:R-:W-:Y:S01]  /*4770*/  FMUL.FTZ R203, R248.reuse, 1.4426950216293334961 ;  /* 0x3fb8aa3bf8cb7820 */ /* 0x060fe20000410000 */
[----:B------:R-:W-:Y:S01]  /*4780*/  FSETP.NEU.FTZ.AND P1, PT, R248, -INF , PT ;  /* 0xff800000f800780b */ /* 0x000fe20003f3d000 */
[----:B------:R-:W-:Y:S01]  /*4790*/  UISETP.GE.AND UP0, UPT, UR11, UR14, UPT ;  /* 0x0000000e0b00728c */ /* 0x000fe2000bf06270 */
[----:B------:R-:W-:Y:S01]  /*47a0*/  FMUL.FTZ R131, R249, 1.4426950216293334961 ;  /* 0x3fb8aa3bf9837820 */ /* 0x000fe20000410000 */
[----:B------:R-:W-:Y:S01]  /*47b0*/  USHF.L.U32 UR12, UR18, 0x6, URZ ;  /* 0x00000006120c7899 */ /* 0x000fe2000800063f */
[----:B------:R-:W-:Y:S03]  /*47c0*/  FSEL R203, R203, RZ, P1 ;  /* 0x000000ffcbcb7208 */ /* 0x000fe60000800000 */
[----:B------:R-:W-:Y:S04]  /*47d0*/  UIADD3 UR12, UR12, 0x40, URZ ;  /* 0x000000400c0c7890 */ /* 0x000fe8000fffe03f */
[----:B------:R-:W-:Y:S06]  /*47e0*/  UISETP.LT.AND UP0, UPT, UR12, UR15, UP0 ;  /* 0x0000000f0c00728c */ /* 0x000fec0008701270 */
[----:B------:R-:W-:Y:S01]  /*47f0*/  PLOP3.LUT P0, PT, PT, PT, UP0, 0x80, 0x0 ;  /* 0x000000000000781c */ /* 0x000fe20003f0f008 */
[----:B------:R-:W-:Y:S01]  /*4800*/  UISETP.GT.AND UP0, UPT, UR6, UR13, UPT ;  /* 0x0000000d0600728c */ /* 0x000fe2000bf04270 */
[----:B------:R-:W-:Y:S04]  /*4810*/  DEPBAR.LE SB0, 0x0 ;  /* 0x000080000000791a */ /* 0x000fe80000000000 */
[----:B------:R-:W-:Y:S07]  /*4820*/  BAR.SYNC.DEFER_BLOCKING 0x0 ;  /* 0x0000000000007b1d */ /* 0x000fee0000010000 */
[----:B------:R-:W-:Y:S02]  /*4830*/  @!P0 IADD3 R196, R239, UR11, RZ ;  /* 0x0000000befc48c10 */ /* 0x000fe4000fffe0ff */
[----:B------:R-:W-:Y:S02]  /*4840*/  @!P0 LEA R243, R243, R224, 0x6 ;  /* 0x000000e0f3f38211 */ /* 0x000fe400078e30ff */
[C---:B------:R-:W-:Y:S02]  /*4850*/  @!P0 IMNMX R204, R196.reuse, UR15, PT ;  /* 0x0000000fc4cc8c17 */ /* 0x040fe4000b800200 */
[C---:B------:R-:W-:Y:S02]  /*4860*/  @!P0 IADD3 R197, R243.reuse, 0x1, RZ ;  /* 0x00000001f3c58810 */ /* 0x040fe40007ffe0ff */
[-C--:B------:R-:W-:Y:S02]  /*4870*/  @!P0 ISETP.GE.AND P2, PT, R243, R204.reuse, PT ;  /* 0x000000ccf300820c */ /* 0x080fe40003f46270 */
[----:B------:R-:W-:Y:S02]  /*4880*/  @!P0 IADD3 R196, R196, 0x8, RZ ;  /* 0x00000008c4c48810 */ /* 0x000fe40007ffe0ff */
[----:B------:R-:W-:Y:S02]  /*4890*/  @!P0 ISETP.GE.AND P1, PT, R197, R204, PT ;  /* 0x000000ccc500820c */ /* 0x000fe40003f26270 */
[----:B------:R-:W-:Y:S02]  /*48a0*/  @!P0 IMNMX R196, R196, UR15, PT ;  /* 0x0000000fc4c48c17 */ /* 0x000fe4000b800200 */
[C---:B------:R-:W-:Y:S01]  /*48b0*/  @!P0 IADD3 R199, R243.reuse, 0x8, RZ ;  /* 0x00000008f3c78810 */ /* 0x040fe20007ffe0ff */
[----:B------:R-:W-:Y:S01]  /*48c0*/  LDSM.16.M88.4 R84, [R223] ;  /* 0x00000000df54783b */ /* 0x000fe20000000200 */
[----:B------:R-:W-:Y:S05]  /*48d0*/  @!P0 IADD3 R205, R243, 0x10, RZ ;  /* 0x00000010f3cd8810 */ /* 0x000fea0007ffe0ff */
[----:B-1----:R-:W1:Y:S06]  /*48e0*/  LDSM.16.M88.4 R88, [R222+0x10000] ;  /* 0x01000000de58783b */ /* 0x002e6c0000000200 */
[----:B------:R-:W2:Y:S06]  /*48f0*/  LDSM.16.M88.4 R92, [R222+0x10800] ;  /* 0x01080000de5c783b */ /* 0x000eac0000000200 */
[----:B------:R-:W-:Y:S06]  /*4900*/  LDSM.16.M88.4 R96, [R221] ;  /* 0x00000000dd60783b */ /* 0x000fec0000000200 */
[----:B------:R-:W3:Y:S06]  /*4910*/  LDSM.16.M88.4 R100, [R212+0x10000] ;  /* 0x01000000d464783b */ /* 0x000eec0000000200 */
[----:B------:R-:W4:Y:S06]  /*4920*/  LDSM.16.M88.4 R104, [R212+0x10800] ;  /* 0x01080000d468783b */ /* 0x000f2c0000000200 */
[----:B------:R-:W-:Y:S06]  /*4930*/  LDSM.16.M88.4 R108, [R220] ;  /* 0x00000000dc6c783b */ /* 0x000fec0000000200 */
[----:B------:R-:W4:Y:S01]  /*4940*/  LDSM.16.M88.4 R112, [R3+0x10000] ;  /* 0x010000000370783b */ /* 0x000f220000000200 */
[C---:B-1----:R-:W-:Y:S08]  /*4950*/  HMMA.16816.F32.BF16 R4, R84.reuse, R88, RZ ;  /* 0x000000585404723c */ /* 0x042ff000000418ff */
[C---:B------:R-:W-:Y:S01]  /*4960*/  HMMA.16816.F32.BF16 R8, R84.reuse, R90, RZ ;  /* 0x0000005a5408723c */ /* 0x040fe200000418ff */
[----:B------:R-:W-:Y:S07]  /*4970*/  LDSM.16.M88.4 R88, [R219] ;  /* 0x00000000db58783b */ /* 0x000fee0000000200 */
[C---:B--2---:R-:W-:Y:S08]  /*4980*/  HMMA.16816.F32.BF16 R12, R84.reuse, R92, RZ ;  /* 0x0000005c540c723c */ /* 0x044ff000000418ff */
[----:B------:R-:W-:Y:S01]  /*4990*/  HMMA.16816.F32.BF16 R16, R84, R94, RZ ;  /* 0x0000005e5410723c */ /* 0x000fe200000418ff */
[----:B------:R-:W1:Y:S06]  /*49a0*/  LDSM.16.M88.4 R84, [R3+0x10800] ;  /* 0x010800000354783b */ /* 0x000e6c0000000200 */
[----:B------:R-:W2:Y:S01]  /*49b0*/  LDSM.16.M88.4 R92, [R2+0x10000] ;  /* 0x01000000025c783b */ /* 0x000ea20000000200 */
[C---:B---3--:R-:W-:Y:S08]  /*49c0*/  HMMA.16816.F32.BF16 R4, R96.reuse, R100, R4 ;  /* 0x000000646004723c */ /* 0x048ff00000041804 */
[C---:B------:R-:W-:Y:S01]  /*49d0*/  HMMA.16816.F32.BF16 R8, R96.reuse, R102, R8 ;  /* 0x000000666008723c */ /* 0x040fe20000041808 */
[----:B------:R-:W-:Y:S07]  /*49e0*/  LDSM.16.M88.4 R100, [R223+0x2000] ;  /* 0x00200000df64783b */ /* 0x000fee0000000200 */
[C---:B----4-:R-:W-:Y:S08]  /*49f0*/  HMMA.16816.F32.BF16 R12, R96.reuse, R104, R12 ;  /* 0x00000068600c723c */ /* 0x050ff0000004180c */
[----:B------:R-:W-:Y:S01]  /*4a00*/  HMMA.16816.F32.BF16 R16, R96, R106, R16 ;  /* 0x0000006a6010723c */ /* 0x000fe20000041810 */
[----:B------:R-:W3:Y:S06]  /*4a10*/  LDSM.16.M88.4 R96, [R2+0x10800] ;  /* 0x010800000260783b */ /* 0x000eec0000000200 */
        /* <DEDUP_REMOVED lines=8> */
[C---:B--2---:R-:W-:Y:S08]  /*4aa0*/  HMMA.16816.F32.BF16 R4, R88.reuse, R92, R4 ;  /* 0x0000005c5804723c */ /* 0x044ff00000041804 */
[C---:B------:R-:W-:Y:S01]  /*4ab0*/  HMMA.16816.F32.BF16 R8, R88.reuse, R94, R8 ;  /* 0x0000005e5808723c */ /* 0x040fe20000041808 */
[----:B------:R-:W-:Y:S07]  /*4ac0*/  LDSM.16.M88.4 R92, [R220+0x2000] ;  /* 0x00200000dc5c783b */ /* 0x000fee0000000200 */
[C---:B---3--:R-:W-:Y:S08]  /*4ad0*/  HMMA.16816.F32.BF16 R12, R88.reuse, R96, R12 ;  /* 0x00000060580c723c */ /* 0x048ff0000004180c */
        /* <DEDUP_REMOVED lines=67> */
[C---:B------:R-:W-:Y:S08]  /*4f10*/  HMMA.16816.F32.BF16 R8, R100.reuse, R106, R8 ;  /* 0x0000006a6408723c */ /* 0x040ff00000041808 */
[C---:B--2---:R-:W-:Y:S08]  /*4f20*/  HMMA.16816.F32.BF16 R12, R100.reuse, R88, R12 ;  /* 0x00000058640c723c */ /* 0x044ff0000004180c */
[----:B------:R-:W-:Y:S08]  /*4f30*/  HMMA.16816.F32.BF16 R16, R100, R90, R16 ;  /* 0x0000005a6410723c */ /* 0x000ff00000041810 */
[C---:B------:R-:W-:Y:S08]  /*4f40*/  HMMA.16816.F32.BF16 R4, R108.reuse, R112, R4 ;  /* 0x000000706c04723c */ /* 0x040ff00000041804 */
[C---:B------:R-:W-:Y:S08]  /*4f50*/  HMMA.16816.F32.BF16 R8, R108.reuse, R114, R8 ;  /* 0x000000726c08723c */ /* 0x040ff00000041808 */
[C---:B-1----:R-:W-:Y:S08]  /*4f60*/  HMMA.16816.F32.BF16 R12, R108.reuse, R84, R12 ;  /* 0x000000546c0c723c */ /* 0x042ff0000004180c */
[----:B------:R-:W-:Y:S01]  /*4f70*/  HMMA.16816.F32.BF16 R16, R108, R86, R16 ;  /* 0x000000566c10723c */ /* 0x000fe20000041810 */
[----:B------:R-:W1:Y:S07]  /*4f80*/  LDSM.16.M88.4 R84, [R2+0x16800] ;  /* 0x016800000254783b */ /* 0x000e6e0000000200 */
[C---:B---3--:R-:W-:Y:S08]  /*4f90*/  HMMA.16816.F32.BF16 R4, R92.reuse, R96, R4 ;  /* 0x000000605c04723c */ /* 0x048ff00000041804 */
[C---:B------:R-:W-:Y:S11]  /*4fa0*/  HMMA.16816.F32.BF16 R8, R92.reuse, R98, R8 ;  /* 0x000000625c08723c */ /* 0x040ff60000041808 */
[----:B------:R-:W-:Y:S05]  /*4fb0*/  @!UPT UIADD3 URZ, URZ, URZ, URZ ;  /* 0x0000003f3f3ff290 */ /* 0x000fea000fffe03f */
[----:B------:R-:W-:Y:S02]  /*4fc0*/  FMUL.FTZ R116, R4, c[0x0][0x2ec] ;  /* 0x0000bb0004747a20 */ /* 0x000fe40000410000 */
[----:B------:R-:W-:Y:S02]  /*4fd0*/  FMUL.FTZ R117, R5, c[0x0][0x2ec] ;  /* 0x0000bb0005757a20 */ /* 0x000fe40000410000 */
[----:B------:R-:W-:Y:S02]  /*4fe0*/  FMUL.FTZ R118, R6, c[0x0][0x2ec] ;  /* 0x0000bb0006767a20 */ /* 0x000fe40000410000 */
[----:B------:R-:W2:Y:S01]  /*4ff0*/  MUFU.TANH R116, R116 ;  /* 0x0000007400747308 */ /* 0x000ea20000002400 */
[----:B------:R-:W-:Y:S01]  /*5000*/  FMUL.FTZ R119, R7, c[0x0][0x2ec] ;  /* 0x0000bb0007777a20 */ /* 0x000fe20000410000 */
[C---:B-1----:R-:W-:Y:S03]  /*5010*/  HMMA.16816.F32.BF16 R12, R92.reuse, R84, R12 ;  /* 0x000000545c0c723c */ /* 0x042fe6000004180c */
[----:B------:R-:W-:Y:S02]  /*5020*/  FMUL.FTZ R120, R8, c[0x0][0x2ec] ;  /* 0x0000bb0008787a20 */ /* 0x000fe40000410000 */
[----:B------:R-:W-:Y:S03]  /*5030*/  FMUL.FTZ R121, R9, c[0x0][0x2ec] ;  /* 0x0000bb0009797a20 */ /* 0x000fe60000410000 */
[----:B------:R-:W1:Y:S01]  /*5040*/  MUFU.TANH R117, R117 ;  /* 0x0000007500757308 */ /* 0x000e620000002400 */
[----:B------:R-:W-:Y:S03]  /*5050*/  HMMA.16816.F32.BF16 R16, R92, R86, R16 ;  /* 0x000000565c10723c */ /* 0x000fe60000041810 */
[----:B------:R-:W-:Y:S02]  /*5060*/  FMUL.FTZ R122, R10, c[0x0][0x2ec] ;  /* 0x0000bb000a7a7a20 */ /* 0x000fe40000410000 */
[----:B------:R-:W-:Y:S04]  /*5070*/  FMUL.FTZ R123, R11, c[0x0][0x2ec] ;  /* 0x0000bb000b7b7a20 */ /* 0x000fe80000410000 */
[----:B------:R-:W3:Y:S03]  /*5080*/  MUFU.TANH R118, R118 ;  /* 0x0000007600767308 */ /* 0x000ee60000002400 */
[----:B--2---:R-:W-:Y:S02]  /*5090*/  MOV R198, R116 ;  /* 0x0000007400c67202 */ /* 0x004fe40000000f00 */
[----:B------:R-:W-:Y:S01]  /*50a0*/  @!P0 FSEL R198, R116, -INF , !P2 ;  /* 0xff80000074c68808 */ /* 0x000fe20005000000 */
[----:B------:R-:W-:Y:S01]  /*50b0*/  FMUL.FTZ R124, R12, c[0x0][0x2ec] ;  /* 0x0000bb000c7c7a20 */ /* 0x000fe20000410000 */
[----:B------:R-:W-:Y:S01]  /*50c0*/  @!P0 ISETP.GE.AND P2, PT, R243, R196, PT ;  /* 0x000000c4f300820c */ /* 0x000fe20003f46270 */
[----:B------:R-:W-:Y:S02]  /*50d0*/  FMUL.FTZ R125, R13, c[0x0][0x2ec] ;  /* 0x0000bb000d7d7a20 */ /* 0x000fe40000410000 */
[----:B------:R-:W2:Y:S01]  /*50e0*/  MUFU.TANH R119, R119 ;  /* 0x0000007700777308 */ /* 0x000ea20000002400 */
[--C-:B------:R-:W-:Y:S02]  /*50f0*/  FFMA.FTZ R210, R198, c[0x0][0x23c], -R203.reuse ;  /* 0x00008f00c6d27a23 */ /* 0x100fe400000108cb */
[----:B------:R-:W-:Y:S01]  /*5100*/  FMUL.FTZ R126, R14, c[0x0][0x2ec] ;  /* 0x0000bb000e7e7a20 */ /* 0x000fe20000410000 */
[-C--:B-1----:R-:W-:Y:S01]  /*5110*/  MOV R198, R117.reuse ;  /* 0x0000007500c67202 */ /* 0x082fe20000000f00 */
[----:B------:R-:W-:Y:S01]  /*5120*/  FMUL.FTZ R127, R15, c[0x0][0x2ec] ;  /* 0x0000bb000f7f7a20 */ /* 0x000fe20000410000 */
[----:B------:R-:W-:Y:S01]  /*5130*/  @!P0 FSEL R198, R117, -INF , !P1 ;  /* 0xff80000075c68808 */ /* 0x000fe20004800000 */
[----:B------:R-:W-:Y:S01]  /*5140*/  FMUL.FTZ R128, R16, c[0x0][0x2ec] ;  /* 0x0000bb0010807a20 */ /* 0x000fe20000410000 */
[----:B------:R-:W-:Y:S01]  /*5150*/  FSETP.NEU.FTZ.AND P1, PT, R249, -INF , PT ;  /* 0xff800000f900780b */ /* 0x000fe20003f3d000 */
[----:B------:R-:W-:Y:S01]  /*5160*/  FMUL.FTZ R129, R17, c[0x0][0x2ec] ;  /* 0x0000bb0011817a20 */ /* 0x000fe20000410000 */
[----:B------:R-:W1:Y:S01]  /*5170*/  MUFU.TANH R120, R120 ;  /* 0x0000007800787308 */ /* 0x000e620000002400 */
[----:B------:R-:W-:Y:S01]  /*5180*/  FFMA.FTZ R209, R198, c[0x0][0x23c], -R203 ;  /* 0x00008f00c6d17a23 */ /* 0x000fe200000108cb */
[----:B------:R-:W-:Y:S01]  /*5190*/  FSEL R131, R131, RZ, P1 ;  /* 0x000000ff83837208 */ /* 0x000fe20000800000 */
[----:B------:R-:W-:Y:S01]  /*51a0*/  FMUL.FTZ R130, R18, c[0x0][0x2ec] ;  /* 0x0000bb0012827a20 */ /* 0x000fe20000410000 */
[----:B---3--:R-:W-:Y:S01]  /*51b0*/  MOV R198, R118 ;  /* 0x0000007600c67202 */ /* 0x008fe20000000f00 */
[----:B------:R-:W-:Y:S01]  /*51c0*/  FMUL.FTZ R211, R19, c[0x0][0x2ec] ;  /* 0x0000bb0013d37a20 */ /* 0x000fe20000410000 */
[----:B------:R-:W-:Y:S01]  /*51d0*/  @!P0 FSEL R198, R118, -INF , !P2 ;  /* 0xff80000076c68808 */ /* 0x000fe20005000000 */
[----:B------:R-:W-:Y:S01]  /*51e0*/  FFMA.FTZ R116, -R116, R116, 1 ;  /* 0x3f80000074747423 */ /* 0x000fe20000010174 */
[----:B------:R-:W-:Y:S01]  /*51f0*/  @!P0 ISETP.GE.AND P1, PT, R197, R196, PT ;  /* 0x000000c4c500820c */ /* 0x000fe20003f26270 */
[----:B------:R-:W-:Y:S01]  /*5200*/  FFMA.FTZ R117, -R117, R117, 1 ;  /* 0x3f80000075757423 */ /* 0x000fe20000010175 */
[----:B------:R-:W3:Y:S01]  /*5210*/  MUFU.TANH R121, R121 ;  /* 0x0000007900797308 */ /* 0x000ee20000002400 */
[--C-:B------:R-:W-:Y:S01]  /*5220*/  FFMA.FTZ R202, R198, c[0x0][0x23c], -R131.reuse ;  /* 0x00008f00c6ca7a23 */ /* 0x100fe20000010883 */
[----:B------:R-:W-:Y:S01]  /*5230*/  @!P0 IADD3 R197, R243, 0x9, RZ ;  /* 0x00000009f3c58810 */ /* 0x000fe20007ffe0ff */
[----:B------:R-:W-:Y:S01]  /*5240*/  FMUL.FTZ R116, R116, c[0x0][0x2ec] ;  /* 0x0000bb0074747a20 */ /* 0x000fe20000410000 */
[-C--:B--2---:R-:W-:Y:S01]  /*5250*/  MOV R198, R119.reuse ;  /* 0x0000007700c67202 */ /* 0x084fe20000000f00 */
[----:B------:R-:W-:Y:S01]  /*5260*/  FMUL.FTZ R117, R117, c[0x0][0x2ec] ;  /* 0x0000bb0075757a20 */ /* 0x000fe20000410000 */
[C---:B------:R-:W-:Y:S01]  /*5270*/  @!P0 FSEL R198, R119.reuse, -INF , !P1 ;  /* 0xff80000077c68808 */ /* 0x040fe20004800000 */
[----:B------:R-:W-:Y:S01]  /*5280*/  FFMA.FTZ R119, -R119, R119, 1 ;  /* 0x3f80000077777423 */ /* 0x000fe20000010177 */
[----:B------:R-:W-:Y:S01]  /*5290*/  @!P0 ISETP.GE.AND P1, PT, R199, R204, PT ;  /* 0x000000ccc700820c */ /* 0x000fe20003f26270 */
[----:B------:R-:W-:Y:S01]  /*52a0*/  FFMA.FTZ R118, -R118, R118, 1 ;  /* 0x3f80000076767423 */ /* 0x000fe20000010176 */
[----:B------:R-:W2:Y:S01]  /*52b0*/  MUFU.TANH R122, R122 ;  /* 0x0000007a007a7308 */ /* 0x000ea20000002400 */
[----:B------:R-:W-:Y:S02]  /*52c0*/  FFMA.FTZ R201, R198, c[0x0][0x23c], -R131 ;  /* 0x00008f00c6c97a23 */ /* 0x000fe40000010883 */
[----:B------:R-:W-:Y:S01]  /*52d0*/  FMUL.FTZ R119, R119, c[0x0][0x2ec] ;  /* 0x0000bb0077777a20 */ /* 0x000fe20000410000 */
[-C--:B-1----:R-:W-:Y:S01]  /*52e0*/  MOV R198, R120.reuse ;  /* 0x0000007800c67202 */ /* 0x082fe20000000f00 */
[----:B------:R-:W-:Y:S01]  /*52f0*/  FMUL.FTZ R118, R118, c[0x0][0x2ec] ;  /* 0x0000bb0076767a20 */ /* 0x000fe20000410000 */
[C---:B------:R-:W-:Y:S01]  /*5300*/  @!P0 FSEL R198, R120.reuse, -INF , !P1 ;  /* 0xff80000078c68808 */ /* 0x040fe20004800000 */
[----:B------:R-:W-:Y:S01]  /*5310*/  FFMA.FTZ R120, -R120, R120, 1 ;  /* 0x3f80000078787423 */ /* 0x000fe20000010178 */
[----:B------:R-:W-:Y:S02]  /*5320*/  @!P0 ISETP.GE.AND P1, PT, R197, R204, PT ;  /* 0x000000ccc500820c */ /* 0x000fe40003f26270 */
[----:B------:R-:W1:Y:S01]  /*5330*/  MUFU.TANH R123, R123 ;  /* 0x0000007b007b7308 */ /* 0x000e620000002400 */
[--C-:B------:R-:W-:Y:S02]  /*5340*/  FFMA.FTZ R208, R198, c[0x0][0x23c], -R203.reuse ;  /* 0x00008f00c6d07a23 */ /* 0x100fe400000108cb */
[----:B------:R-:W-:Y:S01]  /*5350*/  FMUL.FTZ R120, R120, c[0x0][0x2ec] ;  /* 0x0000bb0078787a20 */ /* 0x000fe20000410000 */
[-C--:B---3--:R-:W-:Y:S02]  /*5360*/  MOV R198, R121.reuse ;  /* 0x0000007900c67202 */ /* 0x088fe40000000f00 */
[C---:B------:R-:W-:Y:S01]  /*5370*/  @!P0 FSEL R198, R121.reuse, -INF , !P1 ;  /* 0xff80000079c68808 */ /* 0x040fe20004800000 */
[----:B------:R-:W-:Y:S01]  /*5380*/  FFMA.FTZ R121, -R121, R121, 1 ;  /* 0x3f80000079797423 */ /* 0x000fe20000010179 */
[----:B------:R-:W-:Y:S02]  /*5390*/  @!P0 ISETP.GE.AND P1, PT, R199, R196, PT ;  /* 0x000000c4c700820c */ /* 0x000fe40003f26270 */
[----:B------:R-:W3:Y:S01]  /*53a0*/  MUFU.TANH R124, R124 ;  /* 0x0000007c007c7308 */ /* 0x000ee20000002400 */
[----:B------:R-:W-:Y:S02]  /*53b0*/  FFMA.FTZ R207, R198, c[0x0][0x23c], -R203 ;  /* 0x00008f00c6cf7a23 */ /* 0x000fe400000108cb */
[----:B------:R-:W-:Y:S01]  /*53c0*/  FMUL.FTZ R121, R121, c[0x0][0x2ec] ;  /* 0x0000bb0079797a20 */ /* 0x000fe20000410000 */
[-C--:B--2---:R-:W-:Y:S02]  /*53d0*/  MOV R198, R122.reuse ;  /* 0x0000007a00c67202 */ /* 0x084fe40000000f00 */
[C---:B------:R-:W-:Y:S01]  /*53e0*/  @!P0 FSEL R198, R122.reuse, -INF , !P1 ;  /* 0xff8000007ac68808 */ /* 0x040fe20004800000 */
[----:B------:R-:W-:Y:S01]  /*53f0*/  FFMA.FTZ R122, -R122, R122, 1 ;  /* 0x3f8000007a7a7423 */ /* 0x000fe2000001017a */
[----:B------:R-:W-:Y:S02]  /*5400*/  @!P0 ISETP.GE.AND P1, PT, R197, R196, PT ;  /* 0x000000c4c500820c */ /* 0x000fe40003f26270 */
[----:B------:R-:W2:Y:S01]  /*5410*/  MUFU.TANH R125, R125 ;  /* 0x0000007d007d7308 */ /* 0x000ea20000002400 */
[--C-:B------:R-:W-:Y:S01]  /*5420*/  FFMA.FTZ R200, R198, c[0x0][0x23c], -R131.reuse ;  /* 0x00008f00c6c87a23 */ /* 0x100fe20000010883 */
[----:B------:R-:W-:Y:S01]  /*5430*/  @!P0 IADD3 R197, R243, 0x11, RZ ;  /* 0x00000011f3c58810 */ /* 0x000fe20007ffe0ff */
[----:B------:R-:W-:Y:S01]  /*5440*/  FMUL.FTZ R122, R122, c[0x0][0x2ec] ;  /* 0x0000bb007a7a7a20 */ /* 0x000fe20000410000 */
[-C--:B-1----:R-:W-:Y:S02]  /*5450*/  MOV R198, R123.reuse ;  /* 0x0000007b00c67202 */ /* 0x082fe40000000f00 */
[C---:B------:R-:W-:Y:S01]  /*5460*/  @!P0 FSEL R198, R123.reuse, -INF , !P1 ;  /* 0xff8000007bc68808 */ /* 0x040fe20004800000 */
[----:B------:R-:W-:Y:S01]  /*5470*/  FFMA.FTZ R123, -R123, R123, 1 ;  /* 0x3f8000007b7b7423 */ /* 0x000fe2000001017b */
[----:B------:R-:W-:Y:S02]  /*5480*/  @!P0 ISETP.GE.AND P1, PT, R205, R204, PT ;  /* 0x000000cccd00820c */ /* 0x000fe40003f26270 */
[----:B------:R-:W1:Y:S01]  /*5490*/  MUFU.TANH R126, R126 ;  /* 0x0000007e007e7308 */ /* 0x000e620000002400 */
[----:B------:R-:W-:Y:S02]  /*54a0*/  FFMA.FTZ R199, R198, c[0x0][0x23c], -R131 ;  /* 0x00008f00c6c77a23 */ /* 0x000fe40000010883 */
[----:B------:R-:W-:Y:S01]  /*54b0*/  FMUL.FTZ R123, R123, c[0x0][0x2ec] ;  /* 0x0000bb007b7b7a20 */ /* 0x000fe20000410000 */
[-C--:B---3--:R-:W-:Y:S02]  /*54c0*/  MOV R198, R124.reuse ;  /* 0x0000007c00c67202 */ /* 0x088fe40000000f00 */
[C---:B------:R-:W-:Y:S01]  /*54d0*/  @!P0 FSEL R198, R124.reuse, -INF , !P1 ;  /* 0xff8000007cc68808 */ /* 0x040fe20004800000 */
[----:B------:R-:W-:Y:S01]  /*54e0*/  FFMA.FTZ R124, -R124, R124, 1 ;  /* 0x3f8000007c7c7423 */ /* 0x000fe2000001017c */
[----:B------:R-:W-:Y:S02]  /*54f0*/  @!P0 ISETP.GE.AND P1, PT, R197, R204, PT ;  /* 0x000000ccc500820c */ /* 0x000fe40003f26270 */
[----:B------:R-:W3:Y:S01]  /*5500*/  MUFU.TANH R127, R127 ;  /* 0x0000007f007f7308 */ /* 0x000ee20000002400 */
[--C-:B------:R-:W-:Y:S02]  /*5510*/  FFMA.FTZ R206, R198, c[0x0][0x23c], -R203.reuse ;  /* 0x00008f00c6ce7a23 */ /* 0x100fe400000108cb */
[----:B------:R-:W-:Y:S01]  /*5520*/  FMUL.FTZ R124, R124, c[0x0][0x2ec] ;  /* 0x0000bb007c7c7a20 */ /* 0x000fe20000410000 */
[-C--:B--2---:R-:W-:Y:S02]  /*5530*/  MOV R252, R125.reuse ;  /* 0x0000007d00fc7202 */ /* 0x084fe40000000f00 */
[C---:B------:R-:W-:Y:S01]  /*5540*/  @!P0 FSEL R252, R125.reuse, -INF , !P1 ;  /* 0xff8000007dfc8808 */ /* 0x040fe20004800000 */
[----:B------:R-:W-:Y:S01]  /*5550*/  FFMA.FTZ R125, -R125, R125, 1 ;  /* 0x3f8000007d7d7423 */ /* 0x000fe2000001017d */
[----:B------:R-:W-:Y:S02]  /*5560*/  @!P0 ISETP.GE.AND P1, PT, R205, R196, PT ;  /* 0x000000c4cd00820c */ /* 0x000fe40003f26270 */
[----:B------:R-:W2:Y:S01]  /*5570*/  MUFU.TANH R128, R128 ;  /* 0x0000008000807308 */ /* 0x000ea20000002400 */
[----:B------:R-:W-:Y:S02]  /*5580*/  FFMA.FTZ R205, R252, c[0x0][0x23c], -R203 ;  /* 0x00008f00fccd7a23 */ /* 0x000fe400000108cb */
[----:B------:R-:W-:Y:S01]  /*5590*/  FMUL.FTZ R125, R125, c[0x0][0x2ec] ;  /* 0x0000bb007d7d7a20 */ /* 0x000fe20000410000 */
[-C--:B-1----:R-:W-:Y:S02]  /*55a0*/  MOV R252, R126.reuse ;  /* 0x0000007e00fc7202 */ /* 0x082fe40000000f00 */
[C---:B------:R-:W-:Y:S01]  /*55b0*/  @!P0 FSEL R252, R126.reuse, -INF , !P1 ;  /* 0xff8000007efc8808 */ /* 0x040fe20004800000 */
[----:B------:R-:W-:Y:S01]  /*55c0*/  FFMA.FTZ R126, -R126, R126, 1 ;  /* 0x3f8000007e7e7423 */ /* 0x000fe2000001017e */
[----:B------:R-:W-:Y:S02]  /*55d0*/  @!P0 ISETP.GE.AND P1, PT, R197, R196, PT ;  /* 0x000000c4c500820c */ /* 0x000fe40003f26270 */
[----:B------:R-:W1:Y:S01]  /*55e0*/  MUFU.TANH R129, R129 ;  /* 0x0000008100817308 */ /* 0x000e620000002400 */
[--C-:B------:R-:W-:Y:S01]  /*55f0*/  FFMA.FTZ R198, R252, c[0x0][0x23c], -R131.reuse ;  /* 0x00008f00fcc67a23 */ /* 0x100fe20000010883 */
[----:B------:R-:W-:Y:S01]  /*5600*/  @!P0 IADD3 R252, R243, 0x18, RZ ;  /* 0x00000018f3fc8810 */ /* 0x000fe20007ffe0ff */
[----:B------:R-:W-:Y:S01]  /*5610*/  FMUL.FTZ R126, R126, c[0x0][0x2ec] ;  /* 0x0000bb007e7e7a20 */ /* 0x000fe20000410000 */
[-C--:B---3--:R-:W-:Y:S02]  /*5620*/  MOV R10, R127.reuse ;  /* 0x0000007f000a7202 */ /* 0x088fe40000000f00 */
[C---:B------:R-:W-:Y:S01]  /*5630*/  @!P0 FSEL R10, R127.reuse, -INF , !P1 ;  /* 0xff8000007f0a8808 */ /* 0x040fe20004800000 */
[----:B------:R-:W-:Y:S01]  /*5640*/  FFMA.FTZ R127, -R127, R127, 1 ;  /* 0x3f8000007f7f7423 */ /* 0x000fe2000001017f */
[----:B------:R-:W-:Y:S02]  /*5650*/  @!P0 ISETP.GE.AND P1, PT, R252, R204, PT ;  /* 0x000000ccfc00820c */ /* 0x000fe40003f26270 */
[----:B------:R-:W3:Y:S01]  /*5660*/  MUFU.TANH R130, R130 ;  /* 0x0000008200827308 */ /* 0x000ee20000002400 */
[----:B------:R-:W-:Y:S01]  /*5670*/  @!P0 IADD3 R243, R243, 0x19, RZ ;  /* 0x00000019f3f38810 */ /* 0x000fe20007ffe0ff */
[----:B------:R-:W-:Y:S01]  /*5680*/  FFMA.FTZ R197, R10, c[0x0][0x23c], -R131 ;  /* 0x00008f000ac57a23 */ /* 0x000fe20000010883 */
[-C--:B--2---:R-:W-:Y:S01]  /*5690*/  MOV R10, R128.reuse ;  /* 0x00000080000a7202 */ /* 0x084fe20000000f00 */
[----:B------:R-:W-:Y:S01]  /*56a0*/  FMUL.FTZ R127, R127, c[0x0][0x2ec] ;  /* 0x0000bb007f7f7a20 */ /* 0x000fe20000410000 */
[C---:B------:R-:W-:Y:S01]  /*56b0*/  @!P0 FSEL R10, R128.reuse, -INF , !P1 ;  /* 0xff800000800a8808 */ /* 0x040fe20004800000 */
[----:B------:R-:W-:Y:S01]  /*56c0*/  FFMA.FTZ R128, -R128, R128, 1 ;  /* 0x3f80000080807423 */ /* 0x000fe20000010180 */
[----:B------:R-:W-:Y:S03]  /*56d0*/  @!P0 ISETP.GE.AND P1, PT, R243, R204, PT ;  /* 0x000000ccf300820c */ /* 0x000fe60003f26270 */
[----:B------:R-:W2:Y:S01]  /*56e0*/  MUFU.TANH R211, R211 ;  /* 0x000000d300d37308 */ /* 0x000ea20000002400 */
[--C-:B------:R-:W-:Y:S01]  /*56f0*/  FFMA.FTZ R204, R10, c[0x0][0x23c], -R203.reuse ;  /* 0x00008f000acc7a23 */ /* 0x100fe200000108cb */
[-C--:B-1----:R-:W-:Y:S02]  /*5700*/  MOV R10, R129.reuse ;  /* 0x00000081000a7202 */ /* 0x082fe40000000f00 */
[C---:B------:R-:W-:Y:S01]  /*5710*/  @!P0 FSEL R10, R129.reuse, -INF , !P1 ;  /* 0xff800000810a8808 */ /* 0x040fe20004800000 */
[----:B------:R-:W-:Y:S01]  /*5720*/  FFMA.FTZ R129, -R129, R129, 1 ;  /* 0x3f80000081817423 */ /* 0x000fe20000010181 */
[----:B------:R-:W-:Y:S04]  /*5730*/  @!P0 ISETP.GE.AND P1, PT, R252, R196, PT ;  /* 0x000000c4fc00820c */ /* 0x000fe80003f26270 */
[----:B------:R-:W-:Y:S01]  /*5740*/  MUFU.EX2 R210, R210 ;  /* 0x000000d200d27308 */ /* 0x000fe20000000800 */
[----:B------:R-:W-:Y:S01]  /*5750*/  FFMA.FTZ R203, R10, c[0x0][0x23c], -R203 ;  /* 0x00008f000acb7a23 */ /* 0x000fe200000108cb */
[-C--:B---3--:R-:W-:Y:S02]  /*5760*/  MOV R252, R130.reuse ;  /* 0x0000008200fc7202 */ /* 0x088fe40000000f00 */
[C---:B------:R-:W-:Y:S01]  /*5770*/  @!P0 FSEL R252, R130.reuse, -INF , !P1 ;  /* 0xff80000082fc8808 */ /* 0x040fe20004800000 */
[----:B------:R-:W-:Y:S01]  /*5780*/  FFMA.FTZ R130, -R130, R130, 1 ;  /* 0x3f80000082827423 */ /* 0x000fe20000010182 */
[----:B------:R-:W-:Y:S04]  /*5790*/  @!P0 ISETP.GE.AND P1, PT, R243, R196, PT ;  /* 0x000000c4f300820c */ /* 0x000fe80003f26270 */
[----:B------:R-:W1:Y:S01]  /*57a0*/  MUFU.EX2 R209, R209 ;  /* 0x000000d100d17308 */ /* 0x000e620000000800 */
[--C-:B------:R-:W-:Y:S02]  /*57b0*/  FFMA.FTZ R196, R252, c[0x0][0x23c], -R131.reuse ;  /* 0x00008f00fcc47a23 */ /* 0x100fe40000010883 */
[----:B------:R-:W-:Y:S01]  /*57c0*/  FMUL.FTZ R130, R130, c[0x0][0x2ec] ;  /* 0x0000bb0082827a20 */ /* 0x000fe20000410000 */
[-C--:B--2---:R-:W-:Y:S02]  /*57d0*/  MOV R252, R211.reuse ;  /* 0x000000d300fc7202 */ /* 0x084fe40000000f00 */
[C---:B------:R-:W-:Y:S01]  /*57e0*/  @!P0 FSEL R252, R211.reuse, -INF , !P1 ;  /* 0xff800000d3fc8808 */ /* 0x040fe20004800000 */
[----:B------:R-:W-:Y:S01]  /*57f0*/  FFMA.FTZ R211, -R211, R211, 1 ;  /* 0x3f800000d3d37423 */ /* 0x000fe200000101d3 */
[----:B------:R-:W-:Y:S02]  /*5800*/  IADD3 R114, P0, R247, UR10, RZ ;  /* 0x0000000af7727c10 */ /* 0x000fe4000ff1e0ff */
[----:B------:R-:W-:Y:S01]  /*5810*/  MUFU.EX2 R202, R202 ;  /* 0x000000ca00ca7308 */ /* 0x000fe20000000800 */
[----:B------:R-:W-:Y:S01]  /*5820*/  FFMA.FTZ R131, R252, c[0x0][0x23c], -R131 ;  /* 0x00008f00fc837a23 */ /* 0x000fe20000010883 */
[----:B------:R-:W-:Y:S01]  /*5830*/  IADD3.X R115, R246, UR9, RZ, P0, !PT ;  /* 0x00000009f6737c10 */ /* 0x000fe200087fe4ff */
[----:B------:R-:W-:Y:S01]  /*5840*/  FMUL.FTZ R211, R211, c[0x0][0x2ec] ;  /* 0x0000bb00d3d37a20 */ /* 0x000fe20000410000 */
[----:B------:R-:W-:Y:S02]  /*5850*/  PLOP3.LUT P1, PT, PT, PT, UP0, 0x80, 0x0 ;  /* 0x000000000000781c */ /* 0x000fe40003f2f008 */
[C---:B------:R-:W-:Y:S04]  /*5860*/  LEA R250, P0, R240.reuse, R250, 0x2 ;  /* 0x000000faf0fa7211 */ /* 0x040fe800078010ff */
[----:B------:R-:W2:Y:S01]  /*5870*/  MUFU.EX2 R201, R201 ;  /* 0x000000c900c97308 */ /* 0x000ea20000000800 */
[----:B------:R-:W-:Y:S02]  /*5880*/  LEA.HI.X.SX32 R251, R240, R251, 0x2, P0 ;  /* 0x000000fbf0fb7211 */ /* 0x000fe400000f16ff */
[----:B-1----:R-:W-:Y:S05]  /*5890*/  F2FP.BF16.PACK_AB R102, R209, R210 ;  /* 0x000000d2d166723e */ /* 0x002fea00000010ff */
[----:B------:R-:W-:Y:S02]  /*58a0*/  STS [R233+0x22000], R102 ;  /* 0x02200066e9007388 */ /* 0x000fe40000000800 */
[----:B------:R-:W-:Y:S10]  /*58b0*/  MUFU.EX2 R208, R208 ;  /* 0x000000d000d07308 */ /* 0x000ff40000000800 */
[----:B------:R-:W1:Y:S01]  /*58c0*/  MUFU.EX2 R207, R207 ;  /* 0x000000cf00cf7308 */ /* 0x000e620000000800 */
[----:B--2---:R-:W-:Y:S05]  /*58d0*/  F2FP.BF16.PACK_AB R18, R201, R202 ;  /* 0x000000cac912723e */ /* 0x004fea00000010ff */
[----:B------:R-:W-:Y:S04]  /*58e0*/  STS [R233+0x22400], R18 ;  /* 0x02240012e9007388 */ /* 0x000fe80000000800 */
[----:B------:R-:W-:Y:S10]  /*58f0*/  MUFU.EX2 R200, R200 ;  /* 0x000000c800c87308 */ /* 0x000ff40000000800 */
[----:B------:R-:W2:Y:S01]  /*5900*/  MUFU.EX2 R199, R199 ;  /* 0x000000c700c77308 */ /* 0x000ea20000000800 */
[----:B-1----:R-:W-:Y:S05]  /*5910*/  F2FP.BF16.PACK_AB R11, R207, R208 ;  /* 0x000000d0cf0b723e */ /* 0x002fea00000010ff */
[----:B------:R-:W-:Y:S04]  /*5920*/  STS [R236+0x22000], R11 ;  /* 0x0220000bec007388 */ /* 0x000fe80000000800 */
        /* <DEDUP_REMOVED lines=15> */
[----:B------:R1:W-:Y:S01]  /*5a20*/  STS [R237+0x22000], R243 ;  /* 0x022000f3ed007388 */ /* 0x0003e20000000800 */
[----:B--2---:R-:W-:Y:S05]  /*5a30*/  F2FP.BF16.PACK_AB R252, R131, R196 ;  /* 0x000000c483fc723e */ /* 0x004fea00000010ff */
[----:B------:R2:W-:Y:S06]  /*5a40*/  STS [R237+0x22400], R252 ;  /* 0x022400fced007388 */ /* 0x0005ec0000000800 */
[----:B------:R-:W-:Y:S06]  /*5a50*/  LDSM.16.M88.4 R84, [R223+0x8000] ;  /* 0x00800000df54783b */ /* 0x000fec0000000200 */
[----:B------:R-:W3:Y:S06]  /*5a60*/  LDSM.16.M88.4 R88, [R222+0x18000] ;  /* 0x01800000de58783b */ /* 0x000eec0000000200 */
[----:B------:R-:W3:Y:S06]  /*5a70*/  LDSM.16.M88.4 R92, [R222+0x18800] ;  /* 0x01880000de5c783b */ /* 0x000eec0000000200 */
[----:B------:R-:W-:Y:S06]  /*5a80*/  LDSM.16.M88.4 R96, [R221+0x8000] ;  /* 0x00800000dd60783b */ /* 0x000fec0000000200 */
[----:B------:R-:W3:Y:S06]  /*5a90*/  LDSM.16.M88.4 R100, [R212+0x18000] ;  /* 0x01800000d464783b */ /* 0x000eec0000000200 */
[----:B-1----:R-:W4:Y:S06]  /*5aa0*/  LDG.E R243, [R114.64] ;  /* 0x0000000472f37981 */ /* 0x002f2c000c1e1900 */
[----:B------:R-:W1:Y:S06]  /*5ab0*/  LDSM.16.M88.4 R104, [R212+0x18800] ;  /* 0x01880000d468783b */ /* 0x000e6c0000000200 */
[----:B--2---:R-:W2:Y:S01]  /*5ac0*/  LDG.E R252, [R114.64+0x20] ;  /* 0x0000200472fc7981 */ /* 0x004ea2000c1e1900 */
[C---:B---3--:R-:W-:Y:S05]  /*5ad0*/  HMMA.16816.F32.BF16 R4, R84.reuse, R88, RZ ;  /* 0x000000585404723c */ /* 0x048fea00000418ff */
[----:B------:R-:W-:Y:S03]  /*5ae0*/  LDSM.16.M88.4 R108, [R220+0x8000] ;  /* 0x00800000dc6c783b */ /* 0x000fe60000000200 */
[C---:B------:R-:W-:Y:S03]  /*5af0*/  HMMA.16816.F32.BF16 R8, R84.reuse, R90, RZ ;  /* 0x0000005a5408723c */ /* 0x040fe600000418ff */
[----:B------:R-:W3:Y:S05]  /*5b00*/  LDSM.16.M88.4 R88, [R3+0x18000] ;  /* 0x018000000358783b */ /* 0x000eea0000000200 */
[C---:B------:R-:W-:Y:S08]  /*5b10*/  HMMA.16816.F32.BF16 R12, R84.reuse, R92, RZ ;  /* 0x0000005c540c723c */ /* 0x040ff000000418ff */
[----:B------:R-:W-:Y:S01]  /*5b20*/  HMMA.16816.F32.BF16 R16, R84, R94, RZ ;  /* 0x0000005e5410723c */ /* 0x000fe200000418ff */
[----:B------:R-:W3:Y:S06]  /*5b30*/  LDSM.16.M88.4 R84, [R3+0x18800] ;  /* 0x018800000354783b */ /* 0x000eec0000000200 */
        /* <DEDUP_REMOVED lines=8> */
[C---:B---3--:R-:W-:Y:S08]  /*5bc0*/  HMMA.16816.F32.BF16 R4, R108.reuse, R88, R4 ;  /* 0x000000586c04723c */ /* 0x048ff00000041804 */
[C---:B------:R-:W-:Y:S01]  /*5bd0*/  HMMA.16816.F32.BF16 R8, R108.reuse, R90, R8 ;  /* 0x0000005a6c08723c */ /* 0x040fe20000041808 */
[----:B------:R-:W3:Y:S07]  /*5be0*/  LDSM.16.M88.4 R88, [R223+0xa000] ;  /* 0x00a00000df58783b */ /* 0x000eee0000000200 */
[C---:B------:R-:W-:Y:S08]  /*5bf0*/  HMMA.16816.F32.BF16 R12, R108.reuse, R84, R12 ;  /* 0x000000546c0c723c */ /* 0x040ff0000004180c */
[----:B------:R-:W-:Y:S01]  /*5c00*/  HMMA.16816.F32.BF16 R16, R108, R86, R16 ;  /* 0x000000566c10723c */ /* 0x000fe20000041810 */
        /* <DEDUP_REMOVED lines=42> */
[----:B------:R-:W2:Y:S06]  /*5eb0*/  LDSM.16.M88.4 R84, [R3+0x1c800] ;  /* 0x01c800000354783b */ /* 0x000eac0000000200 */
[----:B------:R-:W-:Y:S01]  /*5ec0*/  LDSM.16.M88.4 R100, [R219+0xc000] ;  /* 0x00c00000db64783b */ /* 0x000fe20000000200 */
[C---:B----4-:R-:W-:Y:S08]  /*5ed0*/  HMMA.16816.F32.BF16 R4, R96.reuse, R108, R4 ;  /* 0x0000006c6004723c */ /* 0x050ff00000041804 */
        /* <DEDUP_REMOVED lines=9> */
[C---:B--2---:R-:W-:Y:S08]  /*5f70*/  HMMA.16816.F32.BF16 R12, R92.reuse, R84, R12 ;  /* 0x000000545c0c723c */ /* 0x044ff0000004180c */
        /* <DEDUP_REMOVED lines=22> */
[----:B------:R-:W1:Y:S07]  /*60e0*/  LDSM.16.M88.4 R88, [R2+0x1e800] ;  /* 0x01e800000258783b */ /* 0x000e6e0000000200 */
[C---:B---3--:R-:W-:Y:S08]  /*60f0*/  HMMA.16816.F32.BF16 R4, R100.reuse, R104, R4 ;  /* 0x000000686404723c */ /* 0x048ff00000041804 */
[C---:B------:R-:W-:Y:S08]  /*6100*/  HMMA.16816.F32.BF16 R8, R100.reuse, R106, R8 ;  /* 0x0000006a6408723c */ /* 0x040ff00000041808 */
[C---:B--2---:R-:W-:Y:S08]  /*6110*/  HMMA.16816.F32.BF16 R12, R100.reuse, R84, R12 ;  /* 0x00000054640c723c */ /* 0x044ff0000004180c */
        /* <DEDUP_REMOVED lines=9> */
[----:B------:R-:W-:Y:S02]  /*61b0*/  FMUL.FTZ R116, R210, R116 ;  /* 0x00000074d2747220 */ /* 0x000fe40000410000 */
[----:B------:R-:W-:Y:S02]  /*61c0*/  FMUL.FTZ R117, R209, R117 ;  /* 0x00000075d1757220 */ /* 0x000fe40000410000 */
[C---:B------:R-:W-:Y:S02]  /*61d0*/  FADD.FTZ R103, -R243.reuse, R8 ;  /* 0x00000008f3677221 */ /* 0x040fe40000010100 */
[----:B------:R-:W-:Y:S01]  /*61e0*/  FADD.FTZ R102, -R243, R9 ;  /* 0x00000009f3667221 */ /* 0x000fe20000010100 */
[----:B------:R-:W-:Y:S01]  /*61f0*/  F2FP.BF16.PACK_AB R116, R117, R116 ;  /* 0x000000747574723e */ /* 0x000fe200000010ff */
[----:B------:R-:W-:Y:S02]  /*6200*/  FMUL.FTZ R208, R208, R103 ;  /* 0x00000067d0d07220 */ /* 0x000fe40000410000 */
[----:B------:R-:W-:Y:S02]  /*6210*/  FMUL.FTZ R207, R207, R102 ;  /* 0x00000066cfcf7220 */ /* 0x000fe40000410000 */
[----:B------:R1:W-:Y:S01]  /*6220*/  STS [R233+0x20000], R116 ;  /* 0x02000074e9007388 */ /* 0x0003e20000000800 */
[C---:B------:R-:W-:Y:S02]  /*6230*/  FADD.FTZ R209, -R243.reuse, R12 ;  /* 0x0000000cf3d17221 */ /* 0x040fe40000010100 */
[C---:B------:R-:W-:Y:S02]  /*6240*/  FADD.FTZ R210, -R243.reuse, R13 ;  /* 0x0000000df3d27221 */ /* 0x040fe40000010100 */
[C---:B------:R-:W-:Y:S02]  /*6250*/  FADD.FTZ R9, -R243.reuse, R16 ;  /* 0x00000010f3097221 */ /* 0x040fe40000010100 */
[----:B------:R-:W-:Y:S02]  /*6260*/  FADD.FTZ R243, -R243, R17 ;  /* 0x00000011f3f37221 */ /* 0x000fe40000010100 */
[----:B------:R-:W-:Y:S02]  /*6270*/  FMUL.FTZ R120, R208, R120 ;  /* 0x00000078d0787220 */ /* 0x000fe40000410000 */
[----:B------:R-:W-:Y:S02]  /*6280*/  FMUL.FTZ R121, R207, R121 ;  /* 0x00000079cf797220 */ /* 0x000fe40000410000 */
[----:B------:R-:W-:Y:S02]  /*6290*/  FMUL.FTZ R204, R204, R9 ;  /* 0x00000009cccc7220 */ /* 0x000fe40000410000 */
[----:B------:R-:W-:Y:S01]  /*62a0*/  FMUL.FTZ R243, R203, R243 ;  /* 0x000000f3cbf37220 */ /* 0x000fe20000410000 */
[----:B------:R-:W-:Y:S01]  /*62b0*/  F2FP.BF16.PACK_AB R121, R121, R120 ;  /* 0x000000787979723e */ /* 0x000fe200000010ff */
[----:B------:R-:W-:Y:S02]  /*62c0*/  FMUL.FTZ R117, R128, c[0x0][0x2ec] ;  /* 0x0000bb0080757a20 */ /* 0x000fe40000410000 */
[----:B------:R-:W-:Y:S02]  /*62d0*/  FMUL.FTZ R128, R129, c[0x0][0x2ec] ;  /* 0x0000bb0081807a20 */ /* 0x000fe40000410000 */
[C---:B------:R-:W-:Y:S02]  /*62e0*/  FADD.FTZ R120, -R252.reuse, R7 ;  /* 0x00000007fc787221 */ /* 0x040fe40000010100 */
[----:B------:R-:W-:Y:S02]  /*62f0*/  FADD.FTZ R129, -R252, R6 ;  /* 0x00000006fc817221 */ /* 0x000fe40000010100 */
[----:B------:R-:W-:Y:S02]  /*6300*/  FMUL.FTZ R117, R204, R117 ;  /* 0x00000075cc757220 */ /* 0x000fe40000410000 */
[----:B------:R-:W-:Y:S02]  /*6310*/  FMUL.FTZ R128, R243, R128 ;  /* 0x00000080f3807220 */ /* 0x000fe40000410000 */
[----:B------:R-:W-:Y:S02]  /*6320*/  FMUL.FTZ R209, R206, R209 ;  /* 0x000000d1ced17220 */ /* 0x000fe40000410000 */
[----:B------:R-:W-:Y:S01]  /*6330*/  FMUL.FTZ R210, R205, R210 ;  /* 0x000000d2cdd27220 */ /* 0x000fe20000410000 */
[----:B------:R-:W-:Y:S01]  /*6340*/  F2FP.BF16.PACK_AB R128, R128, R117 ;  /* 0x000000758080723e */ /* 0x000fe200000010ff */
[----:B------:R-:W-:Y:S02]  /*6350*/  FMUL.FTZ R120, R201, R120 ;  /* 0x00000078c9787220 */ /* 0x000fe40000410000 */
[----:B------:R-:W-:Y:S02]  /*6360*/  FMUL.FTZ R129, R202, R129 ;  /* 0x00000081ca817220 */ /* 0x000fe40000410000 */
        /* <DEDUP_REMOVED lines=8> */
[----:B------:R-:W-:Y:S01]  /*63f0*/  FMUL.FTZ R202, R199, R202 ;  /* 0x000000cac7ca7220 */ /* 0x000fe20000410000 */
[----:B------:R-:W-:Y:S01]  /*6400*/  F2FP.BF16.PACK_AB R118, R119, R118 ;  /* 0x000000767776723e */ /* 0x000fe200000010ff */
[C---:B------:R-:W-:Y:S02]  /*6410*/  FADD.FTZ R125, -R252.reuse, R14 ;  /* 0x0000000efc7d7221 */ /* 0x040fe40000010100 */
[----:B-1----:R-:W-:Y:S02]  /*6420*/  FADD.FTZ R116, -R252, R15 ;  /* 0x0000000ffc747221 */ /* 0x002fe40000010100 */
[----:B------:R-:W-:Y:S01]  /*6430*/  FMUL.FTZ R117, R117, R122 ;  /* 0x0000007a75757220 */ /* 0x000fe20000410000 */
[----:B------:R-:W-:Y:S01]  /*6440*/  STS [R233+0x20400], R118 ;  /* 0x02040076e9007388 */ /* 0x000fe20000000800 */
[----:B------:R-:W-:Y:S02]  /*6450*/  FMUL.FTZ R202, R202, R123 ;  /* 0x0000007bcaca7220 */ /* 0x000fe40000410000 */
[----:B------:R-:W-:Y:S02]  /*6460*/  FMUL.FTZ R125, R198, R125 ;  /* 0x0000007dc67d7220 */ /* 0x000fe40000410000 */
[----:B------:R-:W-:Y:S01]  /*6470*/  FMUL.FTZ R116, R197, R116 ;  /* 0x00000074c5747220 */ /* 0x000fe20000410000 */
[----:B------:R-:W-:Y:S01]  /*6480*/  F2FP.BF16.PACK_AB R117, R202, R117 ;  /* 0x00000075ca75723e */ /* 0x000fe200000010ff */
[C---:B------:R-:W-:Y:S01]  /*6490*/  FADD.FTZ R129, -R252.reuse, R18 ;  /* 0x00000012fc817221 */ /* 0x040fe20000010100 */
[----:B------:R-:W-:Y:S01]  /*64a0*/  STS [R236+0x20000], R121 ;  /* 0x02000079ec007388 */ /* 0x000fe20000000800 */
[----:B------:R-:W-:Y:S02]  /*64b0*/  FADD.FTZ R252, -R252, R19 ;  /* 0x00000013fcfc7221 */ /* 0x000fe40000010100 */
[----:B------:R-:W-:Y:S02]  /*64c0*/  FMUL.FTZ R125, R125, R126 ;  /* 0x0000007e7d7d7220 */ /* 0x000fe40000410000 */
[----:B------:R-:W-:Y:S01]  /*64d0*/  FMUL.FTZ R116, R116, R127 ;  /* 0x0000007f74747220 */ /* 0x000fe20000410000 */
[----:B------:R-:W-:Y:S01]  /*64e0*/  STS [R236+0x20400], R117 ;  /* 0x02040075ec007388 */ /* 0x000fe20000000800 */
[----:B------:R-:W-:Y:S02]  /*64f0*/  FMUL.FTZ R129, R196, R129 ;  /* 0x00000081c4817220 */ /* 0x000fe40000410000 */
[----:B------:R-:W-:Y:S01]  /*6500*/  FMUL.FTZ R252, R131, R252 ;  /* 0x000000fc83fc7220 */ /* 0x000fe20000410000 */
[----:B------:R-:W-:Y:S01]  /*6510*/  F2FP.BF16.PACK_AB R120, R116, R125 ;  /* 0x0000007d7478723e */ /* 0x000fe200000010ff */
[----:B------:R-:W-:Y:S01]  /*6520*/  FMUL.FTZ R129, R129, R130 ;  /* 0x0000008281817220 */ /* 0x000fe20000410000 */
[----:B------:R-:W-:Y:S01]  /*6530*/  STS [R235+0x20000], R124 ;  /* 0x0200007ceb007388 */ /* 0x000fe20000000800 */
[----:B------:R-:W-:Y:S05]  /*6540*/  FMUL.FTZ R252, R252, R211 ;  /* 0x000000d3fcfc7220 */ /* 0x000fea0000410000 */
[----:B------:R-:W-:Y:S01]  /*6550*/  STS [R235+0x20400], R120 ;  /* 0x02040078eb007388 */ /* 0x000fe20000000800 */
[----:B------:R-:W-:Y:S05]  /*6560*/  F2FP.BF16.PACK_AB R116, R252, R129 ;  /* 0x00000081fc74723e */ /* 0x000fea00000010ff */
        /* <DEDUP_REMOVED lines=156> */
.L_x_536:
[----:B------:R-:W-:Y:S01]  /*6f30*/  LDSM.16.M88.4 R196, [R216] ;  /* 0x00000000d8c4783b */ /* 0x000fe20000000200 */
[C---:B------:R-:W-:Y:S01]  /*6f40*/  IMAD R243, R238.reuse, 0x38, RZ ;  /* 0x00000038eef37824 */ /* 0x040fe200078e02ff */
[----:B------:R-:W-:Y:S02]  /*6f50*/  @UP0 UIADD3 UR12, UP2, UR8, -0x100, URZ ;  /* 0xffffff00080c0890 */ /* 0x000fe4000ff5e03f */
[----:B------:R-:W-:Y:S01]  /*6f60*/  @UP0 UIADD3 UR10, UP1, UR10, -0x100, URZ ;  /* 0xffffff000a0a0890 */ /* 0x000fe2000ff3e03f */
        /* <DEDUP_REMOVED lines=84> */
[C---:B------:R-:W-:Y:S07]  /*74b0*/  HMMA.16816.F32.BF16 R112, R196.reuse, R210, R112 ;  /* 0x000000d2c470723c */ /* 0x040fee0000041870 */
[----:B------:R-:W-:Y:S01]  /*74c0*/  IMAD.SHL.U32 R211, R238, 0x20, RZ ;  /* 0x00000020eed37824 */ /* 0x000fe200078e00ff */
[-C--:B--2---:R-:W-:Y:S08]  /*74d0*/  HMMA.16816.F32.BF16 R116, R196, R204.reuse, R116 ;  /* 0x000000ccc474723c */ /* 0x084ff00000041874 */
[C---:B------:R-:W-:Y:S07]  /*74e0*/  HMMA.16816.F32.BF16 R120, R200.reuse, R204, R120 ;  /* 0x000000ccc878723c */ /* 0x040fee0000041878 */
[----:B------:R-:W-:Y:S01]  /*74f0*/  @P1 IADD3 R204, P0, R247, UR8, RZ ;  /* 0x00000008f7cc1c10 */ /* 0x000fe2000ff1e0ff */
[-C--:B------:R-:W-:Y:S01]  /*7500*/  HMMA.16816.F32.BF16 R124, R200, R206.reuse, R124 ;  /* 0x000000cec87c723c */ /* 0x080fe2000004187c */
[----:B------:R-:W-:Y:S03]  /*7510*/  @UP0 UMOV UR8, UR12 ;  /* 0x0000000c00080c82 */ /* 0x000fe60008000000 */
[----:B------:R-:W-:Y:S01]  /*7520*/  @P1 IADD3.X R205, R246, UR7, RZ, P0, !PT ;  /* 0x00000007f6cd1c10 */ /* 0x000fe200087fe4ff */
[----:B------:R-:W-:Y:S02]  /*7530*/  @UP0 UMOV UR7, UR11 ;  /* 0x0000000b00070c82 */ /* 0x000fe40008000000 */
[C---:B------:R-:W-:Y:S01]  /*7540*/  IMAD.SHL.U32 R201, R238.reuse, 0x8, RZ ;  /* 0x00000008eec97824 */ /* 0x040fe200078e00ff */
[----:B------:R-:W-:Y:S01]  /*7550*/  HMMA.16816.F32.BF16 R128, R196, R206, R128 ;  /* 0x000000cec480723c */ /* 0x000fe20000041880 */
[----:B------:R1:W5:Y:S03]  /*7560*/  @P1 LDG.E R248, [R204.64+-0x100] ;  /* 0xffff0004ccf81981 */ /* 0x000366000c1e1900 */
[CC--:B------:R-:W-:Y:S01]  /*7570*/  LEA R208, P0, R201.reuse, R250.reuse, 0x2 ;  /* 0x000000fac9d07211 */ /* 0x0c0fe200078010ff */
[C---:B------:R-:W-:Y:S01]  /*7580*/  IMAD.SHL.U32 R203, R238.reuse, 0x10, RZ ;  /* 0x00000010eecb7824 */ /* 0x040fe200078e00ff */
[----:B------:R1:W5:Y:S01]  /*7590*/  @P1 LDG.E R249, [R204.64+-0xe0] ;  /* 0xffff2004ccf91981 */ /* 0x000362000c1e1900 */
[C---:B------:R-:W-:Y:S01]  /*75a0*/  IMAD R207, R238.reuse, 0x18, RZ ;  /* 0x00000018eecf7824 */ /* 0x040fe200078e02ff */
[-C--:B------:R-:W-:Y:S03]  /*75b0*/  LEA.HI.X.SX32 R209, R201, R251.reuse, 0x2, P0 ;  /* 0x000000fbc9d17211 */ /* 0x080fe600000f16ff */
[----:B------:R-:W-:Y:S01]  /*75c0*/  RED.E.ADD.F32.FTZ.RN.STRONG.GPU [R250.64], R4 ;  /* 0x00000004fa00798e */ /* 0x000fe2000c10e784 */
[-C--:B------:R-:W-:Y:S02]  /*75d0*/  LEA R196, P2, R203, R250.reuse, 0x2 ;  /* 0x000000facbc47211 */ /* 0x080fe400078410ff */
[-C--:B------:R-:W-:Y:S02]  /*75e0*/  LEA R198, P0, R207, R250.reuse, 0x2 ;  /* 0x000000facfc67211 */ /* 0x080fe400078010ff */
[----:B------:R2:W-:Y:S01]  /*75f0*/  RED.E.ADD.F32.FTZ.RN.STRONG.GPU [R208.64], R5 ;  /* 0x00000005d000798e */ /* 0x0005e2000c10e784 */
[-C--:B------:R-:W-:Y:S02]  /*7600*/  LEA.HI.X.SX32 R197, R203, R251.reuse, 0x2, P2 ;  /* 0x000000fbcbc57211 */ /* 0x080fe400010f16ff */
[-C--:B------:R-:W-:Y:S01]  /*7610*/  LEA.HI.X.SX32 R199, R207, R251.reuse, 0x2, P0 ;  /* 0x000000fbcfc77211 */ /* 0x080fe200000f16ff */
[C---:B------:R-:W-:Y:S01]  /*7620*/  IMAD R207, R238.reuse, 0x30, RZ ;  /* 0x00000030eecf7824 */ /* 0x040fe200078e02ff */
[CC--:B------:R-:W-:Y:S01]  /*7630*/  LEA R210, P2, R211.reuse, R250.reuse, 0x2 ;  /* 0x000000fad3d27211 */ /* 0x0c0fe200078410ff */
[----:B------:R-:W-:Y:S03]  /*7640*/  RED.E.ADD.F32.FTZ.RN.STRONG.GPU [R196.64], R6 ;  /* 0x00000006c400798e */ /* 0x000fe6000c10e784 */
[-C--:B------:R-:W-:Y:S02]  /*7650*/  LEA.HI.X.SX32 R211, R211, R251.reuse, 0x2, P2 ;  /* 0x000000fbd3d37211 */ /* 0x080fe400010f16ff */
[----:B------:R3:W-:Y:S01]  /*7660*/  RED.E.ADD.F32.FTZ.RN.STRONG.GPU [R198.64], R7 ;  /* 0x00000007c600798e */ /* 0x0007e2000c10e784 */
[CC--:B------:R-:W-:Y:S01]  /*7670*/  LEA R206, P2, R207.reuse, R250.reuse, 0x2 ;  /* 0x000000facfce7211 */ /* 0x0c0fe200078410ff */
[----:B-1----:R-:W-:Y:S03]  /*7680*/  IMAD R205, R238, 0x28, RZ ;  /* 0x00000028eecd7824 */ /* 0x002fe600078e02ff */
[----:B------:R1:W-:Y:S01]  /*7690*/  RED.E.ADD.F32.FTZ.RN.STRONG.GPU [R210.64], R8 ;  /* 0x00000008d200798e */ /* 0x0003e2000c10e784 */
[-C--:B------:R-:W-:Y:S02]  /*76a0*/  LEA.HI.X.SX32 R207, R207, R251.reuse, 0x2, P2 ;  /* 0x000000fbcfcf7211 */ /* 0x080fe400010f16ff */
[CC--:B------:R-:W-:Y:S04]  /*76b0*/  LEA R204, P0, R205.reuse, R250.reuse, 0x2 ;  /* 0x000000facdcc7211 */ /* 0x0c0fe800078010ff */
[-C--:B------:R-:W-:Y:S02]  /*76c0*/  LEA.HI.X.SX32 R205, R205, R251.reuse, 0x2, P0 ;  /* 0x000000fbcdcd7211 */ /* 0x080fe400000f16ff */
[----:B--2---:R-:W-:Y:S03]  /*76d0*/  IADD3 R5, R203, 0x20, RZ ;  /* 0x00000020cb057810 */ /* 0x004fe60007ffe0ff */
[----:B------:R2:W-:Y:S05]  /*76e0*/  RED.E.ADD.F32.FTZ.RN.STRONG.GPU [R204.64], R9 ;  /* 0x00000009cc00798e */ /* 0x0005ea000c10e784 */
[----:B------:R-:W-:Y:S01]  /*76f0*/  RED.E.ADD.F32.FTZ.RN.STRONG.GPU [R206.64], R10 ;  /* 0x0000000ace00798e */ /* 0x000fe2000c10e784 */
[----:B---3--:R-:W-:Y:S01]  /*7700*/  IMAD.IADD R7, R201, 0x1, R5 ;  /* 0x00000001c9077824 */ /* 0x008fe200078e0205 */
[CC--:B-1----:R-:W-:Y:S04]  /*7710*/  LEA R210, P0, R243.reuse, R250.reuse, 0x2 ;  /* 0x000000faf3d27211 */ /* 0x0c2fe800078010ff */
[-C--:B------:R-:W-:Y:S02]  /*7720*/  LEA.HI.X.SX32 R211, R243, R251.reuse, 0x2, P0 ;  /* 0x000000fbf3d37211 */ /* 0x080fe400000f16ff */
[CC--:B------:R-:W-:Y:S03]  /*7730*/  LEA R198, P0, R5.reuse, R250.reuse, 0x2 ;  /* 0x000000fa05c67211 */ /* 0x0c0fe600078010ff */
[----:B------:R1:W-:Y:S01]  /*7740*/  RED.E.ADD.F32.FTZ.RN.STRONG.GPU [R210.64], R11 ;  /* 0x0000000bd200798e */ /* 0x0003e2000c10e784 */
[-C--:B------:R-:W-:Y:S01]  /*7750*/  LEA.HI.X.SX32 R199, R5, R251.reuse, 0x2, P0 ;  /* 0x000000fb05c77211 */ /* 0x080fe200000f16ff */
[----:B------:R-:W-:Y:S01]  /*7760*/  IMAD.IADD R5, R201, 0x1, R7 ;  /* 0x00000001c9057824 */ /* 0x000fe200078e0207 */
[CC--:B------:R-:W-:Y:S02]  /*7770*/  LEA R8, P0, R7.reuse, R250.reuse, 0x2 ;  /* 0x000000fa07087211 */ /* 0x0c0fe400078010ff */
[----:B------:R-:W-:Y:S02]  /*7780*/  RED.E.ADD.F32.FTZ.RN.STRONG.GPU [R250.64+0x80], R16 ;  /* 0x00008010fa00798e */ /* 0x000fe4000c10e784 */
[-C--:B--2---:R-:W-:Y:S01]  /*7790*/  LEA.HI.X.SX32 R9, R7, R251.reuse, 0x2, P0 ;  /* 0x000000fb07097211 */ /* 0x084fe200000f16ff */
[----:B------:R-:W-:Y:S01]  /*77a0*/  IMAD.IADD R7, R201, 0x1, R5 ;  /* 0x00000001c9077824 */ /* 0x000fe200078e0205 */
[CC--:B------:R-:W-:Y:S01]  /*77b0*/  LEA R204, P2, R5.reuse, R250.reuse, 0x2 ;  /* 0x000000fa05cc7211 */ /* 0x0c0fe200078410ff */
[----:B------:R2:W-:Y:S03]  /*77c0*/  RED.E.ADD.F32.FTZ.RN.STRONG.GPU [R208.64+0x80], R17 ;  /* 0x00008011d000798e */ /* 0x0005e6000c10e784 */
[-C--:B------:R-:W-:Y:S02]  /*77d0*/  LEA.HI.X.SX32 R205, R5, R251.reuse, 0x2, P2 ;  /* 0x000000fb05cd7211 */ /* 0x080fe400010f16ff */
[----:B------:R-:W-:Y:S01]  /*77e0*/  RED.E.ADD.F32.FTZ.RN.STRONG.GPU [R198.64], R18 ;  /* 0x00000012c600798e */ /* 0x000fe2000c10e784 */
[-C--:B------:R-:W-:Y:S04]  /*77f0*/  LEA R6, P0, R7, R250.reuse, 0x2 ;  /* 0x000000fa07067211 */ /* 0x080fe800078010ff */
[----:B------:R3:W-:Y:S05]  /*7800*/  RED.E.ADD.F32.FTZ.RN.STRONG.GPU [R8.64], R19 ;  /* 0x000000130800798e */ /* 0x0007ea000c10e784 */
[----:B------:R-:W-:Y:S01]  /*7810*/  RED.E.ADD.F32.FTZ.RN.STRONG.GPU [R204.64], R12 ;  /* 0x0000000ccc00798e */ /* 0x000fe2000c10e784 */
[----:B-1----:R-:W-:Y:S01]  /*7820*/  IMAD.IADD R11, R201, 0x1, R7 ;  /* 0x00000001c90b7824 */ /* 0x002fe200078e0207 */
[-C--:B------:R-:W-:Y:S03]  /*7830*/  LEA.HI.X.SX32 R7, R7, R251.reuse, 0x2, P0 ;  /* 0x000000fb07077211 */ /* 0x080fe600000f16ff */
[----:B------:R-:W-:Y:S01]  /*7840*/  IMAD.IADD R5, R201, 0x1, R11 ;  /* 0x00000001c9057824 */ /* 0x000fe200078e020b */
[CC--:B------:R-:W-:Y:S01]  /*7850*/  LEA R10, P0, R11.reuse, R250.reuse, 0x2 ;  /* 0x000000fa0b0a7211 */ /* 0x0c0fe200078010ff */
[----:B------:R1:W-:Y:S03]  /*7860*/  RED.E.ADD.F32.FTZ.RN.STRONG.GPU [R6.64], R13 ;  /* 0x0000000d0600798e */ /* 0x0003e6000c10e784 */
[-C--:B------:R-:W-:Y:S02]  /*7870*/  LEA.HI.X.SX32 R11, R11, R251.reuse, 0x2, P0 ;  /* 0x000000fb0b0b7211 */ /* 0x080fe400000f16ff */
[-C--:B------:R-:W-:Y:S02]  /*7880*/  LEA R206, P0, R5, R250.reuse, 0x2 ;  /* 0x000000fa05ce7211 */ /* 0x080fe400078010ff */
[----:B--2---:R-:W-:Y:S01]  /*7890*/  IADD3 R17, R203, 0x40, RZ ;  /* 0x00000040cb117810 */ /* 0x004fe20007ffe0ff */
        /* <DEDUP_REMOVED lines=13> */
[----:B-1----:R-:W-:Y:S01]  /*7970*/  IMAD.IADD R7, R201, 0x1, R5 ;  /* 0x00000001c9077824 */ /* 0x002fe200078e0205 */
[----:B------:R1:W-:Y:S01]  /*7980*/  RED.E.ADD.F32.FTZ.RN.STRONG.GPU [R16.64], R86 ;  /* 0x000000561000798e */ /* 0x0003e2000c10e784 */
[----:B------:R-:W-:Y:S04]  /*7990*/  IADD3 R13, R203, 0x60, RZ ;  /* 0x00000060cb0d7810 */ /* 0x000fe80007ffe0ff */
[----:B------:R-:W-:Y:S01]  /*79a0*/  RED.E.ADD.F32.FTZ.RN.STRONG.GPU [R18.64], R87 ;  /* 0x000000571200798e */ /* 0x000fe2000c10e784 */
[CC--:B--2---:R-:W-:Y:S04]  /*79b0*/  LEA R10, P2, R9.reuse, R250.reuse, 0x2 ;  /* 0x000000fa090a7211 */ /* 0x0c4fe800078410ff */
        /* <DEDUP_REMOVED lines=15> */
[CC--:B-1----:R-:W-:Y:S02]  /*7ab0*/  LEA R16, P0, R5.reuse, R250.reuse, 0x2 ;  /* 0x000000fa05107211 */ /* 0x0c2fe400078010ff */
[----:B------:R-:W-:Y:S02]  /*7ac0*/  RED.E.ADD.F32.FTZ.RN.STRONG.GPU [R250.64+0x180], R96 ;  /* 0x00018060fa00798e */ /* 0x000fe4000c10e784 */
[-C--:B------:R-:W-:Y:S03]  /*7ad0*/  LEA.HI.X.SX32 R17, R5, R251.reuse, 0x2, P0 ;  /* 0x000000fb05117211 */ /* 0x080fe600000f16ff */
[----:B------:R-:W-:Y:S01]  /*7ae0*/  RED.E.ADD.F32.FTZ.RN.STRONG.GPU [R208.64+0x180], R97 ;  /* 0x00018061d000798e */ /* 0x000fe2000c10e784 */
[C---:B--2---:R-:W-:Y:S04]  /*7af0*/  IMAD.IADD R11, R201.reuse, 0x1, R5 ;  /* 0x00000001c90b7824 */ /* 0x044fe800078e0205 */
        /* <DEDUP_REMOVED lines=216> */
[----:B------:R-:W-:Y:S01]  /*8880*/  IMAD.MOV.U32 R4, RZ, RZ, c[0x0][0x194] ;  /* 0x00006500ff047624 */ /* 0x000fe200078e00ff */
[----:B------:R-:W-:Y:S02]  /*8890*/  ISETP.GE.AND P2, PT, R226, c[0x0][0x220], PT ;  /* 0x00008800e2007a0c */ /* 0x000fe40003f46270 */
[-C--:B------:R-:W-:Y:S02]  /*88a0*/  LEA R10, P0, R7, R242.reuse, 0x1 ;  /* 0x000000f2070a7211 */ /* 0x080fe400078008ff */
[----:B------:R-:W-:Y:S02]  /*88b0*/  LEA R6, P1, R5, R7, 0x5 ;  /* 0x0000000705067211 */ /* 0x000fe400078228ff */
[----:B------:R-:W-:Y:S02]  /*88c0*/  LEA.HI.X.SX32 R11, R7, R243, 0x1, P0 ;  /* 0x000000f3070b7211 */ /* 0x000fe400000f0eff */
        /* <DEDUP_REMOVED lines=53> */
.L_x_537:
        /* <DEDUP_REMOVED lines=218> */
.L_x_539:
        /* <DEDUP_REMOVED lines=18> */
.L_x_540:
        /* <DEDUP_REMOVED lines=38> */
[----:B------:R-:W-:Y:S01]  /*9d40*/  IMAD R70, R69, c[0x0][0x3a0], RZ ;  /* 0x0000e80045467a24 */ /* 0x000fe200078e02ff */
[----:B------:R-:W-:Y:S01]  /*9d50*/  ISETP.GE.AND P2, PT, R228, c[0x0][0x220], PT ;  /* 0x00008800e4007a0c */ /* 0x000fe20003f46270 */
[----:B------:R-:W-:Y:S01]  /*9d60*/  IMAD.MOV.U32 R76, RZ, RZ, R74 ;  /* 0x000000ffff4c7224 */ /* 0x000fe200078e004a */
[----:B------:R-:W3:Y:S01]  /*9d70*/  LDS.128 R12, [R225+0x14000] ;  /* 0x01400000e10c7984 */ /* 0x000ee20000000c00 */
[----:B------:R-:W-:Y:S01]  /*9d80*/  IMAD.MOV.U32 R77, RZ, RZ, R71 ;  /* 0x000000ffff4d7224 */ /* 0x000fe200078e0047 */
[----:B------:R-:W-:Y:S01]  /*9d90*/  ISETP.GE.AND P1, PT, R227, c[0x0][0x220], PT ;  /* 0x00008800e3007a0c */ /* 0x000fe20003f26270 */
[C---:B------:R-:W-:Y:S01]  /*9da0*/  IMAD R70, R229.reuse, c[0x0][0x3a4], R70 ;  /* 0x0000e900e5467a24 */ /* 0x040fe200078e0246 */
[----:B------:R-:W4:Y:S01]  /*9db0*/  LDS.128 R8, [R225+0x16000] ;  /* 0x01600000e1087984 */ /* 0x000f220000000c00 */
[----:B------:R-:W-:Y:S01]  /*9dc0*/  IMAD.WIDE.U32 R76, R229, c[0x0][0x3a0], R76 ;  /* 0x0000e800e54c7a25 */ /* 0x000fe200078e004c */
[----:B------:R-:W-:-:S02]  /*9dd0*/  ISETP.GE.AND P0, PT, R226, c[0x0][0x220], PT ;  /* 0x00008800e2007a0c */ /* 0x000fc40003f06270 */
        /* <DEDUP_REMOVED lines=8> */
.L_x_542:
[----:B---34-:R-:W-:Y:S05]  /*9e60*/  BSYNC B0 ;  /* 0x0000000000007941 */ /* 0x018fea0003800000 */
.L_x_541:
        /* <DEDUP_REMOVED lines=21> */
.L_x_544:
[----:B------:R-:W-:Y:S05]  /*9fc0*/  BSYNC B0 ;  /* 0x0000000000007941 */ /* 0x000fea0003800000 */
.L_x_543:
        /* <DEDUP_REMOVED lines=17> */
[----:B-1----:R-:W-:Y:S01]  /*a0e0*/  IMAD.MOV.U32 R8, RZ, RZ, R6 ;  /* 0x000000ffff087224 */ /* 0x002fe200078e0006 */
        /* <DEDUP_REMOVED lines=9> */
[----:B------:R1:W-:Y:S04]  /*a180*/  @!P3 STG.E.128 [R10.64], R48 ;  /* 0x000000300a00b986 */ /* 0x0003e8000c101d04 */
[----:B------:R1:W-:Y:S04]  /*a190*/  @!P2 STG.E.128 [R10.64+0x80], R40 ;  /* 0x000080280a00a986 */ /* 0x0003e8000c101d04 */
[----:B------:R1:W-:Y:S04]  /*a1a0*/  @!P1 STG.E.128 [R10.64+0x100], R32 ;  /* 0x000100200a009986 */ /* 0x0003e8000c101d04 */
[----:B------:R1:W-:Y:S02]  /*a1b0*/  @!P0 STG.E.128 [R10.64+0x180], R24 ;  /* 0x000180180a008986 */ /* 0x0003e4000c101d04 */
.L_x_546:
[----:B------:R-:W-:Y:S05]  /*a1c0*/  BSYNC B0 ;  /* 0x0000000000007941 */ /* 0x000fea0003800000 */
.L_x_545:
[----:B------:R-:W-:Y:S05]  /*a1d0*/  @P4 BRA `(.L_x_519) ;  /* 0x0000012000004947 */ /* 0x000fea0003800000 */
[----:B------:R-:W-:Y:S01]  /*a1e0*/  IADD3 R4, P0, R229, 0x20, RZ ;  /* 0x00000020e5047810 */ /* 0x000fe20007f1e0ff */
[----:B-1----:R-:W-:Y:S01]  /*a1f0*/  IMAD.MOV.U32 R8, RZ, RZ, R6 ;  /* 0x000000ffff087224 */ /* 0x002fe200078e0006 */
[----:B------:R-:W-:Y:S01]  /*a200*/  ISETP.GE.AND P3, PT, R230, c[0x0][0x220], PT ;  /* 0x00008800e6007a0c */ /* 0x000fe20003f66270 */
[----:B------:R-:W-:Y:S01]  /*a210*/  IMAD.MOV.U32 R9, RZ, RZ, R5 ;  /* 0x000000ffff097224 */ /* 0x000fe200078e0005 */
        /* <DEDUP_REMOVED lines=14> */
.L_x_519:
[----:B------:R-:W-:Y:S05]  /*a300*/  BSYNC B1 ;  /* 0x0000000000017941 */ /* 0x000fea0003800000 */
.L_x_505:
        /* <DEDUP_REMOVED lines=12> */
.L_x_547:
[----:B------:R-:W-:Y:S05]  /*a3d0*/  EXIT ;  /* 0x000000000000794d */ /* 0x000fea0003800000 */
.L_x_549:
        /* <DEDUP_REMOVED lines=10> */
.L_x_1032:


//--------------------- .text._ZN5flash44flash_bwd_dq_dk_dv_loop_seqk_parallel_kernelI23Flash_bwd_kernel_traitsILi256ELi64ELi64ELi8ELi4ELi2ELi2ELb0ELb1EN7cutlass10bfloat16_tE19Flash_kernel_traitsILi256ELi64ELi64ELi8ES3_EELb1ELb1ELb0ELb0ELb0ELb1ELb0EEEvNS_16Flash_bwd_paramsE --------------------------
	.section	.text._ZN5flash44flash_bwd_dq_dk_dv_loop_seqk_parallel_kernelI23Flash_bwd_kernel_traitsILi256ELi64ELi64ELi8ELi4ELi2ELi2ELb0ELb1EN7cutlass10bfloat16_tE19Flash_kernel_traitsILi256ELi64ELi64ELi8ES3_EELb1ELb1ELb0ELb0ELb0ELb1ELb0EEEvNS_16Flash_bwd_paramsE,"ax",@progbits
	.sectioninfo	@"SHI_REGISTERS=255"
	.align	128
        .global         _ZN5flash44flash_bwd_dq_dk_dv_loop_seqk_parallel_kernelI23Flash_bwd_kernel_traitsILi256ELi64ELi64ELi8ELi4ELi2ELi2ELb0ELb1EN7cutlass10bfloat16_tE19Flash_kernel_traitsILi256ELi64ELi64ELi8ES3_EELb1ELb1ELb0ELb0ELb0ELb1ELb0EEEvNS_16Flash_bwd_paramsE
        .type           _ZN5flash44flash_bwd_dq_dk_dv_loop_seqk_parallel_kernelI23Flash_bwd_kernel_traitsILi256ELi64ELi64ELi8ELi4ELi2ELi2ELb0ELb1EN7cutlass10bfloat16_tE19Flash_kernel_traitsILi256ELi64ELi64ELi8ES3_EELb1ELb1ELb0ELb0ELb0ELb1ELb0EEEvNS_16Flash_bwd_paramsE,@function
        .size           _ZN5flash44flash_bwd_dq_dk_dv_loop_seqk_parallel_kernelI23Flash_bwd_kernel_traitsILi256ELi64ELi64ELi8ELi4ELi2ELi2ELb0ELb1EN7cutlass10bfloat16_tE19Flash_kernel_traitsILi256ELi64ELi64ELi8ES3_EELb1ELb1ELb0ELb0ELb0ELb1ELb0EEEvNS_16Flash_bwd_paramsE,(.L_x_1033 - _ZN5flash44flash_bwd_dq_dk_dv_loop_seqk_parallel_kernelI23Flash_bwd_kernel_traitsILi256ELi64ELi64ELi8ELi4ELi2ELi2ELb0ELb1EN7cutlass10bfloat16_tE19Flash_kernel_traitsILi256ELi64ELi64ELi8ES3_EELb1ELb1ELb0ELb0ELb0ELb1ELb0EEEvNS_16Flash_bwd_paramsE)
        .other          _ZN5flash44flash_bwd_dq_dk_dv_loop_seqk_parallel_kernelI23Flash_bwd_kernel_traitsILi256ELi64ELi64ELi8ELi4ELi2ELi2ELb0ELb1EN7cutlass10bfloat16_tE19Flash_kernel_traitsILi256ELi64ELi64ELi8ES3_EELb1ELb1ELb0ELb0ELb0ELb1ELb0EEEvNS_16Flash_bwd_paramsE,@"STO_CUDA_ENTRY STV_DEFAULT"
_ZN5flash44flash_bwd_dq_dk_dv_loop_seqk_parallel_kernelI23Flash_bwd_kernel_traitsILi256ELi64ELi64ELi8ELi4ELi2ELi2ELb0ELb1EN7cutlass10bfloat16_tE19Flash_kernel_traitsILi256ELi64ELi64ELi8ES3_EELb1ELb1ELb0ELb0ELb0ELb1ELb0EEEvNS_16Flash_bwd_paramsE:
.text._ZN5flash44flash_bwd_dq_dk_dv_loop_seqk_parallel_kernelI23Flash_bwd_kernel_traitsILi256ELi64ELi64ELi8ELi4ELi2ELi2ELb0ELb1EN7cutlass10bfloat16_tE19Flash_kernel_traitsILi256ELi64ELi64ELi8ES3_EELb1ELb1ELb0ELb0ELb0ELb1ELb0EEEvNS_16Flash_bwd_paramsE:
        /* <DEDUP_REMOVED lines=31> */
[----:B------:R-:W-:Y:S01]  /*01f0*/  LEA.HI R9, R4, R10, RZ, 0x3 ;  /* 0x0000000a04097211 */ /* 0x000fe200078f18ff */
[----:B------:R-:W-:Y:S01]  /*0200*/  USHF.L.U32 UR15, UR36, 0x7, URZ ;  /* 0x00000007240f7899 */ /* 0x000fe2000800063f */
[--C-:B------:R-:W-:Y:S01]  /*0210*/  SHF.R.S32.HI R0, RZ, 0x5, R2.reuse ;  /* 0x00000005ff007819 */ /* 0x100fe20000011402 */
[----:B---3--:R-:W-:Y:S01]  /*0220*/  UIMAD UR49, UR37, UR48, URZ ;  /* 0x00000030253172a4 */ /* 0x008fe2000f8e023f */
[----:B------:R-:W-:Y:S01]  /*0230*/  SHF.R.S32.HI R3, RZ, 0x1f, R2 ;  /* 0x0000001fff037819 */ /* 0x000fe20000011402 */
[----:B------:R-:W-:Y:S01]  /*0240*/  UIMAD UR58, UR7, UR6, UR58 ;  /* 0x00000006073a72a4 */ /* 0x000fe2000f8e023a */
[C---:B------:R-:W-:Y:S01]  /*0250*/  LOP3.LUT R8, R2.reuse, 0xffffffe0, RZ, 0xc0, !PT ;  /* 0xffffffe002087812 */ /* 0x040fe200078ec0ff */
[----:B------:R-:W-:Y:S01]  /*0260*/  USHF.R.S32.HI UR9, URZ, 0x1f, UR36 ;  /* 0x0000001f3f097899 */ /* 0x000fe20008011424 */
[-C--:B------:R-:W-:Y:S01]  /*0270*/  LEA.HI R3, R3, R0.reuse, RZ, 0x2 ;  /* 0x0000000003037211 */ /* 0x080fe200078f10ff */
[----:B------:R-:W-:Y:S01]  /*0280*/  UIMAD UR48, UR48, UR12, URZ ;  /* 0x0000000c303072a4 */ /* 0x000fe2000f8e023f */
[----:B------:R-:W-:Y:S01]  /*0290*/  LEA.HI R2, R2, R0, RZ, 0x1 ;  /* 0x0000000002027211 */ /* 0x000fe200078f08ff */
[----:B------:R-:W-:Y:S01]  /*02a0*/  IMAD.IADD R8, R10, 0x1, -R8 ;  /* 0x000000010a087824 */ /* 0x000fe200078e0a08 */
[----:B------:R-:W-:Y:S01]  /*02b0*/  LOP3.LUT R3, R3, 0xfffffffc, RZ, 0xc0, !PT ;  /* 0xfffffffc03037812 */ /* 0x000fe200078ec0ff */
[----:B------:R-:W-:Y:S01]  /*02c0*/  UIMAD UR6, UR36, UR13, UR37 ;  /* 0x0000000d240672a4 */ /* 0x000fe2000f8e0225 */
[----:B------:R-:W-:Y:S01]  /*02d0*/  LOP3.LUT R2, R2, 0xfffffffe, RZ, 0xc0, !PT ;  /* 0xfffffffe02027812 */ /* 0x000fe200078ec0ff */
[----:B------:R-:W-:Y:S01]  /*02e0*/  ULDC UR14, c[0x0][0x1c0] ;  /* 0x00007000000e7ab9 */ /* 0x000fe20000000800 */
[-C--:B------:R-:W-:Y:S01]  /*02f0*/  LEA.HI R5, R4, R10.reuse, RZ, 0x4 ;  /* 0x0000000a04057211 */ /* 0x080fe200078f20ff */
[----:B------:R-:W-:Y:S01]  /*0300*/  IMAD.IADD R245, R0, 0x1, -R3 ;  /* 0x0000000100f57824 */ /* 0x000fe200078e0a03 */
[-C--:B------:R-:W-:Y:S01]  /*0310*/  LEA.HI R244, R4, R10.reuse, RZ, 0x7 ;  /* 0x0000000a04f47211 */ /* 0x080fe200078f38ff */
[----:B------:R-:W-:Y:S01]  /*0320*/  IMAD.IADD R220, R0, 0x1, -R2 ;  /* 0x0000000100dc7824 */ /* 0x000fe200078e0a02 */
[CC--:B------:R-:W-:Y:S01]  /*0330*/  LEA.HI R12, R4.reuse, R10.reuse, RZ, 0x6 ;  /* 0x0000000a040c7211 */ /* 0x0c0fe200078f30ff */
[----:B------:R-:W-:Y:S01]  /*0340*/  ULDC UR11, c[0x0][0x1c0] ;  /* 0x00007000000b7ab9 */ /* 0x000fe20000000800 */
[----:B------:R-:W-:Y:S01]  /*0350*/  LEA.HI R4, R4, R10, RZ, 0x2 ;  /* 0x0000000a04047211 */ /* 0x000fe200078f10ff */
[----:B------:R-:W-:Y:S01]  /*0360*/  UIMAD UR55, UR8, UR36, URZ ;  /* 0x00000024083772a4 */ /* 0x000fe2000f8e023f */
[----:B------:R-:W-:Y:S01]  /*0370*/  SHF.R.S32.HI R3, RZ, 0x4, R5 ;  /* 0x00000004ff037819 */ /* 0x000fe20000011405 */
[----:B------:R-:W-:Y:S01]  /*0380*/  UIMAD UR7, UR36, UR11, UR37 ;  /* 0x0000000b240772a4 */ /* 0x000fe2000f8e0225 */
[--C-:B------:R-:W-:Y:S01]  /*0390*/  SHF.R.S32.HI R2, RZ, 0x2, R4.reuse ;  /* 0x00000002ff027819 */ /* 0x100fe20000011404 */
[----:B------:R-:W-:Y:S01]  /*03a0*/  @!UP5 UIMAD UR8, UR36, UR14, UR37 ;  /* 0x0000000e2408d2a4 */ /* 0x000fe2000f8e0225 */
[----:B------:R-:W-:Y:S01]  /*03b0*/  SHF.R.S32.HI R0, RZ, 0x1f, R4 ;  /* 0x0000001fff007819 */ /* 0x000fe20000011404 */
[----:B------:R-:W-:Y:S01]  /*03c0*/  USHF.L.U32 UR47, UR48, 0x6, URZ ;  /* 0x00000006302f7899 */ /* 0x000fe2000800063f */
[----:B------:R-:W-:Y:S01]  /*03d0*/  SHF.R.S32.HI R240, RZ, 0x3, R9 ;  /* 0x00000003fff07819 */ /* 0x000fe20000011409 */
[----:B------:R-:W-:Y:S01]  /*03e0*/  USHF.L.U32 UR46, UR6, 0x5, URZ ;  /* 0x00000005062e7899 */ /* 0x000fe2000800063f */
[----:B------:R-:W-:Y:S01]  /*03f0*/  LEA.HI R0, R0, R2, RZ, 0x3 ;  /* 0x0000000200007211 */ /* 0x000fe200078f18ff */
[----:B------:R-:W-:Y:S01]  /*0400*/  ULDC UR52, c[0x0][0x214] ;  /* 0x0000850000347ab9 */ /* 0x000fe20000000800 */
[----:B------:R-:W-:Y:S01]  /*0410*/  LOP3.LUT R6, R9, 0xfffffff8, RZ, 0xc0, !PT ;  /* 0xfffffff809067812 */ /* 0x000fe200078ec0ff */
[----:B------:R-:W-:Y:S01]  /*0420*/  IMAD.U32 R252, RZ, RZ, UR15 ;  /* 0x0000000ffffc7e24 */ /* 0x000fe2000f8e00ff */
[----:B------:R-:W-:Y:S01]  /*0430*/  LOP3.LUT R0, R0, 0xfffffff8, RZ, 0xc0, !PT ;  /* 0xfffffff800007812 */ /* 0x000fe200078ec0ff */
[----:B------:R-:W-:Y:S01]  /*0440*/  IMAD.U32 R251, RZ, RZ, UR9 ;  /* 0x00000009fffb7e24 */ /* 0x000fe2000f8e00ff */
[----:B------:R-:W-:Y:S01]  /*0450*/  LOP3.LUT R11, R4, 0x7ffffffc, RZ, 0xc0, !PT ;  /* 0x7ffffffc040b7812 */ /* 0x000fe200078ec0ff */
[----:B------:R-:W-:Y:S01]  /*0460*/  IMAD.IADD R6, R10, 0x1, -R6 ;  /* 0x000000010a067824 */ /* 0x000fe200078e0a06 */
[C---:B------:R-:W-:Y:S01]  /*0470*/  LOP3.LUT R7, R5.reuse, 0xfffffff0, RZ, 0xc0, !PT ;  /* 0xfffffff005077812 */ /* 0x040fe200078ec0ff */
[----:B------:R-:W-:Y:S01]  /*0480*/  ULDC UR59, c[0x0][0x1c8] ;  /* 0x00007200003b7ab9 */ /* 0x000fe20000000800 */
[----:B------:R-:W-:Y:S01]  /*0490*/  LEA.HI R4, R5, R3, RZ, 0x1 ;  /* 0x0000000305047211 */ /* 0x000fe200078f08ff */
[----:B------:R-:W-:Y:S01]  /*04a0*/  IMAD.IADD R5, R2, 0x1, -R0 ;  /* 0x0000000102057824 */ /* 0x000fe200078e0a00 */
[----:B------:R-:W-:Y:S01]  /*04b0*/  SHF.R.S32.HI R2, RZ, 0x1f, R8 ;  /* 0x0000001fff027819 */ /* 0x000fe20000011408 */
[----:B------:R-:W-:Y:S01]  /*04c0*/  IMAD.SHL.U32 R0, R240, 0x40, RZ ;  /* 0x00000040f0007824 */ /* 0x000fe200078e00ff */
[----:B------:R-:W-:Y:S01]  /*04d0*/  LOP3.LUT R4, R4, 0xfffffffe, RZ, 0xc0, !PT ;  /* 0xfffffffe04047812 */ /* 0x000fe200078ec0ff */
[----:B------:R-:W-:Y:S01]  /*04e0*/  IMAD.IADD R7, R10, 0x1, -R7 ;  /* 0x000000010a077824 */ /* 0x000fe200078e0a07 */
[----:B------:R-:W-:Y:S01]  /*04f0*/  LEA.HI R227, R2, R8, RZ, 0x2 ;  /* 0x0000000802e37211 */ /* 0x000fe200078f10ff */
[----:B------:R-:W-:Y:S01]  /*0500*/  IMAD.IADD R13, R10, 0x1, -R11 ;  /* 0x000000010a0d7824 */ /* 0x000fe200078e0a0b */
[----:B------:R-:W-:Y:S01]  /*0510*/  LOP3.LUT R0, R0, 0x1c0, RZ, 0xc0, !PT ;  /* 0x000001c000007812 */ /* 0x000fe200078ec0ff */
[----:B------:R-:W-:Y:S01]  /*0520*/  IMAD.SHL.U32 R246, R6, 0x8, RZ ;  /* 0x0000000806f67824 */ /* 0x000fe200078e00ff */
[----:B------:R-:W-:Y:S01]  /*0530*/  SHF.R.S32.HI R244, RZ, 0x7, R244 ;  /* 0x00000007fff47819 */ /* 0x000fe200000114f4 */
[----:B------:R-:W-:Y:S01]  /*0540*/  IMAD.IADD R10, R3, 0x1, -R4 ;  /* 0x00000001030a7824 */ /* 0x000fe200078e0a04 */
[----:B------:R-:W-:Y:S01]  /*0550*/  SHF.R.S32.HI R3, RZ, 0x1f, R7 ;  /* 0x0000001fff037819 */ /* 0x000fe20000011407 */
[----:B------:R-:W-:Y:S01]  /*0560*/  ULDC.U8 UR10, c[0x0][0x3d0] ;  /* 0x0000f400000a7ab9 */ /* 0x000fe20000000000 */
[----:B------:R-:W-:Y:S01]  /*0570*/  SHF.R.U32.HI R2, RZ, 0x3, R0 ;  /* 0x00000003ff027819 */ /* 0x000fe20000011600 */
[----:B------:R-:W-:Y:S01]  /*0580*/  IMAD.SHL.U32 R217, R10, 0x200, RZ ;  /* 0x000002000ad97824 */ /* 0x000fe200078e00ff */
[----:B------:R-:W-:Y:S01]  /*0590*/  LOP3.LUT R0, R0, 0x38, R246, 0xf8, !PT ;  /* 0x0000003800007812 */ /* 0x000fe200078ef8f6 */
[----:B------:R-:W-:Y:S01]  /*05a0*/  IMAD.SHL.U32 R250, R244, 0x20, RZ ;  /* 0x00000020f4fa7824 */ /* 0x000fe200078e00ff */
[----:B------:R-:W-:Y:S01]  /*05b0*/  LEA.HI R11, R3, R7, RZ, 0x3 ;  /* 0x00000007030b7211 */ /* 0x000fe200078f18ff */
[----:B------:R-:W-:Y:S01]  /*05c0*/  ULDC UR53, c[0x0][0x224] ;  /* 0x0000890000357ab9 */ /* 0x000fe20000000800 */
[----:B------:R-:W-:Y:S01]  /*05d0*/  LOP3.LUT R8, R0, R2, RZ, 0x3c, !PT ;  /* 0x0000000200087212 */ /* 0x000fe200078e3cff */
[----:B------:R-:W-:Y:S01]  /*05e0*/  IMAD.SHL.U32 R0, R6, 0x40, RZ ;  /* 0x0000004006007824 */ /* 0x000fe200078e00ff */
[----:B------:R-:W-:Y:S01]  /*05f0*/  LOP3.LUT R2, R11, 0xfffffff8, RZ, 0xc0, !PT ;  /* 0xfffffff80b027812 */ /* 0x000fe200078ec0ff */
[----:B------:R-:W-:Y:S01]  /*0600*/  @UP5 UIMAD UR57, UR36, UR52, URZ ;  /* 0x00000034243952a4 */ /* 0x000fe2000f8e023f */
[----:B------:R-:W-:Y:S01]  /*0610*/  LOP3.LUT R3, R5, 0x1, RZ, 0xc0, !PT ;  /* 0x0000000105037812 */ /* 0x000fe200078ec0ff */
[----:B------:R-:W-:Y:S01]  /*0620*/  ULDC.64 UR4, c[0x0][0x118] ;  /* 0x0000460000047ab9 */ /* 0x000fe20000000a00 */
[----:B------:R-:W-:Y:S01]  /*0630*/  LOP3.LUT R0, R0, 0x1c0, RZ, 0xc0, !PT ;  /* 0x000001c000007812 */ /* 0x000fe200078ec0ff */
[----:B------:R-:W-:Y:S01]  /*0640*/  IMAD.IADD R7, R7, 0x1, -R2 ;  /* 0x0000000107077824 */ /* 0x000fe200078e0a02 */
[----:B------:R-:W-:Y:S01]  /*0650*/  ISETP.NE.U32.AND P0, PT, R3, 0x1, PT ;  /* 0x000000010300780c */ /* 0x000fe20003f05070 */
[----:B------:R-:W-:Y:S01]  /*0660*/  IMAD.SHL.U32 R2, R220, 0x10, RZ ;  /* 0x00000010dc027824 */ /* 0x000fe200078e00ff */
[----:B------:R-:W-:Y:S01]  /*0670*/  LOP3.LUT R212, R0, 0x8, R9, 0xf8, !PT ;  /* 0x0000000800d47812 */ /* 0x000fe200078ef809 */
[----:B------:R-:W-:Y:S01]  /*0680*/  ULOP3.LUT UR59, UR37, UR59, URZ, 0x3c, !UPT ;  /* 0x0000003b253b7292 */ /* 0x000fe2000f8e3c3f */
[----:B------:R-:W-:Y:S01]  /*0690*/  LOP3.LUT P4, RZ, R6, 0x2, RZ, 0xc0, !PT ;  /* 0x0000000206ff7812 */ /* 0x000fe2000788c0ff */
[----:B------:R-:W-:Y:S01]  /*06a0*/  USHF.R.S32.HI UR60, URZ, 0x1f, UR37 ;  /* 0x0000001f3f3c7899 */ /* 0x000fe20008011425 */
[----:B------:R-:W-:Y:S01]  /*06b0*/  LOP3.LUT R4, R0, 0x10, R2, 0xf8, !PT ;  /* 0x0000001000047812 */ /* 0x000fe200078ef802 */
[----:B------:R-:W-:Y:S01]  /*06c0*/  IMAD R2, R244, 0x800, R217 ;  /* 0x00000800f4027824 */ /* 0x000fe200078e02d9 */
[----:B------:R-:W-:Y:S01]  /*06d0*/  SHF.R.U32.HI R0, RZ, 0x3, R0 ;  /* 0x00000003ff007819 */ /* 0x000fe20000011600 */
[----:B------:R-:W-:Y:S01]  /*06e0*/  UISETP.NE.AND UP6, UPT, UR10, URZ, UPT ;  /* 0x0000003f0a00728c */ /* 0x000fe2000bfc5270 */
[----:B------:R-:W-:Y:S01]  /*06f0*/  LOP3.LUT R3, R4, 0x8, R9, 0xf8, !PT ;  /* 0x0000000804037812 */ /* 0x000fe200078ef809 */
[----:B------:R-:W-:Y:S01]  /*0700*/  IMAD.SHL.U32 R4, R10, 0x20, RZ ;  /* 0x000000200a047824 */ /* 0x000fe200078e00ff */
[----:B------:R-:W-:Y:S01]  /*0710*/  LOP3.LUT R212, R212, R0, RZ, 0x3c, !PT ;  /* 0x00000000d4d47212 */ /* 0x000fe200078e3cff */
[----:B------:R-:W-:Y:S01]  /*0720*/  USHF.R.S32.HI UR61, URZ, 0x1f, UR37 ;  /* 0x0000001f3f3d7899 */ /* 0x000fe20008011425 */
[----:B------:R-:W-:Y:S01]  /*0730*/  LOP3.LUT R217, R217, R3, R0, 0xf6, !PT ;  /* 0x00000003d9d97212 */ /* 0x000fe200078ef600 */
[C---:B------:R-:W-:Y:S01]  /*0740*/  IMAD.SHL.U32 R3, R5.reuse, 0x40, RZ ;  /* 0x0000004005037824 */ /* 0x040fe200078e00ff */
[----:B------:R-:W-:Y:S01]  /*0750*/  SHF.R.S32.HI R0, RZ, 0x6, R12 ;  /* 0x00000006ff007819 */ /* 0x000fe2000001140c */
[----:B------:R-:W-:Y:S01]  /*0760*/  IMAD.IADD R212, R2, 0x1, R212 ;  /* 0x0000000102d47824 */ /* 0x000fe200078e02d4 */
[----:B------:R-:W-:Y:S01]  /*0770*/  LOP3.LUT P3, RZ, R6, 0x4, RZ, 0xc0, !PT ;  /* 0x0000000406ff7812 */ /* 0x000fe2000786c0ff */
[----:B------:R-:W-:Y:S01]  /*0780*/  UIMAD.WIDE.U32 UR42, UR38, UR44, URZ ;  /* 0x0000002c262a72a5 */ /* 0x000fe2000f8e003f */
[----:B------:R-:W-:Y:S01]  /*0790*/  SEL R234, R234, 0x10, !P0 ;  /* 0x00000010eaea7807 */ /* 0x000fe20004000000 */
[C---:B------:R-:W-:Y:S01]  /*07a0*/  IMAD R226, R0.reuse, 0x200, R8 ;  /* 0x0000020000e27824 */ /* 0x040fe200078e0208 */
[----:B------:R-:W-:Y:S01]  /*07b0*/  R2P PR, R5, 0x6 ;  /* 0x0000000605007804 */ /* 0x000fe20000000000 */
[----:B------:R-:W-:Y:S01]  /*07c0*/  IMAD.SHL.U32 R2, R0, 0x8, RZ ;  /* 0x0000000800027824 */ /* 0x000fe200078e00ff */
[----:B------:R-:W-:Y:S01]  /*07d0*/  LOP3.LUT R0, R3, 0x1c0, RZ, 0xc0, !PT ;  /* 0x000001c003007812 */ /* 0x000fe200078ec0ff */
[C---:B------:R-:W-:Y:S01]  /*07e0*/  IMAD.SHL.U32 R5, R7.reuse, 0x40, RZ ;  /* 0x0000004007057824 */ /* 0x040fe200078e00ff */
[----:B------:R-:W-:Y:S01]  /*07f0*/  LOP3.LUT P6, RZ, R7, 0x2, RZ, 0xc0, !PT ;  /* 0x0000000207ff7812 */ /* 0x000fe200078cc0ff */
[----:B------:R-:W-:Y:S01]  /*0800*/  IMAD.SHL.U32 R213, R212, 0x2, RZ ;  /* 0x00000002d4d57824 */ /* 0x000fe200078e00ff */
[----:B------:R-:W-:Y:S01]  /*0810*/  LOP3.LUT R2, R2, 0x18, RZ, 0xc0, !PT ;  /* 0x0000001802027812 */ /* 0x000fe200078ec0ff */
[----:B------:R-:W-:Y:S01]  /*0820*/  IMAD.SHL.U32 R226, R226, 0x2, RZ ;  /* 0x00000002e2e27824 */ /* 0x000fe200078e00ff */
[----:B------:R-:W-:Y:S01]  /*0830*/  SHF.R.U32.HI R3, RZ, 0x3, R0 ;  /* 0x00000003ff037819 */ /* 0x000fe20000011600 */
[----:B------:R-:W-:Y:S01]  /*0840*/  UIMAD UR54, UR39, UR44, URZ ;  /* 0x0000002c273672a4 */ /* 0x000fe2000f8e023f */
[----:B------:R-:W-:Y:S01]  /*0850*/  LOP3.LUT R8, R2, 0x20, R4, 0xf8, !PT ;  /* 0x0000002002087812 */ /* 0x000fe200078ef804 */
[----:B------:R-:W-:Y:S01]  /*0860*/  USHF.R.S32.HI UR56, URZ, 0x1f, UR49 ;  /* 0x0000001f3f387899 */ /* 0x000fe20008011431 */
[----:B------:R-:W-:Y:S01]  /*0870*/  LOP3.LUT R6, R3, R0, R2, 0x1e, !PT ;  /* 0x0000000003067212 */ /* 0x000fe200078e1e02 */
[----:B------:R-:W-:Y:S01]  /*0880*/  UIMAD UR53, UR7, UR53, URZ ;  /* 0x00000035073572a4 */ /* 0x000fe2000f8e023f */
[----:B------:R-:W-:Y:S01]  /*0890*/  LOP3.LUT R2, R0, 0x20, R250, 0xf8, !PT ;  /* 0x0000002000027812 */ /* 0x000fe200078ef8fa */
[----:B------:R-:W-:Y:S01]  /*08a0*/  IMAD.SHL.U32 R0, R13, 0x2, RZ ;  /* 0x000000020d007824 */ /* 0x000fe200078e00ff */
[----:B------:R-:W-:Y:S01]  /*08b0*/  LOP3.LUT P5, RZ, R7, 0x4, RZ, 0xc0, !PT ;  /* 0x0000000407ff7812 */ /* 0x000fe200078ac0ff */
[----:B------:R-:W-:Y:S01]  /*08c0*/  @!UP5 UIMAD UR52, UR8, UR52, URZ ;  /* 0x000000340834d2a4 */ /* 0x000fe2000f8e023f */
[----:B------:R-:W-:Y:S01]  /*08d0*/  LOP3.LUT R3, R2, R3, RZ, 0x3c, !PT ;  /* 0x0000000302037212 */ /* 0x000fe200078e3cff */
[--C-:B------:R-:W-:Y:S01]  /*08e0*/  IMAD R4, R245, 0x400, R0.reuse ;  /* 0x00000400f5047824 */ /* 0x100fe200078e0200 */
[----:B------:R-:W-:Y:S01]  /*08f0*/  SEL R216, R218, 0xffffffc0, !P3 ;  /* 0xffffffc0dad87807 */ /* 0x000fe20005800000 */
[----:B------:R-:W-:Y:S01]  /*0900*/  IMAD R2, R220, 0x400, R0 ;  /* 0x00000400dc027824 */ /* 0x000fe200078e0200 */
[----:B------:R-:W-:Y:S01]  /*0910*/  LOP3.LUT R0, R5, 0x1c0, RZ, 0xc0, !PT ;  /* 0x000001c005007812 */ /* 0x000fe200078ec0ff */
[----:B------:R-:W-:Y:S01]  /*0920*/  IMAD.IADD R232, R4, 0x1, R3 ;  /* 0x0000000104e87824 */ /* 0x000fe200078e0203 */
[----:B------:R-:W-:Y:S01]  /*0930*/  SEL R218, R218, 0xffffffc0, !P5 ;  /* 0xffffffc0dada7807 */ /* 0x000fe20006800000 */
[----:B------:R-:W-:Y:S01]  /*0940*/  IMAD.IADD R6, R2, 0x1, R6 ;  /* 0x0000000102067824 */ /* 0x000fe200078e0206 */
[--C-:B------:R-:W-:Y:S01]  /*0950*/  SHF.R.U32.HI R2, RZ, 0x3, R0.reuse ;  /* 0x00000003ff027819 */ /* 0x100fe20000011600 */
[----:B------:R-:W-:Y:S01]  /*0960*/  IMAD.SHL.U32 R4, R10, 0x8, RZ ;  /* 0x000000080a047824 */ /* 0x000fe200078e00ff */
[----:B------:R-:W-:Y:S01]  /*0970*/  SHF.R.S32.HI R227, RZ, 0x2, R227 ;  /* 0x00000002ffe37819 */ /* 0x000fe200000114e3 */
        /* <DEDUP_REMOVED lines=23> */
[C---:B------:R-:W-:Y:S01]  /*0af0*/  IADD3 R242, R241.reuse, 0x40, RZ ;  /* 0x00000040f1f27810 */ /* 0x040fe20007ffe0ff */
[----:B------:R-:W-:Y:S01]  /*0b00*/  IMAD.IADD R215, R214, 0x1, R222 ;  /* 0x00000001d6d77824 */ /* 0x000fe200078e02de */
[----:B------:R-:W-:Y:S01]  /*0b10*/  @P2 IADD3 R242, R241, -0x40, RZ ;  /* 0xffffffc0f1f22810 */ /* 0x000fe20007ffe0ff */
[----:B------:R-:W-:Y:S01]  /*0b20*/  IMAD.IADD R221, R218, 0x1, R220 ;  /* 0x00000001dadd7824 */ /* 0x000fe200078e02dc */
[----:B------:R-:W-:Y:S01]  /*0b30*/  USHF.R.S32.HI UR50, URZ, 0x1f, UR46 ;  /* 0x0000001f3f327899 */ /* 0x000fe2000801142e */
[----:B------:R-:W-:Y:S01]  /*0b40*/  IMAD R212, R212, 0x2, R216 ;  /* 0x00000002d4d47824 */ /* 0x000fe200078e02d8 */
[----:B------:R-:W-:Y:S01]  /*0b50*/  ULDC.U8 UR34, c[0x0][0x2d8] ;  /* 0x0000b60000227ab9 */ /* 0x000fe20000000000 */
[----:B------:R-:W-:-:S02]  /*0b60*/  IMAD.IADD R3, R216, 0x1, R2 ;  /* 0x00000001d8037824 */ /* 0x000fc400078e0202 */
[C---:B------:R-:W-:Y:S02]  /*0b70*/  IMAD R216, R217.reuse, 0x2, R216 ;  /* 0x00000002d9d87824 */ /* 0x040fe400078e02d8 */
[----:B------:R-:W-:Y:S02]  /*0b80*/  IMAD.IADD R219, R214, 0x1, R218 ;  /* 0x00000001d6db7824 */ /* 0x000fe400078e02da */
[----:B------:R-:W-:Y:S02]  /*0b90*/  IMAD.IADD R223, R222, 0x1, R220 ;  /* 0x00000001dedf7824 */ /* 0x000fe400078e02dc */
[----:B------:R-:W-:Y:S02]  /*0ba0*/  IMAD.SHL.U32 R217, R217, 0x2, RZ ;  /* 0x00000002d9d97824 */ /* 0x000fe400078e00ff */
[----:B------:R-:W-:Y:S02]  /*0bb0*/  IMAD.IADD R234, R234, 0x1, R233 ;  /* 0x00000001eaea7824 */ /* 0x000fe400078e02e9 */
[----:B------:R-:W-:-:S02]  /*0bc0*/  IMAD.IADD R218, R215, 0x1, R218 ;  /* 0x00000001d7da7824 */ /* 0x000fc400078e02da */
[----:B------:R-:W-:Y:S02]  /*0bd0*/  IMAD.IADD R222, R222, 0x1, R221 ;  /* 0x00000001dede7824 */ /* 0x000fe400078e02dd */
.L_x_578:
        /* <DEDUP_REMOVED lines=16> */
[----:B------:R-:W-:Y:S01]  /*0ce0*/  IMAD.U32 R5, RZ, RZ, UR7 ;  /* 0x00000007ff057e24 */ /* 0x000fe2000f8e00ff */
[----:B------:R-:W-:-:S02]  /*0cf0*/  UISETP.NE.AND UP4, UPT, UR13, URZ, UPT ;  /* 0x0000003f0d00728c */ /* 0x000fc4000bf85270 */
[----:B------:R-:W-:Y:S02]  /*0d00*/  @UP3 UIADD3 UR6, UP0, UR14, UR10, URZ ;  /* 0x0000000a0e063290 */ /* 0x000fe4000ff1e03f */
        /* <DEDUP_REMOVED lines=34> */
.L_x_550:
        /* <DEDUP_REMOVED lines=22> */
[----:B------:R-:W-:Y:S02]  /*1090*/  UIMAD UR9, UR41, UR10, URZ ;  /* 0x0000000a290972a4 */ /* 0x000fe4000f8e023f */
[----:B-1----:R-:W-:Y:S02]  /*10a0*/  UISETP.NE.AND UP0, UPT, UR35, -0x1, UPT ;  /* 0xffffffff2300788c */ /* 0x002fe4000bf05270 */
[----:B------:R-:W-:Y:S02]  /*10b0*/  UIADD3 UR8, UR31, 0x3f, URZ ;  /* 0x0000003f1f087890 */ /* 0x000fe4000fffe03f */
[----:B------:R-:W-:Y:S02]  /*10c0*/  UIMAD UR12, UR36, UR11, UR9 ;  /* 0x0000000b240c72a4 */ /* 0x000fe4000f8e0209 */
[----:B------:R-:W-:Y:S01]  /*10d0*/  USHF.R.S32.HI UR9, URZ, 0x1f, UR8 ;  /* 0x0000001f3f097899 */ /* 0x000fe20008011408 */
[----:B------:R-:W-:Y:S01]  /*10e0*/  PLOP3.LUT P1, PT, PT, PT, UP0, 0x80, 0x0 ;  /* 0x000000000000781c */ /* 0x000fe20003f2f008 */
[----:B------:R-:W-:-:S02]  /*10f0*/  ULDC.64 UR14, c[0x0][0x190] ;  /* 0x00006400000e7ab9 */ /* 0x000fc40000000a00 */
[----:B------:R-:W-:Y:S02]  /*1100*/  ULEA.HI UR11, UR9, UR8, URZ, 0x6 ;  /* 0x00000008090b7291 */ /* 0x000fe4000f8f303f */
[----:B------:R-:W-:Y:S02]  /*1110*/  UIMAD.WIDE.U32 UR6, UR36, UR10, URZ ;  /* 0x0000000a240672a5 */ /* 0x000fe4000f8e003f */
[----:B------:R-:W-:Y:S02]  /*1120*/  UISETP.NE.AND UP2, UPT, UR13, -0x1, UPT ;  /* 0xffffffff0d00788c */ /* 0x000fe4000bf45270 */
[----:B------:R-:W-:Y:S02]  /*1130*/  UIMAD.WIDE.U32 UR8, UR13, UR14, URZ ;  /* 0x0000000e0d0872a5 */ /* 0x000fe4000f8e003f */
[----:B------:R-:W-:Y:S02]  /*1140*/  @UP0 UIADD3 UR10, UR33, UR35, URZ ;  /* 0x00000023210a0290 */ /* 0x000fe4000fffe03f */
[----:B------:R-:W-:-:S02]  /*1150*/  ULDC.64 UR16, c[0x0][0x198] ;  /* 0x0000660000107ab9 */ /* 0x000fc40000000a00 */
[----:B------:R-:W-:Y:S02]  /*1160*/  UIADD3 UR28, UR7, UR12, URZ ;  /* 0x0000000c071c7290 */ /* 0x000fe4000fffe03f */
[----:B------:R-:W-:Y:S02]  /*1170*/  USEL UR40, UR6, UR8, !UP2 ;  /* 0x0000000806287287 */ /* 0x000fe4000d000000 */
[----:B------:R-:W-:Y:S02]  /*1180*/  @UP0 UIMAD.WIDE.U32 UR6, UR10, UR16, URZ ;  /* 0x000000100a0602a5 */ /* 0x000fe4000f8e003f */
[----:B------:R-:W-:Y:S02]  /*1190*/  ULOP3.LUT UR8, UR11, 0xffffffc0, URZ, 0xc0, !UPT ;  /* 0xffffffc00b087892 */ /* 0x000fe4000f8ec03f */
[----:B------:R-:W-:Y:S02]  /*11a0*/  @UP0 UIMAD UR30, UR10, UR17, UR7 ;  /* 0x000000110a1e02a4 */ /* 0x000fe4000f8e0207 */
[----:B------:R-:W-:-:S02]  /*11b0*/  UIMAD UR7, UR13, UR15, URZ ;  /* 0x0000000f0d0772a4 */ /* 0x000fc4000f8e023f */
[----:B------:R-:W-:Y:S02]  /*11c0*/  UIADD3 UR15, UR8, -0x40, URZ ;  /* 0xffffffc0080f7890 */ /* 0x000fe4000fffe03f */
        /* <DEDUP_REMOVED lines=17> */
.L_x_552:
        /* <DEDUP_REMOVED lines=18> */
.L_x_553:
        /* <DEDUP_REMOVED lines=8> */
[----:B------:R-:W-:Y:S02]  /*1480*/  USHF.R.S32.HI UR19, URZ, 0x1f, UR18 ;  /* 0x0000001f3f137899 */ /* 0x000fe40008011412 */
[----:B------:R-:W-:-:S02]  /*1490*/  @UP2 UMOV UR22, UR6 ;  /* 0x0000000600162c82 */ /* 0x000fc40008000000 */
        /* <DEDUP_REMOVED lines=8> */
[----:B------:R-:W-:Y:S01]  /*1520*/  UIMAD UR6, UR41, UR10, UR55 ;  /* 0x0000000a290672a4 */ /* 0x000fe2000f8e0237 */
[----:B------:R-:W2:Y:S03]  /*1530*/  S2UR UR10, SR_CTAID.X ;  /* 0x00000000000a79c3 */ /* 0x000ea60000002500 */
        /* <DEDUP_REMOVED lines=8> */
[----:B------:R-:W-:Y:S01]  /*15c0*/  ULDC.64 UR8, c[0x0][0x3d8] ;  /* 0x0000f60000087ab9 */ /* 0x000fe20000000a00 */
[----:B-1----:R-:W-:Y:S01]  /*15d0*/  IMAD.MOV R4, RZ, RZ, -R5 ;  /* 0x000000ffff047224 */ /* 0x002fe200078e0a05 */
[----:B--2---:R-:W-:-:S03]  /*15e0*/  UIMAD.WIDE.U32 UR6, UR10, UR8, URZ ;  /* 0x000000080a0672a5 */ /* 0x004fc6000f8e003f */
[----:B------:R-:W-:Y:S01]  /*15f0*/  IMAD R6, R4, R8, RZ ;  /* 0x0000000804067224 */ /* 0x000fe200078e02ff */
[----:B------:R-:W-:Y:S01]  /*1600*/  USEL UR14, UR6, URZ, UP6 ;  /* 0x0000003f060e7287 */ /* 0x000fe2000b000000 */
[----:B------:R-:W-:Y:S01]  /*1610*/  IMAD.MOV.U32 R4, RZ, RZ, RZ ;  /* 0x000000ffff047224 */ /* 0x000fe200078e00ff */
[----:B------:R-:W-:Y:S02]  /*1620*/  UIMAD UR9, UR10, UR9, UR7 ;  /* 0x000000090a0972a4 */ /* 0x000fe4000f8e0207 */
[----:B------:R-:W-:Y:S01]  /*1630*/  USHF.L.U64.HI UR6, UR36, 0x7, UR41 ;  /* 0x0000000724067899 */ /* 0x000fe20008010229 */
[----:B------:R-:W-:Y:S01]  /*1640*/  IMAD.HI.U32 R4, R5, R6, R4 ;  /* 0x0000000605047227 */ /* 0x000fe200078e0004 */
[----:B------:R-:W-:Y:S02]  /*1650*/  USHF.L.U32 UR10, UR36, 0x7, URZ ;  /* 0x00000007240a7899 */ /* 0x000fe4000800063f */
[----:B------:R-:W-:Y:S01]  /*1660*/  USEL UR7, UR6, URZ, UP1 ;  /* 0x0000003f06077287 */ /* 0x000fe20008800000 */
[----:B------:R-:W-:Y:S01]  /*1670*/  IMAD.MOV.U32 R5, RZ, RZ, R7 ;  /* 0x000000ffff057224 */ /* 0x000fe200078e0007 */
[----:B------:R-:W-:-:S03]  /*1680*/  USEL UR6, UR10, URZ, UP1 ;  /* 0x0000003f0a067287 */ /* 0x000fc60008800000 */
[----:B------:R-:W-:Y:S01]  /*1690*/  IMAD.HI.U32 R4, R4, R5, RZ ;  /* 0x0000000504047227 */ /* 0x000fe200078e00ff */
[----:B------:R-:W-:Y:S02]  /*16a0*/  UIADD3 UR6, UP1, UR15, UR6, URZ ;  /* 0x000000060f067290 */ /* 0x000fe4000ff3e03f */
[----:B------:R-:W-:Y:S01]  /*16b0*/  ULDC UR10, c[0x0][0x234] ;  /* 0x00008d00000a7ab9 */ /* 0x000fe20000000800 */
[----:B------:R-:W-:Y:S01]  /*16c0*/  IMAD.MOV R6, RZ, RZ, -R4 ;  /* 0x000000ffff067224 */ /* 0x000fe200078e0a04 */
[----:B------:R-:W-:Y:S02]  /*16d0*/  UIADD3.X UR8, UR24, UR7, URZ, UP1, !UPT ;  /* 0x0000000718087290 */ /* 0x000fe40008ffe43f */
[----:B------:R-:W-:Y:S01]  /*16e0*/  UIMAD UR7, UR39, UR6, URZ ;  /* 0x00000006270772a4 */ /* 0x000fe2000f8e023f */
[----:B------:R-:W-:-:S03]  /*16f0*/  IMAD R5, R8, R6, R5 ;  /* 0x0000000608057224 */ /* 0x000fc600078e0205 */
[----:B------:R-:W-:Y:S02]  /*1700*/  UIMAD UR8, UR38, UR8, UR7 ;  /* 0x00000008260872a4 */ /* 0x000fe4000f8e0207 */
[----:B------:R-:W-:Y:S01]  /*1710*/  ISETP.GT.U32.AND P0, PT, R8, R5, PT ;  /* 0x000000050800720c */ /* 0x000fe20003f04070 */
[----:B------:R-:W-:-:S04]  /*1720*/  @UP5 USEL UR7, UR57, UR13, !UP2 ;  /* 0x0000000d39075287 */ /* 0x000fc8000d000000 */
[----:B------:R-:W-:Y:S02]  /*1730*/  @UP5 UIMAD UR12, UR37, UR10, UR7 ;  /* 0x0000000a250c52a4 */ /* 0x000fe4000f8e0207 */
[----:B------:R-:W-:Y:S02]  /*1740*/  UIMAD.WIDE.U32 UR6, UR38, UR6, URZ ;  /* 0x00000006260672a5 */ /* 0x000fe4000f8e003f */
[----:B------:R-:W-:Y:S02]  /*1750*/  USEL UR10, UR9, URZ, UP6 ;  /* 0x0000003f090a7287 */ /* 0x000fe4000b000000 */
[----:B------:R-:W-:Y:S02]  /*1760*/  UIADD3 UR9, UR7, UR8, URZ ;  /* 0x0000000807097290 */ /* 0x000fe4000fffe03f */
[----:B------:R-:W-:Y:S01]  /*1770*/  @!P0 IMAD.IADD R5, R5, 0x1, -R8 ;  /* 0x0000000105058824 */ /* 0x000fe200078e0a08 */
[----:B------:R-:W-:Y:S01]  /*1780*/  @!P0 IADD3 R4, R4, 0x1, RZ ;  /* 0x0000000104048810 */ /* 0x000fe20007ffe0ff */
[----:B------:R-:W-:Y:S01]  /*1790*/  @!UP5 UMOV UR12, UR52 ;  /* 0x00000034000cdc82 */ /* 0x000fe20008000000 */
[----:B------:R-:W-:-:S02]  /*17a0*/  ISETP.LE.AND P0, PT, RZ, UR59, PT ;  /* 0x0000003bff007c0c */ /* 0x000fc4000bf03270 */
        /* <DEDUP_REMOVED lines=12> */
.L_x_554:
[----:B------:R-:W-:Y:S02]  /*1870*/  UMOV UR8, UR53 ;  /* 0x0000003500087c82 */ /* 0x000fe40008000000 */
.L_x_555:
[----:B------:R-:W-:Y:S01]  /*1880*/  UIADD3 UR6, UP4, UP3, UR6, UR47, UR49 ;  /* 0x0000002f06067290 */ /* 0x000fe2000fb9e031 */
[----:B------:R-:W-:Y:S01]  /*1890*/  SHF.R.S32.HI R25, RZ, 0x1f, R240 ;  /* 0x0000001fff197819 */ /* 0x000fe200000114f0 */
[----:B------:R-:W1:Y:S01]  /*18a0*/  S2R R24, SR_TID.X ;  /* 0x0000000000187919 */ /* 0x000e620000002100 */
[----:B------:R-:W-:Y:S01]  /*18b0*/  IADD3 R5, P0, R240, UR15, RZ ;  /* 0x0000000ff0057c10 */ /* 0x000fe2000ff1e0ff */
[----:B------:R-:W-:Y:S01]  /*18c0*/  UIADD3 UR20, UP2, UP1, UR14, UR6, UR16 ;  /* 0x000000060e147290 */ /* 0x000fe2000f95e010 */
[--C-:B------:R-:W-:Y:S01]  /*18d0*/  SHF.R.S32.HI R247, RZ, 0x1f, R246.reuse ;  /* 0x0000001ffff77819 */ /* 0x100fe200000114f6 */
[----:B------:R-:W-:Y:S01]  /*18e0*/  UIADD3.X UR6, UR9, UR51, UR56, UP4, UP3 ;  /* 0x0000003309067290 */ /* 0x000fe2000a7e6438 */
[----:B------:R-:W-:Y:S01]  /*18f0*/  IADD3.X R9, R25, UR24, RZ, P0, !PT ;  /* 0x0000001819097c10 */ /* 0x000fe200087fe4ff */
[----:B------:R-:W-:Y:S01]  /*1900*/  UIADD3 UR13, UR15, UR12, URZ ;  /* 0x0000000c0f0d7290 */ /* 0x000fe2000fffe03f */
[----:B------:R-:W-:Y:S01]  /*1910*/  IMAD.U32 R11, RZ, RZ, UR37 ;  /* 0x00000025ff0b7e24 */ /* 0x000fe2000f8e00ff */
[----:B------:R-:W-:Y:S01]  /*1920*/  UIADD3.X UR17, UR10, UR6, UR11, UP2, UP1 ;  /* 0x000000060a117290 */ /* 0x000fe200097e240b */
[----:B------:R-:W-:Y:S01]  /*1930*/  IMAD.WIDE.U32 R6, R5, c[0x0][0x190], R246 ;  /* 0x0000640005067a25 */ /* 0x000fe200078e00f6 */
[----:B------:R-:W-:Y:S01]  /*1940*/  BSSY B1, `(.L_x_551) ;  /* 0x000077a000017945 */ /* 0x000fe20003800000 */
[----:B------:R-:W-:-:S02]  /*1950*/  ULDC.64 UR6, c[0x0][0x1a8] ;  /* 0x00006a0000067ab9 */ /* 0x000fc40000000a00 */
[----:B------:R-:W-:Y:S01]  /*1960*/  UIMAD UR6, UR60, UR6, URZ ;  /* 0x000000063c0672a4 */ /* 0x000fe2000f8e023f */
[----:B------:R-:W-:Y:S01]  /*1970*/  IMAD R9, R9, c[0x0][0x190], RZ ;  /* 0x0000640009097a24 */ /* 0x000fe200078e02ff */
[----:B------:R-:W-:Y:S01]  /*1980*/  IADD3 R8, P0, R6, UR40, RZ ;  /* 0x0000002806087c10 */ /* 0x000fe2000ff1e0ff */
[----:B------:R-:W-:Y:S02]  /*1990*/  ULDC UR40, c[0x0][0x2e8] ;  /* 0x0000ba0000287ab9 */ /* 0x000fe40000000800 */
[----:B------:R-:W-:Y:S01]  /*19a0*/  UIMAD UR16, UR37, UR7, UR6 ;  /* 0x00000007251072a4 */ /* 0x000fe2000f8e0206 */
[----:B------:R-:W-:Y:S02]  /*19b0*/  IMAD R5, R5, c[0x0][0x194], R9 ;  /* 0x0000650005057a24 */ /* 0x000fe400078e0209 */
[----:B------:R-:W-:Y:S02]  /*19c0*/  ULDC.64 UR6, c[0x0][0x378] ;  /* 0x0000de0000067ab9 */ /* 0x000fe40000000a00 */
[----:B------:R-:W-:Y:S01]  /*19d0*/  UIMAD UR6, UR60, UR6, URZ ;  /* 0x000000063c0672a4 */ /* 0x000fe2000f8e023f */
[----:B------:R-:W-:Y:S01]  /*19e0*/  IADD3.X R9, R7, UR28, R5, P0, !PT ;  /* 0x0000001c07097c10 */ /* 0x000fe200087fe405 */
[----:B------:R-:W-:Y:S01]  /*19f0*/  IMAD.U32 R5, RZ, RZ, UR15 ;  /* 0x0000000fff057e24 */ /* 0x000fe2000f8e00ff */
[----:B------:R-:W-:Y:S01]  /*1a00*/  IADD3 R6, P0, R246, UR22, RZ ;  /* 0x00000016f6067c10 */ /* 0x000fe2000ff1e0ff */
[----:B------:R-:W-:-:S02]  /*1a10*/  UIMAD UR14, UR37, UR7, UR6 ;  /* 0x00000007250e72a4 */ /* 0x000fc4000f8e0206 */
[----:B------:R-:W-:Y:S01]  /*1a20*/  IMAD.WIDE.U32 R8, R11, c[0x0][0x1a8], R8 ;  /* 0x00006a000b087a25 */ /* 0x000fe200078e0008 */
[----:B------:R-:W-:Y:S01]  /*1a30*/  ULDC.64 UR6, c[0x0][0x370] ;  /* 0x0000dc0000067ab9 */ /* 0x000fe20000000a00 */
[----:B------:R-:W-:Y:S01]  /*1a40*/  IADD3.X R7, R247, UR23, RZ, P0, !PT ;  /* 0x00000017f7077c10 */ /* 0x000fe200087fe4ff */
[----:B------:R-:W-:Y:S02]  /*1a50*/  UIMAD UR6, UR24, UR6, URZ ;  /* 0x00000006180672a4 */ /* 0x000fe4000f8e023f */
[----:B------:R-:W-:Y:S01]  /*1a60*/  LEA R230, P2, R8, c[0x0][0x160], 0x1 ;  /* 0x0000580008e67a11 */ /* 0x000fe200078408ff */
[----:B------:R-:W-:Y:S01]  /*1a70*/  UMOV UR24, 0x4 ;  /* 0x0000000400187882 */ /* 0x000fe20000000000 */
[----:B------:R-:W-:Y:S01]  /*1a80*/  IMAD.WIDE.U32 R6, R5, c[0x0][0x370], R6 ;  /* 0x0000dc0005067a25 */ /* 0x000fe200078e0006 */
[----:B------:R-:W-:Y:S01]  /*1a90*/  UIMAD UR11, UR15, UR7, UR6 ;  /* 0x000000070f0b72a4 */ /* 0x000fe2000f8e0206 */
[----:B-1----:R-:W-:Y:S01]  /*1aa0*/  SHF.R.S32.HI R5, RZ, 0x1f, R24 ;  /* 0x0000001fff057819 */ /* 0x002fe20000011418 */
[----:B------:R-:W-:-:S02]  /*1ab0*/  UIADD3 UR6, UR15, UR8, URZ ;  /* 0x000000080f067290 */ /* 0x000fc4000fffe03f */
[----:B------:R-:W-:Y:S01]  /*1ac0*/  ULDC.64 UR22, c[0x0][0x200] ;  /* 0x0000800000167ab9 */ /* 0x000fe20000000a00 */
[----:B------:R-:W-:Y:S01]  /*1ad0*/  LEA.HI R5, R5, R24, RZ, 0x5 ;  /* 0x0000001805057211 */ /* 0x000fe200078f28ff */
[----:B------:R-:W-:Y:S01]  /*1ae0*/  ULDC.64 UR8, c[0x0][0x3c8] ;  /* 0x0000f20000087ab9 */ /* 0x000fe20000000a00 */
[----:B------:R-:W-:Y:S01]  /*1af0*/  IADD3 R7, R7, UR11, RZ ;  /* 0x0000000b07077c10 */ /* 0x000fe2000fffe0ff */
[----:B------:R-:W-:Y:S01]  /*1b00*/  UIMAD.WIDE UR6, UR6, UR24, UR8 ;  /* 0x00000018060672a5 */ /* 0x000fe2000f8e0208 */
[----:B------:R-:W-:Y:S01]  /*1b10*/  LOP3.LUT R10, R5, 0xffffffe0, RZ, 0xc0, !PT ;  /* 0xffffffe0050a7812 */ /* 0x000fe200078ec0ff */
[----:B------:R-:W-:Y:S01]  /*1b20*/  UIADD3 UR8, UR29, -0x1, URZ ;  /* 0xffffffff1d087890 */ /* 0x000fe2000fffe03f */
[----:B------:R-:W-:Y:S01]  /*1b30*/  SHF.R.S32.HI R5, RZ, 0x5, R5 ;  /* 0x00000005ff057819 */ /* 0x000fe20000011405 */
[----:B------:R-:W-:Y:S01]  /*1b40*/  IMAD.WIDE.U32 R6, R11, c[0x0][0x378], R6 ;  /* 0x0000de000b067a25 */ /* 0x000fe200078e0006 */
[----:B------:R-:W-:Y:S02]  /*1b50*/  IADD3 R11, R9, UR16, RZ ;  /* 0x00000010090b7c10 */ /* 0x000fe4000fffe0ff */
[----:B------:R-:W-:Y:S01]  /*1b60*/  UMOV UR10, UR6 ;  /* 0x00000006000a7c82 */ /* 0x000fe20008000000 */
[----:B------:R-:W-:Y:S01]  /*1b70*/  IMAD.IADD R24, R24, 0x1, -R10 ;  /* 0x0000000118187824 */ /* 0x000fe200078e0a0a */
[----:B------:R-:W-:Y:S01]  /*1b80*/  UIADD3 UR6, -UR21, UR31, UR18 ;  /* 0x0000001f15067290 */ /* 0x000fe2000fffe112 */
[----:B------:R-:W-:Y:S01]  /*1b90*/  LEA.HI.X R231, R8, c[0x0][0x164], R11, 0x1, P2 ;  /* 0x0000590008e77a11 */ /* 0x000fe200010f0c0b */
[----:B------:R-:W-:Y:S01]  /*1ba0*/  IMAD R9, R25, c[0x0][0x370], RZ ;  /* 0x0000dc0019097a24 */ /* 0x000fe200078e02ff */
[----:B------:R-:W-:Y:S01]  /*1bb0*/  IADD3 R7, R7, UR14, RZ ;  /* 0x0000000e07077c10 */ /* 0x000fe2000fffe0ff */
[----:B------:R-:W-:Y:S01]  /*1bc0*/  UIADD3 UR6, UR6, -UR40, URZ ;  /* 0x8000002806067290 */ /* 0x000fe2000fffe03f */
[----:B------:R-:W-:Y:S01]  /*1bd0*/  IMAD R5, R5, UR48, R24 ;  /* 0x0000003005057c24 */ /* 0x000fe2000f8e0218 */
[----:B------:R-:W-:Y:S01]  /*1be0*/  UMOV UR9, UR7 ;  /* 0x0000000700097c82 */ /* 0x000fe20008000000 */
[C---:B------:R-:W-:Y:S01]  /*1bf0*/  IMAD R9, R240.reuse, c[0x0][0x374], R9 ;  /* 0x0000dd00f0097a24 */ /* 0x040fe200078e0209 */
[----:B------:R-:W-:Y:S01]  /*1c00*/  USHF.R.S32.HI UR12, URZ, 0x1f, UR6 ;  /* 0x0000001f3f0c7899 */ /* 0x000fe20008011406 */
[----:B------:R-:W-:Y:S01]  /*1c10*/  IMAD.WIDE.U32 R6, R240, c[0x0][0x370], R6 ;  /* 0x0000dc00f0067a25 */ /* 0x000fe200078e0006 */
[----:B------:R-:W-:-:S02]  /*1c20*/  IADD3 R10, P0, R5, UR20, RZ ;  /* 0x00000014050a7c10 */ /* 0x000fc4000ff1e0ff */
[----:B------:R-:W-:Y:S02]  /*1c30*/  ULEA.HI UR12, UR12, UR6, URZ, 0x6 ;  /* 0x000000060c0c7291 */ /* 0x000fe4000f8f303f */
[----:B------:R-:W-:Y:S01]  /*1c40*/  LEA.HI.X.SX32 R8, R5, UR17, 0x1, P0 ;  /* 0x0000001105087c11 */ /* 0x000fe200080f0eff */
[----:B------:R-:W-:Y:S01]  /*1c50*/  IMAD.IADD R5, R7, 0x1, R9 ;  /* 0x0000000107057824 */ /* 0x000fe200078e0209 */
[----:B------:R-:W-:Y:S01]  /*1c60*/  USHF.R.S32.HI UR12, URZ, 0x6, UR12 ;  /* 0x000000063f0c7899 */ /* 0x000fe2000801140c */
[----:B------:R-:W-:Y:S01]  /*1c70*/  LEA R224, P2, R10, c[0x0][0x350], 0x2 ;  /* 0x0000d4000ae07a11 */ /* 0x000fe200078410ff */
[----:B------:R-:W-:Y:S01]  /*1c80*/  UIMAD.WIDE UR6, UR13, UR24, UR22 ;  /* 0x000000180d0672a5 */ /* 0x000fe2000f8e0216 */
[----:B------:R-:W-:Y:S01]  /*1c90*/  LEA R228, P3, R6, c[0x0][0x330], 0x1 ;  /* 0x0000cc0006e47a11 */ /* 0x000fe200078608ff */
[----:B------:R-:W-:Y:S01]  /*1ca0*/  UISETP.LT.AND UP1, UPT, URZ, UR12, UPT ;  /* 0x0000000c3f00728c */ /* 0x000fe2000bf21270 */
[----:B------:R-:W-:Y:S02]  /*1cb0*/  LEA.HI.X R225, R10, c[0x0][0x354], R8, 0x2, P2 ;  /* 0x0000d5000ae17a11 */ /* 0x000fe400010f1408 */
[----:B------:R-:W-:Y:S01]  /*1cc0*/  LEA.HI.X R229, R6, c[0x0][0x334], R5, 0x1, P3 ;  /* 0x0000cd0006e57a11 */ /* 0x000fe200018f0c05 */
[----:B------:R-:W-:-:S04]  /*1cd0*/  USEL UR12, URZ, UR12, !UP1 ;  /* 0x0000000c3f0c7287 */ /* 0x000fc8000c800000 */
[----:B------:R-:W-:-:S06]  /*1ce0*/  UISETP.GT.AND UP1, UPT, UR29, UR12, UPT ;  /* 0x0000000c1d00728c */ /* 0x000fcc000bf24270 */
        /* <DEDUP_REMOVED lines=20> */
.L_x_557:
        /* <DEDUP_REMOVED lines=18> */
.L_x_558:
        /* <DEDUP_REMOVED lines=30> */
.L_x_560:
[----:B------:R-:W-:Y:S05]  /*2130*/  BSYNC B0 ;  /* 0x0000000000007941 */ /* 0x000fea0003800000 */
.L_x_559:
        /* <DEDUP_REMOVED lines=17> */
.L_x_562:
[----:B------:R-:W-:Y:S05]  /*2250*/  BSYNC B0 ;  /* 0x0000000000007941 */ /* 0x000fea0003800000 */
.L_x_561:
        /* <DEDUP_REMOVED lines=27> */
.L_x_564:
[----:B------:R-:W-:Y:S05]  /*2410*/  BSYNC B0 ;  /* 0x0000000000007941 */ /* 0x000fea0003800000 */
.L_x_563:
        /* <DEDUP_REMOVED lines=15> */
.L_x_556:
[----:B------:R-:W-:Y:S01]  /*2510*/  ULDC.64 UR14, c[0x0][0x1a0] ;  /* 0x00006800000e7ab9 */ /* 0x000fe20000000a00 */
[----:B------:R-:W-:Y:S01]  /*2520*/  IADD3 R5, R240, 0x20, RZ ;  /* 0x00000020f0057810 */ /* 0x000fe20007ffe0ff */
[----:B------:R-:W-:Y:S01]  /*2530*/  UIMAD UR11, UR19, UR14, URZ ;  /* 0x0000000e130b72a4 */ /* 0x000fe2000f8e023f */
[----:B------:R-:W-:Y:S01]  /*2540*/  MOV R12, 0x40 ;  /* 0x00000040000c7802 */ /* 0x000fe20000000f00 */
[----:B------:R-:W-:Y:S01]  /*2550*/  UIMAD UR13, UR32, -0x40, UR21 ;  /* 0xffffffc0200d78a4 */ /* 0x000fe2000f8e0215 */
[----:B------:R-:W-:Y:S01]  /*2560*/  IMAD.U32 R6, RZ, RZ, UR18 ;  /* 0x00000012ff067e24 */ /* 0x000fe2000f8e00ff */
[----:B------:R-:W-:-:S02]  /*2570*/  UIMAD UR15, UR18, UR15, UR11 ;  /* 0x0000000f120f72a4 */ /* 0x000fc4000f8e020b */
[----:B------:R-:W-:Y:S01]  /*2580*/  UIMAD UR11, UR8, -0x40, UR31 ;  /* 0xffffffc0080b78a4 */ /* 0x000fe2000f8e021f */
[C---:B------:R-:W-:Y:S01]  /*2590*/  IMAD.WIDE.U32 R16, R12.reuse, c[0x0][0x370], RZ ;  /* 0x0000dc000c107a25 */ /* 0x040fe200078e00ff */
[----:B------:R-:W-:Y:S01]  /*25a0*/  ULDC.64 UR16, c[0x0][0x198] ;  /* 0x0000660000107ab9 */ /* 0x000fe20000000a00 */
[C---:B------:R-:W-:Y:S01]  /*25b0*/  ISETP.GE.AND P0, PT, R5.reuse, UR13, PT ;  /* 0x0000000d05007c0c */ /* 0x040fe2000bf06270 */
[----:B------:R-:W-:Y:S01]  /*25c0*/  UIMAD UR16, UR19, UR16, URZ ;  /* 0x00000010131072a4 */ /* 0x000fe2000f8e023f */
[----:B------:R-:W-:Y:S01]  /*25d0*/  IMAD R20, R12, c[0x0][0x374], RZ ;  /* 0x0000dd000c147a24 */ /* 0x000fe200078e02ff */
[----:B------:R-:W-:Y:S01]  /*25e0*/  ISETP.GE.AND P2, PT, R5, UR11, PT ;  /* 0x0000000b05007c0c */ /* 0x000fe2000bf46270 */
[----:B------:R-:W-:Y:S01]  /*25f0*/  IMAD R5, R15, c[0x0][0x1b0], RZ ;  /* 0x00006c000f057a24 */ /* 0x000fe200078e02ff */
[----:B------:R-:W-:Y:S01]  /*2600*/  UIMAD UR17, UR18, UR17, UR16 ;  /* 0x00000011121172a4 */ /* 0x000fe2000f8e0210 */
[----:B------:R-:W-:-:S04]  /*2610*/  IMAD.WIDE.U32 R8, R6, c[0x0][0x198], R246 ;  /* 0x0000660006087a25 */ /* 0x000fc800078e00f6 */
[----:B------:R-:W-:Y:S01]  /*2620*/  IMAD R13, R4, c[0x0][0x1b4], R5 ;  /* 0x00006d00040d7a24 */ /* 0x000fe200078e0205 */
[----:B------:R-:W-:Y:S01]  /*2630*/  IADD3 R8, P3, R8, UR27, RZ ;  /* 0x0000001b08087c10 */ /* 0x000fe2000ff7e0ff */
[----:B------:R-:W-:Y:S02]  /*2640*/  IMAD R5, R15, c[0x0][0x1b8], RZ ;  /* 0x00006e000f057a24 */ /* 0x000fe400078e02ff */
[----:B------:R-:W-:Y:S02]  /*2650*/  IMAD.WIDE.U32 R6, R6, c[0x0][0x1a0], R246 ;  /* 0x0000680006067a25 */ /* 0x000fe400078e00f6 */
[----:B------:R-:W-:Y:S02]  /*2660*/  @!P2 IADD3 R14, P4, R228, R16, RZ ;  /* 0x00000010e40ea210 */ /* 0x000fe40007f9e0ff */
[----:B------:R-:W-:Y:S01]  /*2670*/  IMAD.U32 R11, RZ, RZ, UR17 ;  /* 0x00000011ff0b7e24 */ /* 0x000fe2000f8e00ff */
[----:B------:R-:W-:Y:S01]  /*2680*/  IADD3 R10, P1, R6, UR25, RZ ;  /* 0x00000019060a7c10 */ /* 0x000fe2000ff3e0ff */
[----:B------:R-:W-:Y:S01]  /*2690*/  IMAD.U32 R6, RZ, RZ, UR15 ;  /* 0x0000000fff067e24 */ /* 0x000fe2000f8e00ff */
[----:B------:R-:W-:Y:S01]  /*26a0*/  @!P2 IADD3.X R15, R229, R17, R20, P4, !PT ;  /* 0x00000011e50fa210 */ /* 0x000fe200027fe414 */
[----:B------:R-:W-:Y:S01]  /*26b0*/  IMAD.WIDE.U32 R18, R12, c[0x0][0x190], RZ ;  /* 0x000064000c127a25 */ /* 0x000fe200078e00ff */
[----:B------:R-:W-:-:S02]  /*26c0*/  PLOP3.LUT P4, PT, PT, PT, UP6, 0x80, 0x0 ;  /* 0x000000000000781c */ /* 0x000fc40003f8f068 */
[----:B------:R-:W-:Y:S02]  /*26d0*/  IADD3.X R9, R9, UR30, R11, P3, !PT ;  /* 0x0000001e09097c10 */ /* 0x000fe40009ffe40b */
[----:B------:R-:W-:Y:S02]  /*26e0*/  IADD3.X R11, R7, UR26, R6, P1, !PT ;  /* 0x0000001a070b7c10 */ /* 0x000fe40008ffe406 */
[----:B------:R-:W-:Y:S01]  /*26f0*/  ISETP.GE.AND P1, PT, R240, UR13, PT ;  /* 0x0000000df0007c0c */ /* 0x000fe2000bf26270 */
[----:B------:R-:W-:-:S04]  /*2700*/  IMAD.WIDE.U32 R6, R4, c[0x0][0x1b0], R8 ;  /* 0x00006c0004067a25 */ /* 0x000fc800078e0008 */
[----:B------:R-:W-:Y:S01]  /*2710*/  IMAD R8, R12, c[0x0][0x194], RZ ;  /* 0x000065000c087a24 */ /* 0x000fe200078e02ff */
[----:B------:R-:W-:Y:S01]  /*2720*/  @!P2 IADD3 R12, P3, R230, R18, RZ ;  /* 0x00000012e60ca210 */ /* 0x000fe20007f7e0ff */
[----:B------:R-:W-:Y:S01]  /*2730*/  @!P0 IMAD.MOV.U32 R16, RZ, RZ, R6 ;  /* 0x000000ffff108224 */ /* 0x000fe200078e0006 */
[----:B------:R-:W-:Y:S02]  /*2740*/  IADD3 R7, R7, R13, RZ ;  /* 0x0000000d07077210 */ /* 0x000fe40007ffe0ff */
[----:B------:R-:W-:Y:S01]  /*2750*/  @!P2 IADD3.X R13, R231, R19, R8, P3, !PT ;  /* 0x00000013e70da210 */ /* 0x000fe20001ffe408 */
[----:B------:R-:W-:Y:S01]  /*2760*/  IMAD R19, R4, c[0x0][0x1bc], R5 ;  /* 0x00006f0004137a24 */ /* 0x000fe200078e0205 */
[----:B------:R-:W-:Y:S01]  /*2770*/  @!P0 IADD3 R20, P3, R240, 0x20, RZ ;  /* 0x00000020f0148810 */ /* 0x000fe20007f7e0ff */
[----:B------:R-:W-:Y:S01]  /*2780*/  IMAD.WIDE.U32 R4, R4, c[0x0][0x1b8], R10 ;  /* 0x00006e0004047a25 */ /* 0x000fe200078e000a */
[C---:B------:R-:W-:Y:S02]  /*2790*/  @!P0 IADD3 R18, P5, R240.reuse, 0x20, RZ ;  /* 0x00000020f0128810 */ /* 0x040fe40007fbe0ff */
[----:B------:R-:W-:Y:S01]  /*27a0*/  @!P0 MOV R17, R7 ;  /* 0x0000000700118202 */ /* 0x000fe20000000f00 */
[--C-:B------:R-:W-:Y:S01]  /*27b0*/  @!P0 IMAD.X R8, RZ, RZ, R25.reuse, P3 ;  /* 0x000000ffff088224 */ /* 0x100fe200018e0619 */
[----:B------:R-:W-:Y:S01]  /*27c0*/  ISETP.GE.AND P3, PT, R240, UR11, PT ;  /* 0x0000000bf0007c0c */ /* 0x000fe2000bf66270 */
[----:B------:R-:W-:Y:S01]  /*27d0*/  @P4 BAR.SYNC.DEFER_BLOCKING 0x0 ;  /* 0x0000000000004b1d */ /* 0x000fe20000010000 */
[----:B------:R-:W-:Y:S01]  /*27e0*/  @!P1 IMAD R9, R25, c[0x0][0x198], RZ ;  /* 0x0000660019099a24 */ /* 0x000fe200078e02ff */
[----:B------:R-:W-:Y:S01]  /*27f0*/  IADD3 R5, R5, R19, RZ ;  /* 0x0000001305057210 */ /* 0x000fe20007ffe0ff */
[----:B------:R-:W-:-:S02]  /*2800*/  @!P0 IMAD.X R11, RZ, RZ, R25, P5 ;  /* 0x000000ffff0b8224 */ /* 0x000fc400028e0619 */
[----:B------:R-:W-:Y:S02]  /*2810*/  @!P1 IMAD R19, R240, c[0x0][0x19c], R9 ;  /* 0x00006700f0139a24 */ /* 0x000fe400078e0209 */
[----:B------:R-:W-:Y:S01]  /*2820*/  @!P0 IMAD R10, R8, c[0x0][0x198], RZ ;  /* 0x00006600080a8a24 */ /* 0x000fe200078e02ff */
[----:B------:R-:W-:Y:S01]  /*2830*/  @!P0 MOV R8, R4 ;  /* 0x0000000400088202 */ /* 0x000fe20000000f00 */
[----:B------:R-:W-:-:S04]  /*2840*/  @!P1 IMAD.WIDE.U32 R6, R240, c[0x0][0x198], R6 ;  /* 0x00006600f0069a25 */ /* 0x000fc800078e0006 */
[----:B------:R-:W-:Y:S01]  /*2850*/  @!P0 IMAD R11, R11, c[0x0][0x1a0], RZ ;  /* 0x000068000b0b8a24 */ /* 0x000fe200078e02ff */
[----:B------:R-:W-:Y:S01]  /*2860*/  @!P1 IADD3 R7, R7, R19, RZ ;  /* 0x0000001307079210 */ /* 0x000fe20007ffe0ff */
[----:B------:R-:W-:Y:S01]  /*2870*/  @!P0 IMAD R23, R20, c[0x0][0x19c], R10 ;  /* 0x0000670014178a24 */ /* 0x000fe200078e020a */
[----:B------:R-:W-:Y:S01]  /*2880*/  @!P1 LEA R10, P5, R6, c[0x0][0x168], 0x1 ;  /* 0x00005a00060a9a11 */ /* 0x000fe200078a08ff */
[----:B------:R-:W-:Y:S02]  /*2890*/  @!P0 IMAD R22, R18, c[0x0][0x1a4], R11 ;  /* 0x0000690012168a24 */ /* 0x000fe400078e020b */
[----:B------:R-:W-:Y:S01]  /*28a0*/  @!P0 IMAD.MOV.U32 R9, RZ, RZ, R5 ;  /* 0x000000ffff098224 */ /* 0x000fe200078e0005 */
[----:B------:R-:W-:Y:S01]  /*28b0*/  @!P1 LEA.HI.X R11, R6, c[0x0][0x16c], R7, 0x1, P5 ;  /* 0x00005b00060b9a11 */ /* 0x000fe200028f0c07 */
[----:B------:R-:W-:Y:S01]  /*28c0*/  @!P0 IMAD.WIDE.U32 R20, R20, c[0x0][0x198], R16 ;  /* 0x0000660014148a25 */ /* 0x000fe200078e0010 */
[----:B------:R1:W-:Y:S03]  /*28d0*/  @P3 STS.128 [R226+0x8000], RZ ;  /* 0x008000ffe2003388 */ /* 0x0003e60000000c00 */
[----:B------:R-:W-:-:S02]  /*28e0*/  @!P1 IMAD R6, R25, c[0x0][0x1a0], RZ ;  /* 0x0000680019069a24 */ /* 0x000fc400078e02ff */
[----:B------:R-:W-:Y:S01]  /*28f0*/  @!P0 IMAD.WIDE.U32 R18, R18, c[0x0][0x1a0], R8 ;  /* 0x0000680012128a25 */ /* 0x000fe200078e0008 */
[----:B------:R1:W-:Y:S01]  /*2900*/  @P3 STS.128 [R226+0xa000], RZ ;  /* 0x00a000ffe2003388 */ /* 0x0003e20000000c00 */
[----:B------:R-:W-:Y:S02]  /*2910*/  @!P0 LEA R8, P6, R20, c[0x0][0x168], 0x1 ;  /* 0x00005a0014088a11 */ /* 0x000fe400078c08ff */
[C---:B------:R-:W-:Y:S01]  /*2920*/  @!P1 IMAD R6, R240.reuse, c[0x0][0x1a4], R6 ;  /* 0x00006900f0069a24 */ /* 0x040fe200078e0206 */
[----:B------:R1:W-:Y:S01]  /*2930*/  @P3 STS.128 [R226+0xc000], RZ ;  /* 0x00c000ffe2003388 */ /* 0x0003e20000000c00 */
[----:B------:R-:W-:Y:S01]  /*2940*/  @!P1 IMAD.WIDE.U32 R16, R240, c[0x0][0x1a0], R4 ;  /* 0x00006800f0109a25 */ /* 0x000fe200078e0004 */
[----:B------:R-:W-:Y:S02]  /*2950*/  @!P0 LEA R4, P4, R18, c[0x0][0x170], 0x1 ;  /* 0x00005c0012048a11 */ /* 0x000fe400078808ff */
[----:B------:R1:W-:Y:S01]  /*2960*/  @P3 STS.128 [R226+0xe000], RZ ;  /* 0x00e000ffe2003388 */ /* 0x0003e20000000c00 */
[----:B------:R-:W-:Y:S01]  /*2970*/  @!P0 IMAD.IADD R7, R21, 0x1, R23 ;  /* 0x0000000115078824 */ /* 0x000fe200078e0217 */
[----:B------:R-:W-:Y:S01]  /*2980*/  @!P1 IADD3 R5, R17, R6, RZ ;  /* 0x0000000611059210 */ /* 0x000fe20007ffe0ff */
[----:B------:R-:W-:Y:S01]  /*2990*/  @!P0 IMAD.IADD R17, R19, 0x1, R22 ;  /* 0x0000000113118824 */ /* 0x000fe200078e0216 */
[----:B------:R-:W-:Y:S01]  /*29a0*/  @!PT LDS RZ, [RZ] ;  /* 0x00000000fffff984 */ /* 0x000fe20000000800 */
[----:B------:R-:W-:Y:S01]  /*29b0*/  @!PT LDS RZ, [RZ] ;  /* 0x00000000fffff984 */ /* 0x000fe20000000800 */
[----:B------:R-:W-:Y:S01]  /*29c0*/  @!PT LDS RZ, [RZ] ;  /* 0x00000000fffff984 */ /* 0x000fe20000000800 */
[----:B------:R1:W-:Y:S01]  /*29d0*/  @!P3 LDGSTS.E.BYPASS.LTC128B.128 [R226+0x8000], [R228.64] ;  /* 0x08000000e4e2bfae */ /* 0x0003e2000b901d44 */
[----:B------:R-:W-:-:S02]  /*29e0*/  @!P1 LEA R6, P5, R16, c[0x0][0x170], 0x1 ;  /* 0x00005c0010069a11 */ /* 0x000fc400078a08ff */
[----:B------:R-:W-:Y:S01]  /*29f0*/  @!P0 LEA.HI.X R9, R20, c[0x0][0x16c], R7, 0x1, P6 ;  /* 0x00005b0014098a11 */ /* 0x000fe200030f0c07 */
[----:B------:R1:W-:Y:S01]  /*2a00*/  @!P3 LDGSTS.E.BYPASS.LTC128B.128 [R226+0xa000], [R228.64+0x80] ;  /* 0x0a000080e4e2bfae */ /* 0x0003e2000b901d44 */
[----:B------:R-:W-:Y:S02]  /*2a10*/  @!P1 LEA.HI.X R7, R16, c[0x0][0x174], R5, 0x1, P5 ;  /* 0x00005d0010079a11 */ /* 0x000fe400028f0c05 */
[----:B------:R-:W-:Y:S01]  /*2a20*/  @!P0 LEA.HI.X R5, R18, c[0x0][0x174], R17, 0x1, P4 ;  /* 0x00005d0012058a11 */ /* 0x000fe200020f0c11 */
        /* <DEDUP_REMOVED lines=66> */
[----:B--2---:R-:W-:Y:S01]  /*2e50*/  MOV R8, c[0x0][0x308] ;  /* 0x0000c20000087a02 */ /* 0x004fe20000000f00 */
[----:B------:R-:W-:-:S02]  /*2e60*/  IMAD.MOV.U32 R9, RZ, RZ, c[0x0][0x30c] ;  /* 0x0000c300ff097624 */ /* 0x000fc400078e00ff */
        /* <DEDUP_REMOVED lines=14> */
[----:B------:R-:W0:Y:S04]  /*2f50*/  LDGDEPBAR ;  /* 0x00000000000079af */ /* 0x000e280000000000 */
[----:B---3--:R3:W4:Y:S04]  /*2f60*/  LDG.E.64 R6, [R8.64+0x8] ;  /* 0x0000080408067981 */ /* 0x008728000c1e1b00 */
[----:B---3--:R-:W3:Y:S01]  /*2f70*/  LDG.E.64 R8, [R8.64] ;  /* 0x0000000408087981 */ /* 0x008ee2000c1e1b00 */
[----:B--2---:R-:W-:Y:S01]  /*2f80*/  IADD3 R4, R227, 0x8, RZ ;  /* 0x00000008e3047810 */ /* 0x004fe20007ffe0ff */
[----:B------:R-:W-:Y:S01]  /*2f90*/  IMAD.MOV.U32 R236, RZ, RZ, 0x7f800000 ;  /* 0x7f800000ffec7424 */ /* 0x000fe200078e00ff */
[----:B------:R-:W-:-:S02]  /*2fa0*/  MOV R237, 0x7f800000 ;  /* 0x7f80000000ed7802 */ /* 0x000fc40000000f00 */
[----:B------:R-:W-:Y:S02]  /*2fb0*/  ISETP.GE.AND P0, PT, R4, UR11, PT ;  /* 0x0000000b04007c0c */ /* 0x000fe4000bf06270 */
[----:B------:R-:W-:Y:S01]  /*2fc0*/  MOV R4, 0x4 ;  /* 0x0000000400047802 */ /* 0x000fe20000000f00 */
[----:B------:R-:W-:-:S04]  /*2fd0*/  IMAD.MOV.U32 R248, RZ, RZ, c[0x0][0x22c] ;  /* 0x00008b00fff87624 */ /* 0x000fc800078e00ff */
[----:B------:R-:W-:-:S04]  /*2fe0*/  IMAD.WIDE R4, R227, R4, UR6 ;  /* 0x00000006e3047e25 */ /* 0x000fc8000f8e0204 */
[----:B------:R-:W-:Y:S01]  /*2ff0*/  IMAD R248, R248, c[0x0][0x1c0], RZ ;  /* 0x00007000f8f87a24 */ /* 0x000fe200078e02ff */
[----:B------:R2:W5:Y:S04]  /*3000*/  @!P1 LDG.E R236, [R4.64] ;  /* 0x0000000404ec9981 */ /* 0x000568000c1e1900 */
[----:B------:R2:W5:Y:S01]  /*3010*/  @!P0 LDG.E R237, [R4.64+0x20] ;  /* 0x0000200404ed8981 */ /* 0x000562000c1e1900 */
        /* <DEDUP_REMOVED lines=24> */
[----:B--2---:R-:W-:Y:S01]  /*31a0*/  SHF.R.S32.HI R4, RZ, 0x1f, R24 ;  /* 0x0000001fff047819 */ /* 0x004fe20000011418 */
        /* <DEDUP_REMOVED lines=42> */
[----:B------:R-:W-:Y:S01]  /*3450*/  UIADD3 UR17, UR17, -UR21, URZ ;  /* 0x8000001511117290 */ /* 0x000fe2000fffe03f */
[----:B----4-:R-:W-:Y:S02]  /*3460*/  IADD3 R238, P1, P0, R6, UR46, R24 ;  /* 0x0000002e06ee7c10 */ /* 0x010fe4000f83e018 */
[----:B------:R-:W-:Y:S02]  /*3470*/  CS2R R24, SRZ ;  /* 0x0000000000187805 */ /* 0x000fe4000001ff00 */
[----:B------:R-:W-:Y:S01]  /*3480*/  IADD3.X R243, R7, UR50, R4, P1, P0 ;  /* 0x0000003207f37c10 */ /* 0x000fe20008fe0404 */
[----:B------:R-:W-:Y:S01]  /*3490*/  IMAD.WIDE.U32 R238, R238, -0x2daee0ad, RZ ;  /* 0xd2511f53eeee7825 */ /* 0x000fe200078e00ff */
[----:B---3--:R-:W2:Y:S08]  /*34a0*/  R2UR UR14, R9 ;  /* 0x00000000090e73c2 */ /* 0x008eb000000e0000 */
[----:B------:R-:W3:Y:S01]  /*34b0*/  R2UR UR15, R8 ;  /* 0x00000000080f73c2 */ /* 0x000ee200000e0000 */
[----:B--2---:R-:W-:-:S02]  /*34c0*/  UIADD3 UR29, UR14, -0x4498517b, URZ ;  /* 0xbb67ae850e1d7890 */ /* 0x004fc4000fffe03f */
[----:B------:R-:W-:Y:S02]  /*34d0*/  UIADD3 UR27, UR14, 0x76cf5d0a, URZ ;  /* 0x76cf5d0a0e1b7890 */ /* 0x000fe4000fffe03f */
[----:B------:R-:W-:Y:S02]  /*34e0*/  UIADD3 UR25, UR14, 0x32370b8f, URZ ;  /* 0x32370b8f0e197890 */ /* 0x000fe4000fffe03f */
[----:B------:R-:W-:Y:S02]  /*34f0*/  UIADD3 UR23, UR14, -0x126145ec, URZ ;  /* 0xed9eba140e177890 */ /* 0x000fe4000fffe03f */
[----:B---3--:R-:W-:Y:S02]  /*3500*/  UIADD3 UR30, UR15, -0x61c88647, URZ ;  /* 0x9e3779b90f1e7890 */ /* 0x008fe4000fffe03f */
[----:B------:R-:W-:Y:S02]  /*3510*/  UIADD3 UR28, UR15, 0x3c6ef372, URZ ;  /* 0x3c6ef3720f1c7890 */ /* 0x000fe4000fffe03f */
[----:B------:R-:W-:-:S02]  /*3520*/  UIADD3 UR26, UR15, -0x255992d5, URZ ;  /* 0xdaa66d2b0f1a7890 */ /* 0x000fc4000fffe03f */
[----:B------:R-:W-:Y:S02]  /*3530*/  UIADD3 UR24, UR15, 0x78dde6e4, URZ ;  /* 0x78dde6e40f187890 */ /* 0x000fe4000fffe03f */
[----:B------:R-:W-:Y:S02]  /*3540*/  UIADD3 UR22, UR15, 0x1715609d, URZ ;  /* 0x1715609d0f167890 */ /* 0x000fe4000fffe03f */
[----:B------:R-:W-:Y:S02]  /*3550*/  UIADD3 UR20, UR14, -0x56f99767, URZ ;  /* 0xa90668990e147890 */ /* 0x000fe4000fffe03f */
[----:B------:R-:W-:Y:S02]  /*3560*/  UIADD3 UR19, UR15, -0x4ab325aa, URZ ;  /* 0xb54cda560f137890 */ /* 0x000fe4000fffe03f */
[----:B-1----:R-:W-:Y:S02]  /*3570*/  UIADD3 UR18, UR14, 0x646e171e, URZ ;  /* 0x646e171e0e127890 */ /* 0x002fe4000fffe03f */
.L_x_568:
[----:B------:R-:W0:Y:S01]  /*3580*/  LDGDEPBAR ;  /* 0x00000000000079af */ /* 0x000e220000000000 */
[----:B------:R-:W-:Y:S01]  /*3590*/  USHF.L.U32 UR11, UR8, 0x6, URZ ;  /* 0x00000006080b7899 */ /* 0x000fe2000800063f */
[C---:B-----5:R-:W-:Y:S01]  /*35a0*/  FSETP.NEU.FTZ.AND P0, PT, R236.reuse, -INF , PT ;  /* 0xff800000ec00780b */ /* 0x060fe20003f1d000 */
[----:B------:R-:W-:Y:S02]  /*35b0*/  UISETP.GT.AND UP1, UPT, UR8, UR12, UPT ;  /* 0x0000000c0800728c */ /* 0x000fe4000bf24270 */
[----:B------:R-:W-:Y:S02]  /*35c0*/  UISETP.GE.AND UP0, UPT, UR11, UR17, UPT ;  /* 0x000000110b00728c */ /* 0x000fe4000bf06270 */
[----:B------:R-:W-:Y:S02]  /*35d0*/  IMAD.U32 R112, RZ, RZ, UR11 ;  /* 0x0000000bff707e24 */ /* 0x000fe4000f8e00ff */
        /* <DEDUP_REMOVED lines=13> */
[----:B------:R-:W-:Y:S03]  /*36b0*/  LDSM.16.M88.4 R108, [R3+0x10000] ;  /* 0x01000000036c783b */ /* 0x000fe60000000200 */
[C---:B------:R-:W-:Y:S08]  /*36c0*/  HMMA.16816.F32.BF16 R8, R16.reuse, R10, RZ ;  /* 0x0000000a1008723c */ /* 0x040ff000000418ff */
[C---:B--2---:R-:W-:Y:S08]  /*36d0*/  HMMA.16816.F32.BF16 R12, R16.reuse, R84, RZ ;  /* 0x00000054100c723c */ /* 0x044ff000000418ff */
[----:B------:R-:W-:Y:S01]  /*36e0*/  HMMA.16816.F32.BF16 R16, R16, R86, RZ ;  /* 0x000000561010723c */ /* 0x000fe200000418ff */
[----:B------:R-:W1:Y:S07]  /*36f0*/  LDSM.16.M88.4 R84, [R212+0x10800] ;  /* 0x01080000d454783b */ /* 0x000e6e0000000200 */
[C---:B---3--:R-:W-:Y:S08]  /*3700*/  HMMA.16816.F32.BF16 R4, R88.reuse, R92, R4 ;  /* 0x0000005c5804723c */ /* 0x048ff00000041804 */
[C---:B------:R-:W-:Y:S01]  /*3710*/  HMMA.16816.F32.BF16 R8, R88.reuse, R94, R8 ;  /* 0x0000005e5808723c */ /* 0x040fe20000041808 */
[----:B------:R-:W2:Y:S07]  /*3720*/  LDSM.16.M88.4 R92, [R218] ;  /* 0x00000000da5c783b */ /* 0x000eae0000000200 */
[C---:B----4-:R-:W-:Y:S08]  /*3730*/  HMMA.16816.F32.BF16 R12, R88.reuse, R96, R12 ;  /* 0x00000060580c723c */ /* 0x050ff0000004180c */
        /* <DEDUP_REMOVED lines=10> */
[C---:B--2---:R-:W-:Y:S08]  /*37e0*/  HMMA.16816.F32.BF16 R4, R92.reuse, R108, R4 ;  /* 0x0000006c5c04723c */ /* 0x044ff00000041804 */
[C---:B------:R-:W-:Y:S01]  /*37f0*/  HMMA.16816.F32.BF16 R8, R92.reuse, R110, R8 ;  /* 0x0000006e5c08723c */ /* 0x040fe20000041808 */
[----:B------:R-:W2:Y:S07]  /*3800*/  LDSM.16.M88.4 R108, [R2+0x12000] ;  /* 0x01200000026c783b */ /* 0x000eae0000000200 */
[C---:B---3--:R-:W-:Y:S08]  /*3810*/  HMMA.16816.F32.BF16 R12, R92.reuse, R88, R12 ;  /* 0x000000585c0c723c */ /* 0x048ff0000004180c */
[----:B------:R-:W-:Y:S01]  /*3820*/  HMMA.16816.F32.BF16 R16, R92, R90, R16 ;  /* 0x0000005a5c10723c */ /* 0x000fe20000041810 */
[----:B------:R-:W3:Y:S06]  /*3830*/  LDSM.16.M88.4 R88, [R2+0x12800] ;  /* 0x012800000258783b */ /* 0x000eec0000000200 */
        /* <DEDUP_REMOVED lines=67> */
[C---:B---3--:R-:W-:Y:S01]  /*3c70*/  HMMA.16816.F32.BF16 R12, R96.reuse, R88, R12 ;  /* 0x00000058600c723c */ /* 0x048fe2000004180c */
[----:B------:R-:W3:Y:S07]  /*3c80*/  @!P4 S2R R88, SR_TID.X ;  /* 0x000000000058c919 */ /* 0x000eee0000002100 */
        /* <DEDUP_REMOVED lines=8> */
[----:B------:R-:W-:Y:S04]  /*3d10*/  IMAD R97, R97, 0x2, R244 ;  /* 0x0000000261617824 */ /* 0x000fe800078e02f4 */
[C---:B-1----:R-:W-:Y:S07]  /*3d20*/  HMMA.16816.F32.BF16 R12, R100.reuse, R84, R12 ;  /* 0x00000054640c723c */ /* 0x042fee000004180c */
[----:B---3--:R-:W-:Y:S01]  /*3d30*/  @!P4 IMAD.SHL.U32 R85, R88, 0x2, RZ ;  /* 0x000000025855c824 */ /* 0x008fe200078e00ff */
[----:B------:R-:W-:Y:S01]  /*3d40*/  HMMA.16816.F32.BF16 R16, R100, R86, R16 ;  /* 0x000000566410723c */ /* 0x000fe20000041810 */
[----:B------:R-:W-:Y:S03]  /*3d50*/  IMAD.U32 R84, RZ, RZ, UR31 ;  /* 0x0000001fff547e24 */ /* 0x000fe6000f8e00ff */
[----:B------:R-:W-:Y:S01]  /*3d60*/  @!P4 LOP3.LUT R85, R250, 0x6, R85, 0xf8, !PT ;  /* 0x00000006fa55c812 */ /* 0x000fe200078ef855 */
[----:B------:R-:W-:Y:S01]  /*3d70*/  IMAD.U32 R88, RZ, RZ, UR32 ;  /* 0x00000020ff587e24 */ /* 0x000fe2000f8e00ff */
[----:B------:R-:W-:Y:S01]  /*3d80*/  @!P4 IADD3 R84, -R84, 0x1, R227 ;  /* 0x000000015454c810 */ /* 0x000fe20007ffe1e3 */
[----:B------:R-:W-:Y:S01]  /*3d90*/  IMAD.U32 R86, RZ, RZ, UR8 ;  /* 0x00000008ff567e24 */ /* 0x000fe2000f8e00ff */
[C---:B--2---:R-:W-:Y:S05]  /*3da0*/  HMMA.16816.F32.BF16 R4, R92.reuse, R108, R4 ;  /* 0x0000006c5c04723c */ /* 0x044fea0000041804 */
[----:B------:R-:W-:Y:S01]  /*3db0*/  @!P4 IADD3 R84, R112, UR21, R84 ;  /* 0x000000157054cc10 */ /* 0x000fe2000fffe054 */
[----:B------:R-:W-:Y:S02]  /*3dc0*/  @!P4 IMAD R88, R88, 0x40, R85 ;  /* 0x000000405858c824 */ /* 0x000fe400078e0255 */
[C---:B------:R-:W-:Y:S04]  /*3dd0*/  HMMA.16816.F32.BF16 R8, R92.reuse, R110, R8 ;  /* 0x0000006e5c08723c */ /* 0x040fe80000041808 */
[----:B------:R-:W-:Y:S01]  /*3de0*/  @!P4 IMNMX R89, R84, UR21, PT ;  /* 0x000000155459cc17 */ /* 0x000fe2000b800200 */
[----:B------:R-:W-:Y:S01]  /*3df0*/  IMAD R100, R86, 0x4, R245 ;  /* 0x0000000456647824 */ /* 0x000fe200078e02f5 */
[C---:B------:R-:W-:Y:S02]  /*3e00*/  @!P4 IADD3 R91, R88.reuse, 0x1, RZ ;  /* 0x00000001585bc810 */ /* 0x040fe40007ffe0ff */
[-C--:B------:R-:W-:Y:S01]  /*3e10*/  @!P4 ISETP.GE.AND P1, PT, R88, R89.reuse, PT ;  /* 0x000000595800c20c */ /* 0x080fe20003f26270 */
[----:B------:R-:W-:Y:S07]  /*3e20*/  IMAD.WIDE.U32 R100, R100, -0x326172a9, RZ ;  /* 0xcd9e8d5764647825 */ /* 0x000fee00078e00ff */
[----:B------:R-:W-:Y:S02]  /*3e30*/  @!P4 FSEL R4, R4, -INF , !P1 ;  /* 0xff8000000404c808 */ /* 0x000fe40004800000 */
[-C--:B------:R-:W-:Y:S03]  /*3e40*/  @!P4 ISETP.GE.AND P1, PT, R91, R89.reuse, PT ;  /* 0x000000595b00c20c */ /* 0x080fe60003f26270 */
[--C-:B------:R-:W-:Y:S01]  /*3e50*/  FFMA.FTZ R85, R4, c[0x0][0x23c], -R90.reuse ;  /* 0x00008f0004557a23 */ /* 0x100fe2000001085a */
[----:B------:R-:W-:Y:S02]  /*3e60*/  @!P4 IADD3 R4, R84, 0x8, RZ ;  /* 0x000000085404c810 */ /* 0x000fe40007ffe0ff */
[----:B------:R-:W-:Y:S01]  /*3e70*/  @!P4 FSEL R5, R5, -INF , !P1 ;  /* 0xff8000000505c808 */ /* 0x000fe20004800000 */
[----:B------:R1:W-:Y:S01]  /*3e80*/  MUFU.EX2 R131, R85 ;  /* 0x0000005500837308 */ /* 0x0003e20000000800 */
[----:B------:R-:W-:Y:S03]  /*3e90*/  @!P4 IMNMX R4, R4, UR21, PT ;  /* 0x000000150404cc17 */ /* 0x000fe6000b800200 */
[--C-:B------:R-:W-:Y:S01]  /*3ea0*/  FFMA.FTZ R96, R5, c[0x0][0x23c], -R90.reuse ;  /* 0x00008f0005607a23 */ /* 0x100fe2000001085a */
[-C--:B------:R-:W-:Y:S02]  /*3eb0*/  @!P4 ISETP.GE.AND P1, PT, R88, R4.reuse, PT ;  /* 0x000000045800c20c */ /* 0x080fe40003f26270 */
[----:B------:R-:W-:Y:S02]  /*3ec0*/  FSEL R5, R98, RZ, P0 ;  /* 0x000000ff62057208 */ /* 0x000fe40000000000 */
[----:B------:R-:W-:Y:S01]  /*3ed0*/  @!P4 FSEL R6, R6, -INF , !P1 ;  /* 0xff8000000606c808 */ /* 0x000fe20004800000 */
[----:B------:R2:W3:Y:S01]  /*3ee0*/  MUFU.EX2 R130, R96 ;  /* 0x0000006000827308 */ /* 0x0004e20000000800 */
[-C--:B------:R-:W-:Y:S02]  /*3ef0*/  @!P4 ISETP.GE.AND P0, PT, R91, R4.reuse, PT ;  /* 0x000000045b00c20c */ /* 0x080fe40003f06270 */
[----:B------:R-:W-:Y:S01]  /*3f00*/  @!P4 IADD3 R91, R88, 0x8, RZ ;  /* 0x00000008585bc810 */ /* 0x000fe20007ffe0ff */
[----:B------:R-:W-:Y:S01]  /*3f10*/  FFMA.FTZ R6, R6, c[0x0][0x23c], -R5 ;  /* 0x00008f0006067a23 */ /* 0x000fe20000010805 */
        /* <DEDUP_REMOVED lines=473> */
.L_x_566:
[----:B------:R-:W-:Y:S01]  /*5cb0*/  LDSM.16.M88.4 R128, [R220] ;  /* 0x00000000dc80783b */ /* 0x000fe20000000200 */
[----:B------:R-:W-:Y:S04]  /*5cc0*/  @UP1 UIADD3 UR13, UP0, UR6, -0x100, URZ ;  /* 0xffffff00060d1890 */ /* 0x000fe8000ff1e03f */
        /* <DEDUP_REMOVED lines=11> */
[----:B------:R-:W1:Y:S05]  /*5d80*/  LDSM.16.MT88.4 R204, [R0+0x10800] ;  /* 0x0108000000cc783b */ /* 0x000e6a0000004200 */
[----:B------:R-:W1:Y:S02]  /*5d90*/  LDSM.16.M88.4 R208, [R223+0x1000] ;  /* 0x00100000dfd0783b */ /* 0x000e640000000200 */
        /* <DEDUP_REMOVED lines=35> */
[----:B------:R-:W-:Y:S07]  /*5fd0*/  LDSM.16.MT88.4 R208, [R0+0x13000] ;  /* 0x0130000000d0783b */ /* 0x000fee0000004200 */
        /* <DEDUP_REMOVED lines=37> */
[----:B------:R-:W-:Y:S01]  /*6230*/  IMAD.MOV.U32 R200, RZ, RZ, 0x4 ;  /* 0x00000004ffc87424 */ /* 0x000fe200078e00ff */
[-C--:B------:R-:W-:Y:S04]  /*6240*/  HMMA.16816.F32.BF16 R108, R204, R202.reuse, R108 ;  /* 0x000000cacc6c723c */ /* 0x080fe8000004186c */
[----:B------:R-:W-:Y:S04]  /*6250*/  @P3 IMAD.WIDE R200, R227, R200, UR6 ;  /* 0x00000006e3c83e25 */ /* 0x000fe8000f8e02c8 */
[C---:B------:R-:W-:Y:S01]  /*6260*/  HMMA.16816.F32.BF16 R112, R196.reuse, R202, R112 ;  /* 0x000000cac470723c */ /* 0x040fe20000041870 */
[----:B------:R1:W5:Y:S05]  /*6270*/  @P3 LDG.E R236, [R200.64] ;  /* 0x00000004c8ec3981 */ /* 0x00036a000c1e1900 */
[----:B------:R1:W5:Y:S01]  /*6280*/  @P3 LDG.E R237, [R200.64+0x20] ;  /* 0x00002004c8ed3981 */ /* 0x000362000c1e1900 */
[C---:B------:R-:W-:Y:S01]  /*6290*/  IMAD.SHL.U32 R202, R248.reuse, 0x8, RZ ;  /* 0x00000008f8ca7824 */ /* 0x040fe200078e00ff */
[-C--:B--2---:R-:W-:Y:S03]  /*62a0*/  HMMA.16816.F32.BF16 R116, R196, R208.reuse, R116 ;  /* 0x000000d0c474723c */ /* 0x084fe60000041874 */
[----:B------:R2:W-:Y:S01]  /*62b0*/  RED.E.ADD.F32.FTZ.RN.STRONG.GPU [R224.64], R4 ;  /* 0x00000004e000798e */ /* 0x0005e2000c10e784 */
[----:B------:R-:W-:Y:S04]  /*62c0*/  IMAD.SHL.U32 R203, R248, 0x10, RZ ;  /* 0x00000010f8cb7824 */ /* 0x000fe800078e00ff */
[C---:B------:R-:W-:Y:S08]  /*62d0*/  HMMA.16816.F32.BF16 R120, R204.reuse, R208, R120 ;  /* 0x000000d0cc78723c */ /* 0x040ff00000041878 */
[-C--:B------:R-:W-:Y:S04]  /*62e0*/  HMMA.16816.F32.BF16 R124, R204, R210.reuse, R124 ;  /* 0x000000d2cc7c723c */ /* 0x080fe8000004187c */
[CC--:B-1----:R-:W-:Y:S04]  /*62f0*/  LEA R200, P0, R202.reuse, R224.reuse, 0x2 ;  /* 0x000000e0cac87211 */ /* 0x0c2fe800078010ff */
[----:B------:R-:W-:Y:S04]  /*6300*/  HMMA.16816.F32.BF16 R128, R196, R210, R128 ;  /* 0x000000d2c480723c */ /* 0x000fe80000041880 */
[-C--:B------:R-:W-:Y:S01]  /*6310*/  LEA.HI.X.SX32 R201, R202, R225.reuse, 0x2, P0 ;  /* 0x000000e1cac97211 */ /* 0x080fe200000f16ff */
[C---:B------:R-:W-:Y:S02]  /*6320*/  IMAD.SHL.U32 R205, R248.reuse, 0x20, RZ ;  /* 0x00000020f8cd7824 */ /* 0x040fe400078e00ff */
[CC--:B------:R-:W-:Y:S01]  /*6330*/  LEA R196, P1, R203.reuse, R224.reuse, 0x2 ;  /* 0x000000e0cbc47211 */ /* 0x0c0fe200078210ff */
[C---:B------:R-:W-:Y:S01]  /*6340*/  IMAD R199, R248.reuse, 0x18, RZ ;  /* 0x00000018f8c77824 */ /* 0x040fe200078e02ff */
[----:B------:R1:W-:Y:S03]  /*6350*/  RED.E.ADD.F32.FTZ.RN.STRONG.GPU [R200.64], R5 ;  /* 0x00000005c800798e */ /* 0x0003e6000c10e784 */
[-C--:B------:R-:W-:Y:S01]  /*6360*/  LEA.HI.X.SX32 R197, R203, R225.reuse, 0x2, P1 ;  /* 0x000000e1cbc57211 */ /* 0x080fe200008f16ff */
[C---:B------:R-:W-:Y:S01]  /*6370*/  IMAD R206, R248.reuse, 0x28, RZ ;  /* 0x00000028f8ce7824 */ /* 0x040fe200078e02ff */
[-C--:B--2---:R-:W-:Y:S01]  /*6380*/  LEA R4, P0, R199, R224.reuse, 0x2 ;  /* 0x000000e0c7047211 */ /* 0x084fe200078010ff */
[----:B------:R-:W-:Y:S01]  /*6390*/  IMAD R204, R248, 0x30, RZ ;  /* 0x00000030f8cc7824 */ /* 0x000fe200078e02ff */
[-C--:B------:R-:W-:Y:S01]  /*63a0*/  LEA R198, P1, R205, R224.reuse, 0x2 ;  /* 0x000000e0cdc67211 */ /* 0x080fe200078210ff */
        /* <DEDUP_REMOVED lines=308> */
.L_x_567:
        /* <DEDUP_REMOVED lines=9> */
[----:B------:R-:W-:Y:S01]  /*7780*/  FMUL.FTZ R12, R63, c[0x0][0x2dc] ;  /* 0x0000b7003f0c7a20 */ /* 0x000fe20000410000 */
        /* <DEDUP_REMOVED lines=226> */
[----:B-1----:R-:W-:Y:S01]  /*85b0*/  FMUL.FTZ R5, R77, c[0x0][0x2dc] ;  /* 0x0000b7004d057a20 */ /* 0x002fe20000410000 */
        /* <DEDUP_REMOVED lines=46> */
.L_x_569:
        /* <DEDUP_REMOVED lines=19> */
.L_x_570:
        /* <DEDUP_REMOVED lines=52> */
.L_x_572:
[----:B--23--:R-:W-:Y:S05]  /*8d10*/  BSYNC B0 ;  /* 0x0000000000007941 */ /* 0x00cfea0003800000 */
.L_x_571:
        /* <DEDUP_REMOVED lines=17> */
.L_x_574:
[----:B------:R-:W-:Y:S05]  /*8e30*/  BSYNC B0 ;  /* 0x0000000000007941 */ /* 0x000fea0003800000 */
.L_x_573:
        /* <DEDUP_REMOVED lines=27> */
.L_x_576:
[----:B------:R-:W-:Y:S05]  /*8ff0*/  BSYNC B0 ;  /* 0x0000000000007941 */ /* 0x000fea0003800000 */
.L_x_575:
        /* <DEDUP_REMOVED lines=14> */
.L_x_565:
[----:B------:R-:W-:Y:S05]  /*90e0*/  BSYNC B1 ;  /* 0x0000000000017941 */ /* 0x000fea0003800000 */
.L_x_551:
        /* <DEDUP_REMOVED lines=11> */
.L_x_577:
[----:B------:R-:W-:Y:S05]  /*91a0*/  EXIT ;  /* 0x000000000000794d */ /* 0x000fea0003800000 */
.L_x_579:
        /* <DEDUP_REMOVED lines=13> */
.L_x_1033:


//--------------------- .text._ZN5flash44flash_bwd_dq_dk_dv_loop_seqk_parallel_kernelI23Flash_bwd_kernel_traitsILi256ELi64ELi64ELi8ELi4ELi2ELi2ELb0ELb1EN7cutlass10bfloat16_tE19Flash_kernel_traitsILi256ELi64ELi64ELi8ES3_EELb0ELb1ELb0ELb0ELb0ELb1ELb1EEEvNS_16Flash_bwd_paramsE --------------------------
	.section	.text._ZN5flash44flash_bwd_dq_dk_dv_loop_seqk_parallel_kernelI23Flash_bwd_kernel_traitsILi256ELi64ELi64ELi8ELi4ELi2ELi2ELb0ELb1EN7cutlass10bfloat16_tE19Flash_kernel_traitsILi256ELi64ELi64ELi8ES3_EELb0ELb1ELb0ELb0ELb0ELb1ELb1EEEvNS_16Flash_bwd_paramsE,"ax",@progbits
	.sectioninfo	@"SHI_REGISTERS=255"
	.align	128
        .global         _ZN5flash44flash_bwd_dq_dk_dv_loop_seqk_parallel_kernelI23Flash_bwd_kernel_traitsILi256ELi64ELi64ELi8ELi4ELi2ELi2ELb0ELb1EN7cutlass10bfloat16_tE19Flash_kernel_traitsILi256ELi64ELi64ELi8ES3_EELb0ELb1ELb0ELb0ELb0ELb1ELb1EEEvNS_16Flash_bwd_paramsE
        .type           _ZN5flash44flash_bwd_dq_dk_dv_loop_seqk_parallel_kernelI23Flash_bwd_kernel_traitsILi256ELi64ELi64ELi8ELi4ELi2ELi2ELb0ELb1EN7cutlass10bfloat16_tE19Flash_kernel_traitsILi256ELi64ELi64ELi8ES3_EELb0ELb1ELb0ELb0ELb0ELb1ELb1EEEvNS_16Flash_bwd_paramsE,@function
        .size           _ZN5flash44flash_bwd_dq_dk_dv_loop_seqk_parallel_kernelI23Flash_bwd_kernel_traitsILi256ELi64ELi64ELi8ELi4ELi2ELi2ELb0ELb1EN7cutlass10bfloat16_tE19Flash_kernel_traitsILi256ELi64ELi64ELi8ES3_EELb0ELb1ELb0ELb0ELb0ELb1ELb1EEEvNS_16Flash_bwd_paramsE,(.L_x_1034 - _ZN5flash44flash_bwd_dq_dk_dv_loop_seqk_parallel_kernelI23Flash_bwd_kernel_traitsILi256ELi64ELi64ELi8ELi4ELi2ELi2ELb0ELb1EN7cutlass10bfloat16_tE19Flash_kernel_traitsILi256ELi64ELi64ELi8ES3_EELb0ELb1ELb0ELb0ELb0ELb1ELb1EEEvNS_16Flash_bwd_paramsE)
        .other          _ZN5flash44flash_bwd_dq_dk_dv_loop_seqk_parallel_kernelI23Flash_bwd_kernel_traitsILi256ELi64ELi64ELi8ELi4ELi2ELi2ELb0ELb1EN7cutlass10bfloat16_tE19Flash_kernel_traitsILi256ELi64ELi64ELi8ES3_EELb0ELb1ELb0ELb0ELb0ELb1ELb1EEEvNS_16Flash_bwd_paramsE,@"STO_CUDA_ENTRY STV_DEFAULT"
_ZN5flash44flash_bwd_dq_dk_dv_loop_seqk_parallel_kernelI23Flash_bwd_kernel_traitsILi256ELi64ELi64ELi8ELi4ELi2ELi2ELb0ELb1EN7cutlass10bfloat16_tE19Flash_kernel_traitsILi256ELi64ELi64ELi8ES3_EELb0ELb1ELb0ELb0ELb0ELb1ELb1EEEvNS_16Flash_bwd_paramsE:
.text._ZN5flash44flash_bwd_dq_dk_dv_loop_seqk_parallel_kernelI23Flash_bwd_kernel_traitsILi256ELi64ELi64ELi8ELi4ELi2ELi2ELb0ELb1EN7cutlass10bfloat16_tE19Flash_kernel_traitsILi256ELi64ELi64ELi8ES3_EELb0ELb1ELb0ELb0ELb0ELb1ELb1EEEvNS_16Flash_bwd_paramsE:
        /* <DEDUP_REMOVED lines=187> */
.L_x_608:
        /* <DEDUP_REMOVED lines=53> */
.L_x_580:
        /* <DEDUP_REMOVED lines=59> */
.L_x_582:
        /* <DEDUP_REMOVED lines=18> */
.L_x_583:
        /* <DEDUP_REMOVED lines=68> */
.L_x_584:
[----:B------:R-:W-:Y:S02]  /*1810*/  UMOV UR8, UR48 ;  /* 0x0000003000087c82 */ /* 0x000fe40008000000 */
.L_x_585:
        /* <DEDUP_REMOVED lines=95> */
.L_x_587:
        /* <DEDUP_REMOVED lines=18> */
.L_x_588:
        /* <DEDUP_REMOVED lines=30> */
.L_x_590:
[----:B------:R-:W-:Y:S05]  /*2110*/  BSYNC B0 ;  /* 0x0000000000007941 */ /* 0x000fea0003800000 */
.L_x_589:
        /* <DEDUP_REMOVED lines=17> */
.L_x_592:
[----:B------:R-:W-:Y:S05]  /*2230*/  BSYNC B0 ;  /* 0x0000000000007941 */ /* 0x000fea0003800000 */
.L_x_591:
        /* <DEDUP_REMOVED lines=27> */
.L_x_594:
[----:B------:R-:W-:Y:S05]  /*23f0*/  BSYNC B0 ;  /* 0x0000000000007941 */ /* 0x000fea0003800000 */
.L_x_593:
        /* <DEDUP_REMOVED lines=15> */
.L_x_586:
        /* <DEDUP_REMOVED lines=249> */
.L_x_598:
[----:B------:R-:W0:Y:S01]  /*3480*/  LDGDEPBAR ;  /* 0x00000000000079af */ /* 0x000e220000000000 */
[----:B------:R-:W-:Y:S01]  /*3490*/  USHF.L.U32 UR11, UR6, 0x6, URZ ;  /* 0x00000006060b7899 */ /* 0x000fe2000800063f */
[----:B-----5:R-:W-:Y:S03]  /*34a0*/  FSETP.NEU.FTZ.AND P1, PT, R239, -INF , PT ;  /* 0xff800000ef00780b */ /* 0x020fe60003f3d000 */
[----:B------:R-:W-:Y:S04]  /*34b0*/  UISETP.GE.AND UP0, UPT, UR11, UR15, UPT ;  /* 0x0000000f0b00728c */ /* 0x000fe8000bf06270 */
[----:B------:R-:W-:Y:S06]  /*34c0*/  UISETP.LT.AND UP0, UPT, UR14, UR16, UP0 ;  /* 0x000000100e00728c */ /* 0x000fec0008701270 */
[----:B------:R-:W-:Y:S01]  /*34d0*/  PLOP3.LUT P0, PT, PT, PT, UP0, 0x80, 0x0 ;  /* 0x000000000000781c */ /* 0x000fe20003f0f008 */
[----:B------:R-:W-:Y:S06]  /*34e0*/  UISETP.GT.AND UP0, UPT, UR6, UR12, UPT ;  /* 0x0000000c0600728c */ /* 0x000fec000bf04270 */
        /* <DEDUP_REMOVED lines=104> */
[C---:B--2---:R-:W-:Y:S08]  /*3b70*/  HMMA.16816.F32.BF16 R12, R92.reuse, R88, R12 ;  /* 0x000000585c0c723c */ /* 0x044ff0000004180c */
[----:B------:R-:W-:Y:S08]  /*3b80*/  HMMA.16816.F32.BF16 R16, R92, R90, R16 ;  /* 0x0000005a5c10723c */ /* 0x000ff00000041810 */
[C---:B----4-:R-:W-:Y:S08]  /*3b90*/  HMMA.16816.F32.BF16 R4, R100.reuse, R104, R4 ;  /* 0x000000686404723c */ /* 0x050ff00000041804 */
[C---:B------:R-:W-:Y:S08]  /*3ba0*/  HMMA.16816.F32.BF16 R8, R100.reuse, R106, R8 ;  /* 0x0000006a6408723c */ /* 0x040ff00000041808 */
[C---:B-1----:R-:W-:Y:S08]  /*3bb0*/  HMMA.16816.F32.BF16 R12, R100.reuse, R84, R12 ;  /* 0x00000054640c723c */ /* 0x042ff0000004180c */
[----:B------:R-:W-:Y:S01]  /*3bc0*/  HMMA.16816.F32.BF16 R16, R100, R86, R16 ;  /* 0x000000566410723c */ /* 0x000fe20000041810 */
[----:B------:R-:W1:Y:S07]  /*3bd0*/  LDSM.16.M88.4 R84, [R216+0x16800] ;  /* 0x01680000d854783b */ /* 0x000e6e0000000200 */
[C---:B------:R-:W-:Y:S08]  /*3be0*/  HMMA.16816.F32.BF16 R4, R108.reuse, R112, R4 ;  /* 0x000000706c04723c */ /* 0x040ff00000041804 */
[C---:B------:R-:W-:Y:S11]  /*3bf0*/  HMMA.16816.F32.BF16 R8, R108.reuse, R114, R8 ;  /* 0x000000726c08723c */ /* 0x040ff60000041808 */
[----:B------:R-:W-:Y:S05]  /*3c00*/  @!UPT UIADD3 URZ, URZ, URZ, URZ ;  /* 0x0000003f3f3ff290 */ /* 0x000fea000fffe03f */
[----:B------:R-:W-:Y:S02]  /*3c10*/  FMUL.FTZ R7, R7, c[0x0][0x2ec] ;  /* 0x0000bb0007077a20 */ /* 0x000fe40000410000 */
[----:B------:R-:W-:Y:S02]  /*3c20*/  FMUL.FTZ R4, R4, c[0x0][0x2ec] ;  /* 0x0000bb0004047a20 */ /* 0x000fe40000410000 */
[----:B------:R2:W-:Y:S01]  /*3c30*/  MUFU.TANH R130, R7 ;  /* 0x0000000700827308 */ /* 0x0005e20000002400 */
[----:B------:R-:W-:Y:S02]  /*3c40*/  FMUL.FTZ R6, R6, c[0x0][0x2ec] ;  /* 0x0000bb0006067a20 */ /* 0x000fe40000410000 */
[----:B------:R-:W-:Y:S01]  /*3c50*/  FMUL.FTZ R5, R5, c[0x0][0x2ec] ;  /* 0x0000bb0005057a20 */ /* 0x000fe20000410000 */
[C---:B-1----:R-:W-:Y:S03]  /*3c60*/  HMMA.16816.F32.BF16 R12, R108.reuse, R84, R12 ;  /* 0x000000546c0c723c */ /* 0x042fe6000004180c */
[----:B------:R-:W-:Y:S03]  /*3c70*/  FMUL.FTZ R8, R8, c[0x0][0x2ec] ;  /* 0x0000bb0008087a20 */ /* 0x000fe60000410000 */
[----:B------:R1:W3:Y:S01]  /*3c80*/  MUFU.TANH R123, R4 ;  /* 0x00000004007b7308 */ /* 0x0002e20000002400 */
[----:B------:R-:W-:Y:S01]  /*3c90*/  FMUL.FTZ R10, R10, c[0x0][0x2ec] ;  /* 0x0000bb000a0a7a20 */ /* 0x000fe20000410000 */
[----:B------:R-:W-:Y:S04]  /*3ca0*/  HMMA.16816.F32.BF16 R16, R108, R86, R16 ;  /* 0x000000566c10723c */ /* 0x000fe80000041810 */
[----:B------:R-:W-:Y:S02]  /*3cb0*/  FMUL.FTZ R9, R9, c[0x0][0x2ec] ;  /* 0x0000bb0009097a20 */ /* 0x000fe40000410000 */
[----:B------:R-:W-:Y:S02]  /*3cc0*/  FMUL.FTZ R11, R11, c[0x0][0x2ec] ;  /* 0x0000bb000b0b7a20 */ /* 0x000fe40000410000 */
[----:B------:R4:W-:Y:S01]  /*3cd0*/  MUFU.TANH R120, R8 ;  /* 0x0000000800787308 */ /* 0x0009e20000002400 */
[----:B--2---:R-:W-:Y:S07]  /*3ce0*/  @!P0 IADD3 R7, R246, UR11, RZ ;  /* 0x0000000bf6078c10 */ /* 0x004fee000fffe0ff */
[----:B------:R-:W-:Y:S02]  /*3cf0*/  FMUL.FTZ R12, R12, c[0x0][0x2ec] ;  /* 0x0000bb000c0c7a20 */ /* 0x000fe40000410000 */
[----:B------:R2:W-:Y:S01]  /*3d00*/  MUFU.TANH R131, R6 ;  /* 0x0000000600837308 */ /* 0x0005e20000002400 */
[----:B------:R-:W-:Y:S02]  /*3d10*/  FMUL.FTZ R13, R13, c[0x0][0x2ec] ;  /* 0x0000bb000d0d7a20 */ /* 0x000fe40000410000 */
[----:B------:R-:W-:Y:S01]  /*3d20*/  FMUL.FTZ R14, R14, c[0x0][0x2ec] ;  /* 0x0000bb000e0e7a20 */ /* 0x000fe20000410000 */
[----:B-1----:R-:W-:Y:S01]  /*3d30*/  MOV R4, UR21 ;  /* 0x0000001500047c02 */ /* 0x002fe20008000f00 */
[----:B------:R-:W-:Y:S02]  /*3d40*/  FMUL.FTZ R15, R15, c[0x0][0x2ec] ;  /* 0x0000bb000f0f7a20 */ /* 0x000fe40000410000 */
[----:B------:R-:W-:Y:S01]  /*3d50*/  FMUL.FTZ R16, R16, c[0x0][0x2ec] ;  /* 0x0000bb0010107a20 */ /* 0x000fe20000410000 */
[----:B------:R-:W-:Y:S01]  /*3d60*/  @!P0 LEA R4, R4, R247, 0x6 ;  /* 0x000000f704048211 */ /* 0x000fe200078e30ff */
[----:B------:R-:W-:Y:S01]  /*3d70*/  FMUL.FTZ R17, R17, c[0x0][0x2ec] ;  /* 0x0000bb0011117a20 */ /* 0x000fe20000410000 */
[----:B------:R3:W1:Y:S01]  /*3d80*/  MUFU.TANH R121, R5 ;  /* 0x0000000500797308 */ /* 0x0006620000002400 */
[----:B------:R-:W-:Y:S02]  /*3d90*/  FMUL.FTZ R18, R18, c[0x0][0x2ec] ;  /* 0x0000bb0012127a20 */ /* 0x000fe40000410000 */
[----:B------:R-:W-:Y:S01]  /*3da0*/  FMUL.FTZ R19, R19, c[0x0][0x2ec] ;  /* 0x0000bb0013137a20 */ /* 0x000fe20000410000 */
[C---:B----4-:R-:W-:Y:S02]  /*3db0*/  @!P0 IMNMX R8, R7.reuse, UR16, PT ;  /* 0x0000001007088c17 */ /* 0x050fe4000b800200 */
[----:B------:R-:W-:Y:S02]  /*3dc0*/  @!P0 IADD3 R7, R7, 0x8, RZ ;  /* 0x0000000807078810 */ /* 0x000fe40007ffe0ff */
[-C--:B------:R-:W-:Y:S02]  /*3dd0*/  @!P0 ISETP.GE.AND P2, PT, R4, R8.reuse, PT ;  /* 0x000000080400820c */ /* 0x080fe40003f46270 */
[----:B------:R4:W-:Y:S01]  /*3de0*/  MUFU.TANH R129, R10 ;  /* 0x0000000a00817308 */ /* 0x0009e20000002400 */
[----:B------:R-:W-:Y:S01]  /*3df0*/  @!P0 IMNMX R7, R7, UR16, PT ;  /* 0x0000001007078c17 */ /* 0x000fe2000b800200 */
[----:B--2---:R-:W-:Y:S05]  /*3e00*/  FMUL.FTZ R6, R239, 1.4426950216293334961 ;  /* 0x3fb8aa3bef067820 */ /* 0x004fea0000410000 */
[----:B------:R-:W-:Y:S03]  /*3e10*/  FSEL R6, R6, RZ, P1 ;  /* 0x000000ff06067208 */ /* 0x000fe60000800000 */
[----:B------:R2:W1:Y:S01]  /*3e20*/  MUFU.TANH R119, R9 ;  /* 0x0000000900777308 */ /* 0x0004620000002400 */
[----:B---3--:R-:W-:Y:S02]  /*3e30*/  MOV R5, R123 ;  /* 0x0000007b00057202 */ /* 0x008fe40000000f00 */
[----:B------:R-:W-:Y:S02]  /*3e40*/  @!P0 FSEL R5, R123, -INF , !P2 ;  /* 0xff8000007b058808 */ /* 0x000fe40005000000 */
[C---:B------:R-:W-:Y:S05]  /*3e50*/  @!P0 ISETP.GE.AND P2, PT, R4.reuse, R7, PT ;  /* 0x000000070400820c */ /* 0x040fea0003f46270 */
[----:B------:R3:W-:Y:S01]  /*3e60*/  MUFU.TANH R122, R12 ;  /* 0x0000000c007a7308 */ /* 0x0007e20000002400 */
[----:B----4-:R-:W-:Y:S04]  /*3e70*/  @!P0 IADD3 R10, R4, 0x1, RZ ;  /* 0x00000001040a8810 */ /* 0x010fe80007ffe0ff */
[----:B------:R-:W-:Y:S05]  /*3e80*/  @!P0 ISETP.GE.AND P1, PT, R10, R8, PT ;  /* 0x000000080a00820c */ /* 0x000fea0003f26270 */
[----:B------:R4:W4:Y:S01]  /*3e90*/  MUFU.TANH R128, R11 ;  /* 0x0000000b00807308 */ /* 0x0009220000002400 */
[--C-:B--2---:R-:W-:Y:S01]  /*3ea0*/  FFMA.FTZ R9, R5, c[0x0][0x23c], -R6.reuse ;  /* 0x00008f0005097a23 */ /* 0x104fe20000010806 */
[----:B-1----:R-:W-:Y:S02]  /*3eb0*/  MOV R5, R121 ;  /* 0x0000007900057202 */ /* 0x002fe40000000f00 */
[----:B------:R-:W-:Y:S02]  /*3ec0*/  @!P0 FSEL R5, R121, -INF , !P1 ;  /* 0xff80000079058808 */ /* 0x000fe40004800000 */
[C---:B------:R-:W-:Y:S04]  /*3ed0*/  FSETP.NEU.FTZ.AND P1, PT, R240.reuse, -INF , PT ;  /* 0xff800000f000780b */ /* 0x040fe80003f3d000 */
[----:B------:R1:W-:Y:S01]  /*3ee0*/  MUFU.EX2 R203, R9 ;  /* 0x0000000900cb7308 */ /* 0x0003e20000000800 */
[--C-:B---3--:R-:W-:Y:S09]  /*3ef0*/  FFMA.FTZ R12, R5, c[0x0][0x23c], -R6.reuse ;  /* 0x00008f00050c7a23 */ /* 0x108ff20000010806 */
[----:B------:R2:W-:Y:S01]  /*3f00*/  MUFU.EX2 R201, R12 ;  /* 0x0000000c00c97308 */ /* 0x0005e20000000800 */
[----:B----4-:R-:W-:Y:S05]  /*3f10*/  FMUL.FTZ R11, R240, 1.4426950216293334961 ;  /* 0x3fb8aa3bf00b7820 */ /* 0x010fea0000410000 */
[----:B------:R-:W-:Y:S04]  /*3f20*/  FSEL R5, R11, RZ, P1 ;  /* 0x000000ff0b057208 */ /* 0x000fe80000800000 */
[----:B------:R-:W3:Y:S01]  /*3f30*/  MUFU.TANH R118, R13 ;  /* 0x0000000d00767308 */ /* 0x000ee20000002400 */
[----:B------:R-:W-:Y:S02]  /*3f40*/  @!P0 ISETP.GE.AND P1, PT, R10, R7, PT ;  /* 0x000000070a00820c */ /* 0x000fe40003f26270 */
[----:B------:R-:W-:Y:S02]  /*3f50*/  @!P0 IADD3 R11, R4, 0x8, RZ ;  /* 0x00000008040b8810 */ /* 0x000fe40007ffe0ff */
[----:B-1----:R-:W-:Y:S02]  /*3f60*/  MOV R9, R131 ;  /* 0x0000008300097202 */ /* 0x002fe40000000f00 */
[----:B------:R-:W-:Y:S03]  /*3f70*/  @!P0 FSEL R9, R131, -INF , !P2 ;  /* 0xff80000083098808 */ /* 0x000fe60005000000 */
[----:B------:R-:W1:Y:S02]  /*3f80*/  MUFU.TANH R127, R14 ;  /* 0x0000000e007f7308 */ /* 0x000e640000002400 */
[--C-:B------:R-:W-:Y:S01]  /*3f90*/  FFMA.FTZ R10, R9, c[0x0][0x23c], -R5.reuse ;  /* 0x00008f00090a7a23 */ /* 0x100fe20000010805 */
[----:B------:R-:W-:Y:S02]  /*3fa0*/  MOV R9, R130 ;  /* 0x0000008200097202 */ /* 0x000fe40000000f00 */
[----:B------:R-:W-:Y:S02]  /*3fb0*/  @!P0 FSEL R9, R130, -INF , !P1 ;  /* 0xff80000082098808 */ /* 0x000fe40004800000 */
[----:B------:R-:W-:Y:S03]  /*3fc0*/  @!P0 ISETP.GE.AND P1, PT, R11, R8, PT ;  /* 0x000000080b00820c */ /* 0x000fe60003f26270 */
[--C-:B--2---:R-:W-:Y:S01]  /*3fd0*/  FFMA.FTZ R12, R9, c[0x0][0x23c], -R5.reuse ;  /* 0x00008f00090c7a23 */ /* 0x104fe20000010805 */
[----:B------:R2:W-:Y:S01]  /*3fe0*/  MUFU.EX2 R211, R10 ;  /* 0x0000000a00d37308 */ /* 0x0005e20000000800 */
[----:B------:R-:W-:Y:S02]  /*3ff0*/  MOV R9, R120 ;  /* 0x0000007800097202 */ /* 0x000fe40000000f00 */
[----:B------:R-:W-:Y:S07]  /*4000*/  @!P0 FSEL R9, R120, -INF , !P1 ;  /* 0xff80000078098808 */ /* 0x000fee0004800000 */
[----:B------:R4:W-:Y:S10]  /*4010*/  MUFU.EX2 R209, R12 ;  /* 0x0000000c00d17308 */ /* 0x0009f40000000800 */
[----:B------:R-:W1:Y:S01]  /*4020*/  MUFU.TANH R126, R15 ;  /* 0x0000000f007e7308 */ /* 0x000e620000002400 */
[----:B--2---:R-:W-:Y:S04]  /*4030*/  @!P0 IADD3 R10, R4, 0x9, RZ ;  /* 0x00000009040a8810 */ /* 0x004fe80007ffe0ff */
[C---:B------:R-:W-:Y:S05]  /*4040*/  @!P0 ISETP.GE.AND P1, PT, R10.reuse, R8, PT ;  /* 0x000000080a00820c */ /* 0x040fea0003f26270 */
[----:B------:R-:W2:Y:S01]  /*4050*/  MUFU.TANH R117, R16 ;  /* 0x0000001000757308 */ /* 0x000ea20000002400 */
[--C-:B----4-:R-:W-:Y:S01]  /*4060*/  FFMA.FTZ R12, R9, c[0x0][0x23c], -R6.reuse ;  /* 0x00008f00090c7a23 */ /* 0x110fe20000010806 */
[----:B------:R-:W-:Y:S02]  /*4070*/  MOV R9, R119 ;  /* 0x0000007700097202 */ /* 0x000fe40000000f00 */
[----:B------:R-:W-:Y:S02]  /*4080*/  @!P0 FSEL R9, R119, -INF , !P1 ;  /* 0xff80000077098808 */ /* 0x000fe40004800000 */
[----:B------:R-:W-:Y:S04]  /*4090*/  @!P0 ISETP.GE.AND P1, PT, R11, R7, PT ;  /* 0x000000070b00820c */ /* 0x000fe80003f26270 */
[----:B------:R4:W-:Y:S01]  /*40a0*/  MUFU.EX2 R200, R12 ;  /* 0x0000000c00c87308 */ /* 0x0009e20000000800 */
[--C-:B------:R-:W-:Y:S01]  /*40b0*/  FFMA.FTZ R11, R9, c[0x0][0x23c], -R6.reuse ;  /* 0x00008f00090b7a23 */ /* 0x100fe20000010806 */
[----:B------:R-:W-:Y:S02]  /*40c0*/  MOV R9, R129 ;  /* 0x0000008100097202 */ /* 0x000fe40000000f00 */
[----:B------:R-:W-:Y:S02]  /*40d0*/  @!P0 FSEL R9, R129, -INF , !P1 ;  /* 0xff80000081098808 */ /* 0x000fe40004800000 */
[-C--:B------:R-:W-:Y:S04]  /*40e0*/  @!P0 ISETP.GE.AND P1, PT, R10, R7.reuse, PT ;  /* 0x000000070a00820c */ /* 0x080fe80003f26270 */
[----:B------:R1:W-:Y:S01]  /*40f0*/  MUFU.EX2 R198, R11 ;  /* 0x0000000b00c67308 */ /* 0x0003e20000000800 */
[--C-:B------:R-:W-:Y:S01]  /*4100*/  FFMA.FTZ R10, R9, c[0x0][0x23c], -R5.reuse ;  /* 0x00008f00090a7a23 */ /* 0x100fe20000010805 */
[----:B------:R-:W-:Y:S02]  /*4110*/  MOV R9, R128 ;  /* 0x0000008000097202 */ /* 0x000fe40000000f00 */
[----:B------:R-:W-:Y:S06]  /*4120*/  @!P0 FSEL R9, R128, -INF , !P1 ;  /* 0xff80000080098808 */ /* 0x000fec0004800000 */
[----:B------:R2:W-:Y:S01]  /*4130*/  MUFU.EX2 R208, R10 ;  /* 0x0000000a00d07308 */ /* 0x0005e20000000800 */
[--C-:B----4-:R-:W-:Y:S01]  /*4140*/  FFMA.FTZ R12, R9, c[0x0][0x23c], -R5.reuse ;  /* 0x00008f00090c7a23 */ /* 0x110fe20000010805 */
[----:B------:R-:W-:Y:S08]  /*4150*/  MOV R9, R122 ;  /* 0x0000007a00097202 */ /* 0x000ff00000000f00 */
[----:B------:R4:W-:Y:S01]  /*4160*/  MUFU.EX2 R206, R12 ;  /* 0x0000000c00ce7308 */ /* 0x0009e20000000800 */
[----:B-1----:R-:W-:Y:S04]  /*4170*/  @!P0 IADD3 R11, R4, 0x10, RZ ;  /* 0x00000010040b8810 */ /* 0x002fe80007ffe0ff */
[-C--:B------:R-:W-:Y:S05]  /*4180*/  @!P0 ISETP.GE.AND P1, PT, R11, R8.reuse, PT ;  /* 0x000000080b00820c */ /* 0x080fea0003f26270 */
[----:B------:R-:W1:Y:S01]  /*4190*/  MUFU.TANH R116, R17 ;  /* 0x0000001100747308 */ /* 0x000e620000002400 */
[----:B------:R-:W-:Y:S02]  /*41a0*/  @!P0 FSEL R9, R122, -INF , !P1 ;  /* 0xff8000007a098808 */ /* 0x000fe40004800000 */
[----:B--2---:R-:W-:Y:S04]  /*41b0*/  @!P0 IADD3 R10, R4, 0x11, RZ ;  /* 0x00000011040a8810 */ /* 0x004fe80007ffe0ff */
[----:B------:R-:W-:Y:S03]  /*41c0*/  @!P0 ISETP.GE.AND P1, PT, R10, R8, PT ;  /* 0x000000080a00820c */ /* 0x000fe60003f26270 */
[----:B------:R-:W2:Y:S01]  /*41d0*/  MUFU.TANH R125, R18 ;  /* 0x00000012007d7308 */ /* 0x000ea20000002400 */
[--C-:B----4-:R-:W-:Y:S01]  /*41e0*/  FFMA.FTZ R12, R9, c[0x0][0x23c], -R6.reuse ;  /* 0x00008f00090c7a23 */ /* 0x110fe20000010806 */
[----:B---3--:R-:W-:Y:S02]  /*41f0*/  MOV R9, R118 ;  /* 0x0000007600097202 */ /* 0x008fe40000000f00 */
[----:B------:R-:W-:Y:S02]  /*4200*/  @!P0 FSEL R9, R118, -INF , !P1 ;  /* 0xff80000076098808 */ /* 0x000fe40004800000 */
[----:B------:R-:W-:Y:S04]  /*4210*/  @!P0 ISETP.GE.AND P1, PT, R11, R7, PT ;  /* 0x000000070b00820c */ /* 0x000fe80003f26270 */
[----:B------:R3:W-:Y:S01]  /*4220*/  MUFU.EX2 R202, R12 ;  /* 0x0000000c00ca7308 */ /* 0x0007e20000000800 */
[--C-:B------:R-:W-:Y:S01]  /*4230*/  FFMA.FTZ R11, R9, c[0x0][0x23c], -R6.reuse ;  /* 0x00008f00090b7a23 */ /* 0x100fe20000010806 */
[----:B------:R-:W-:Y:S02]  /*4240*/  MOV R9, R127 ;  /* 0x0000007f00097202 */ /* 0x000fe40000000f00 */
[----:B------:R-:W-:Y:S02]  /*4250*/  @!P0 FSEL R9, R127, -INF , !P1 ;  /* 0xff8000007f098808 */ /* 0x000fe40004800000 */
[----:B------:R-:W-:Y:S04]  /*4260*/  @!P0 ISETP.GE.AND P1, PT, R10, R7, PT ;  /* 0x000000070a00820c */ /* 0x000fe80003f26270 */
[----:B------:R4:W1:Y:S01]  /*4270*/  MUFU.EX2 R199, R11 ;  /* 0x0000000b00c77308 */ /* 0x0008620000000800 */
[--C-:B------:R-:W-:Y:S01]  /*4280*/  FFMA.FTZ R10, R9, c[0x0][0x23c], -R5.reuse ;  /* 0x00008f00090a7a23 */ /* 0x100fe20000010805 */
[----:B------:R-:W-:Y:S02]  /*4290*/  MOV R9, R126 ;  /* 0x0000007e00097202 */ /* 0x000fe40000000f00 */
[----:B------:R-:W-:Y:S06]  /*42a0*/  @!P0 FSEL R9, R126, -INF , !P1 ;  /* 0xff8000007e098808 */ /* 0x000fec0004800000 */
[----:B------:R1:W-:Y:S01]  /*42b0*/  MUFU.EX2 R210, R10 ;  /* 0x0000000a00d27308 */ /* 0x0003e20000000800 */
[--C-:B---3--:R-:W-:Y:S01]  /*42c0*/  FFMA.FTZ R12, R9, c[0x0][0x23c], -R5.reuse ;  /* 0x00008f00090c7a23 */ /* 0x108fe20000010805 */
[----:B------:R-:W-:Y:S08]  /*42d0*/  MOV R9, R117 ;  /* 0x0000007500097202 */ /* 0x000ff00000000f00 */
[----:B------:R-:W3:Y:S01]  /*42e0*/  MUFU.TANH R124, R19 ;  /* 0x00000013007c7308 */ /* 0x000ee20000002400 */
[C---:B----4-:R-:W-:Y:S04]  /*42f0*/  @!P0 IADD3 R11, R4.reuse, 0x18, RZ ;  /* 0x00000018040b8810 */ /* 0x050fe80007ffe0ff */
[----:B------:R-:W-:Y:S05]  /*4300*/  @!P0 ISETP.GE.AND P1, PT, R11, R8, PT ;  /* 0x000000080b00820c */ /* 0x000fea0003f26270 */
[----:B------:R-:W4:Y:S01]  /*4310*/  MUFU.EX2 R207, R12 ;  /* 0x0000000c00cf7308 */ /* 0x000f220000000800 */
[----:B------:R-:W-:Y:S02]  /*4320*/  @!P0 FSEL R9, R117, -INF , !P1 ;  /* 0xff80000075098808 */ /* 0x000fe40004800000 */
[----:B-1----:R-:W-:Y:S02]  /*4330*/  @!P0 IADD3 R10, R4, 0x19, RZ ;  /* 0x00000019040a8810 */ /* 0x002fe40007ffe0ff */
[----:B------:R-:W-:Y:S02]  /*4340*/  MOV R4, R116 ;  /* 0x0000007400047202 */ /* 0x000fe40000000f00 */
[----:B------:R-:W-:Y:S01]  /*4350*/  @!P0 ISETP.GE.AND P1, PT, R10, R8, PT ;  /* 0x000000080a00820c */ /* 0x000fe20003f26270 */
[--C-:B------:R-:W-:Y:S03]  /*4360*/  FFMA.FTZ R8, R9, c[0x0][0x23c], -R6.reuse ;  /* 0x00008f0009087a23 */ /* 0x100fe60000010806 */
[----:B------:R-:W-:Y:S01]  /*4370*/  @!P0 FSEL R4, R116, -INF , !P1 ;  /* 0xff80000074048808 */ /* 0x000fe20004800000 */
[----:B------:R1:W-:Y:S01]  /*4380*/  MUFU.EX2 R197, R8 ;  /* 0x0000000800c57308 */ /* 0x0003e20000000800 */
[----:B------:R-:W-:Y:S03]  /*4390*/  @!P0 ISETP.GE.AND P1, PT, R11, R7, PT ;  /* 0x000000070b00820c */ /* 0x000fe60003f26270 */
[----:B------:R-:W-:Y:S01]  /*43a0*/  FFMA.FTZ R6, R4, c[0x0][0x23c], -R6 ;  /* 0x00008f0004067a23 */ /* 0x000fe20000010806 */
[----:B--2---:R-:W-:Y:S02]  /*43b0*/  MOV R4, R125 ;  /* 0x0000007d00047202 */ /* 0x004fe40000000f00 */
[----:B------:R-:W-:Y:S02]  /*43c0*/  @!P0 FSEL R4, R125, -INF , !P1 ;  /* 0xff8000007d048808 */ /* 0x000fe40004800000 */
[----:B------:R-:W-:Y:S01]  /*43d0*/  @!P0 ISETP.GE.AND P1, PT, R10, R7, PT ;  /* 0x000000070a00820c */ /* 0x000fe20003f26270 */
[----:B------:R2:W2:Y:S01]  /*43e0*/  MUFU.EX2 R196, R6 ;  /* 0x0000000600c47308 */ /* 0x0004a20000000800 */
[----:B------:R-:W-:Y:S02]  /*43f0*/  F2FP.BF16.PACK_AB R7, R199, R202 ;  /* 0x000000cac707723e */ /* 0x000fe400000010ff */
[----:B-1----:R-:W-:Y:S01]  /*4400*/  F2FP.BF16.PACK_AB R8, R206, R208 ;  /* 0x000000d0ce08723e */ /* 0x002fe200000010ff */
[--C-:B--2---:R-:W-:Y:S01]  /*4410*/  FFMA.FTZ R6, R4, c[0x0][0x23c], -R5.reuse ;  /* 0x00008f0004067a23 */ /* 0x104fe20000010805 */
[----:B---3--:R-:W-:Y:S02]  /*4420*/  MOV R4, R124 ;  /* 0x0000007c00047202 */ /* 0x008fe40000000f00 */
[----:B------:R-:W-:Y:S03]  /*4430*/  @!P0 FSEL R4, R124, -INF , !P1 ;  /* 0xff8000007c048808 */ /* 0x000fe60004800000 */
[----:B------:R1:W-:Y:S01]  /*4440*/  MUFU.EX2 R205, R6 ;  /* 0x0000000600cd7308 */ /* 0x0003e20000000800 */
[----:B------:R-:W-:Y:S01]  /*4450*/  IADD3 R114, P0, R242, UR10, RZ ;  /* 0x0000000af2727c10 */ /* 0x000fe2000ff1e0ff */
[----:B------:R-:W-:Y:S01]  /*4460*/  FFMA.FTZ R5, R4, c[0x0][0x23c], -R5 ;  /* 0x00008f0004057a23 */ /* 0x000fe20000010805 */
[----:B------:R-:W-:Y:S02]  /*4470*/  F2FP.BF16.PACK_AB R4, R198, R200 ;  /* 0x000000c8c604723e */ /* 0x000fe400000010ff */
[----:B------:R-:W-:Y:S02]  /*4480*/  IADD3.X R115, R241, UR9, RZ, P0, !PT ;  /* 0x00000009f1737c10 */ /* 0x000fe400087fe4ff */
[C---:B------:R-:W-:Y:S03]  /*4490*/  LEA R228, P0, R252.reuse, R228, 0x2 ;  /* 0x000000e4fce47211 */ /* 0x040fe600078010ff */
[----:B------:R2:W2:Y:S01]  /*44a0*/  MUFU.EX2 R204, R5 ;  /* 0x0000000500cc7308 */ /* 0x0004a20000000800 */
[----:B------:R-:W3:Y:S01]  /*44b0*/  LDG.E R113, [R114.64] ;  /* 0x0000000472717981 */ /* 0x000ee2000c1e1900 */
[----:B------:R-:W-:Y:S05]  /*44c0*/  LEA.HI.X.SX32 R229, R252, R229, 0x2, P0 ;  /* 0x000000e5fce57211 */ /* 0x000fea00000f16ff */
[----:B------:R-:W3:Y:S01]  /*44d0*/  LDG.E R112, [R114.64+0x20] ;  /* 0x0000200472707981 */ /* 0x000ee2000c1e1900 */
[----:B-1----:R-:W-:Y:S05]  /*44e0*/  F2FP.BF16.PACK_AB R6, R201, R203 ;  /* 0x000000cbc906723e */ /* 0x002fea00000010ff */
[----:B------:R4:W-:Y:S01]  /*44f0*/  STS [R231+0x22000], R6 ;  /* 0x02200006e7007388 */ /* 0x0009e20000000800 */
[----:B--2---:R-:W-:Y:S05]  /*4500*/  F2FP.BF16.PACK_AB R5, R209, R211 ;  /* 0x000000d3d105723e */ /* 0x004fea00000010ff */
[----:B------:R1:W-:Y:S06]  /*4510*/  STS [R231+0x22400], R5 ;  /* 0x02240005e7007388 */ /* 0x0003ec0000000800 */
[----:B------:R2:W-:Y:S06]  /*4520*/  STS [R238+0x22000], R4 ;  /* 0x02200004ee007388 */ /* 0x0005ec0000000800 */
[----:B------:R-:W-:Y:S01]  /*4530*/  STS [R238+0x22400], R8 ;  /* 0x02240008ee007388 */ /* 0x000fe20000000800 */
[----:B----4-:R-:W-:Y:S05]  /*4540*/  F2FP.BF16.PACK_AB R6, R207, R210 ;  /* 0x000000d2cf06723e */ /* 0x010fea00000010ff */
[----:B------:R-:W-:Y:S06]  /*4550*/  STS [R236+0x22000], R7 ;  /* 0x02200007ec007388 */ /* 0x000fec0000000800 */
[----:B------:R-:W-:Y:S01]  /*4560*/  STS [R236+0x22400], R6 ;  /* 0x02240006ec007388 */ /* 0x000fe20000000800 */
[----:B-1----:R-:W-:Y:S05]  /*4570*/  F2FP.BF16.PACK_AB R5, R196, R197 ;  /* 0x000000c5c405723e */ /* 0x002fea00000010ff */
[----:B------:R-:W-:Y:S01]  /*4580*/  STS [R237+0x22000], R5 ;  /* 0x02200005ed007388 */ /* 0x000fe20000000800 */
[----:B--2---:R-:W-:Y:S05]  /*4590*/  F2FP.BF16.PACK_AB R4, R204, R205 ;  /* 0x000000cdcc04723e */ /* 0x004fea00000010ff */
[----:B------:R-:W-:Y:S06]  /*45a0*/  STS [R237+0x22400], R4 ;  /* 0x02240004ed007388 */ /* 0x000fec0000000800 */
[----:B------:R-:W-:Y:S06]  /*45b0*/  LDSM.16.M88.4 R16, [R218+0x8000] ;  /* 0x00800000da10783b */ /* 0x000fec0000000200 */
[----:B------:R-:W1:Y:S06]  /*45c0*/  LDSM.16.M88.4 R8, [R2+0x18000] ;  /* 0x018000000208783b */ /* 0x000e6c0000000200 */
[----:B------:R-:W2:Y:S06]  /*45d0*/  LDSM.16.M88.4 R84, [R2+0x18800] ;  /* 0x018800000254783b */ /* 0x000eac0000000200 */
[----:B------:R-:W-:Y:S06]  /*45e0*/  LDSM.16.M88.4 R88, [R219+0x8000] ;  /* 0x00800000db58783b */ /* 0x000fec0000000200 */
[----:B------:R-:W4:Y:S06]  /*45f0*/  LDSM.16.M88.4 R92, [R3+0x18000] ;  /* 0x01800000035c783b */ /* 0x000f2c0000000200 */
[----:B------:R-:W4:Y:S06]  /*4600*/  LDSM.16.M88.4 R96, [R3+0x18800] ;  /* 0x018800000360783b */ /* 0x000f2c0000000200 */
[----:B------:R-:W-:Y:S06]  /*4610*/  LDSM.16.M88.4 R100, [R223+0x8000] ;  /* 0x00800000df64783b */ /* 0x000fec0000000200 */
[----:B------:R-:W4:Y:S01]  /*4620*/  LDSM.16.M88.4 R104, [R217+0x18000] ;  /* 0x01800000d968783b */ /* 0x000f220000000200 */
[C---:B-1----:R-:W-:Y:S05]  /*4630*/  HMMA.16816.F32.BF16 R4, R16.reuse, R8, RZ ;  /* 0x000000081004723c */ /* 0x042fea00000418ff */
[----:B------:R-:W-:Y:S03]  /*4640*/  LDSM.16.M88.4 R108, [R216+0x18000] ;  /* 0x01800000d86c783b */ /* 0x000fe60000000200 */
[C---:B------:R-:W-:Y:S08]  /*4650*/  HMMA.16816.F32.BF16 R8, R16.reuse, R10, RZ ;  /* 0x0000000a1008723c */ /* 0x040ff000000418ff */
[C---:B--2---:R-:W-:Y:S08]  /*4660*/  HMMA.16816.F32.BF16 R12, R16.reuse, R84, RZ ;  /* 0x00000054100c723c */ /* 0x044ff000000418ff */
[----:B------:R-:W-:Y:S01]  /*4670*/  HMMA.16816.F32.BF16 R16, R16, R86, RZ ;  /* 0x000000561010723c */ /* 0x000fe200000418ff */
[----:B------:R-:W1:Y:S07]  /*4680*/  LDSM.16.M88.4 R84, [R217+0x18800] ;  /* 0x01880000d954783b */ /* 0x000e6e0000000200 */
[C---:B----4-:R-:W-:Y:S08]  /*4690*/  HMMA.16816.F32.BF16 R4, R88.reuse, R92, R4 ;  /* 0x0000005c5804723c */ /* 0x050ff00000041804 */
[C---:B------:R-:W-:Y:S01]  /*46a0*/  HMMA.16816.F32.BF16 R8, R88.reuse, R94, R8 ;  /* 0x0000005e5808723c */ /* 0x040fe20000041808 */
[----:B------:R-:W2:Y:S07]  /*46b0*/  LDSM.16.M88.4 R92, [R222+0x8000] ;  /* 0x00800000de5c783b */ /* 0x000eae0000000200 */
        /* <DEDUP_REMOVED lines=14> */
[C---:B----4-:R-:W-:Y:S08]  /*47a0*/  HMMA.16816.F32.BF16 R12, R92.reuse, R88, R12 ;  /* 0x000000585c0c723c */ /* 0x050ff0000004180c */
[----:B------:R-:W-:Y:S01]  /*47b0*/  HMMA.16816.F32.BF16 R16, R92, R90, R16 ;  /* 0x0000005a5c10723c */ /* 0x000fe20000041810 */
[----:B------:R-:W4:Y:S06]  /*47c0*/  LDSM.16.M88.4 R88, [R3+0x1a800] ;  /* 0x01a800000358783b */ /* 0x000f2c0000000200 */
        /* <DEDUP_REMOVED lines=15> */
[C---:B---3--:R-:W-:Y:S08]  /*48c0*/  HMMA.16816.F32.BF16 R4, R92.reuse, R104, R4 ;  /* 0x000000685c04723c */ /* 0x048ff00000041804 */
        /* <DEDUP_REMOVED lines=53> */
[----:B------:R-:W4:Y:S07]  /*4c20*/  LDSM.16.M88.4 R88, [R216+0x1e800] ;  /* 0x01e80000d858783b */ /* 0x000f2e0000000200 */
[C---:B---3--:R-:W-:Y:S08]  /*4c30*/  HMMA.16816.F32.BF16 R4, R100.reuse, R104, R4 ;  /* 0x000000686404723c */ /* 0x048ff00000041804 */
[C---:B------:R-:W-:Y:S08]  /*4c40*/  HMMA.16816.F32.BF16 R8, R100.reuse, R106, R8 ;  /* 0x0000006a6408723c */ /* 0x040ff00000041808 */
[C---:B-1----:R-:W-:Y:S08]  /*4c50*/  HMMA.16816.F32.BF16 R12, R100.reuse, R84, R12 ;  /* 0x00000054640c723c */ /* 0x042ff0000004180c */
[----:B------:R-:W-:Y:S08]  /*4c60*/  HMMA.16816.F32.BF16 R16, R100, R86, R16 ;  /* 0x000000566410723c */ /* 0x000ff00000041810 */
[C---:B--2---:R-:W-:Y:S08]  /*4c70*/  HMMA.16816.F32.BF16 R4, R92.reuse, R108, R4 ;  /* 0x0000006c5c04723c */ /* 0x044ff00000041804 */
[C---:B------:R-:W-:Y:S08]  /*4c80*/  HMMA.16816.F32.BF16 R8, R92.reuse, R110, R8 ;  /* 0x0000006e5c08723c */ /* 0x040ff00000041808 */
[C---:B----4-:R-:W-:Y:S08]  /*4c90*/  HMMA.16816.F32.BF16 R12, R92.reuse, R88, R12 ;  /* 0x000000585c0c723c */ /* 0x050ff0000004180c */
[----:B------:R-:W-:Y:S04]  /*4ca0*/  HMMA.16816.F32.BF16 R16, R92, R90, R16 ;  /* 0x0000005a5c10723c */ /* 0x000fe80000041810 */
[C---:B------:R-:W-:Y:S02]  /*4cb0*/  FADD.FTZ R4, -R113.reuse, R4 ;  /* 0x0000000471047221 */ /* 0x040fe40000010100 */
[----:B------:R-:W-:Y:S02]  /*4cc0*/  FADD.FTZ R5, -R113, R5 ;  /* 0x0000000571057221 */ /* 0x000fe40000010100 */
[----:B------:R-:W-:Y:S04]  /*4cd0*/  FMUL.FTZ R84, R203, R4 ;  /* 0x00000004cb547220 */ /* 0x000fe80000410000 */
[----:B------:R-:W-:Y:S02]  /*4ce0*/  FMUL.FTZ R85, R201, R5 ;  /* 0x00000005c9557220 */ /* 0x000fe40000410000 */
[----:B------:R-:W-:Y:S02]  /*4cf0*/  FFMA.FTZ R4, -R123, R123, 1 ;  /* 0x3f8000007b047423 */ /* 0x000fe4000001017b */
[----:B------:R-:W-:Y:S02]  /*4d00*/  FFMA.FTZ R5, -R121, R121, 1 ;  /* 0x3f80000079057423 */ /* 0x000fe40000010179 */
[----:B------:R-:W-:Y:S02]  /*4d10*/  FADD.FTZ R86, -R113, R8 ;  /* 0x0000000871567221 */ /* 0x000fe40000010100 */
[----:B------:R-:W-:Y:S02]  /*4d20*/  FMUL.FTZ R8, R4, c[0x0][0x2ec] ;  /* 0x0000bb0004087a20 */ /* 0x000fe40000410000 */
[----:B------:R-:W-:Y:S02]  /*4d30*/  FMUL.FTZ R4, R5, c[0x0][0x2ec] ;  /* 0x0000bb0005047a20 */ /* 0x000fe40000410000 */
[----:B------:R-:W-:Y:S02]  /*4d40*/  FMUL.FTZ R8, R84, R8 ;  /* 0x0000000854087220 */ /* 0x000fe40000410000 */
[----:B------:R-:W-:Y:S02]  /*4d50*/  FMUL.FTZ R4, R85, R4 ;  /* 0x0000000455047220 */ /* 0x000fe40000410000 */
[----:B------:R-:W-:Y:S02]  /*4d60*/  FADD.FTZ R9, -R113, R9 ;  /* 0x0000000971097221 */ /* 0x000fe40000010100 */
[----:B------:R-:W-:Y:S01]  /*4d70*/  FFMA.FTZ R5, -R120, R120, 1 ;  /* 0x3f80000078057423 */ /* 0x000fe20000010178 */
[----:B------:R-:W-:Y:S01]  /*4d80*/  F2FP.BF16.PACK_AB R4, R4, R8 ;  /* 0x000000080404723e */ /* 0x000fe200000010ff */
[----:B------:R-:W-:Y:S02]  /*4d90*/  FMUL.FTZ R87, R198, R9 ;  /* 0x00000009c6577220 */ /* 0x000fe40000410000 */
[----:B------:R-:W-:Y:S02]  /*4da0*/  FFMA.FTZ R9, -R119, R119, 1 ;  /* 0x3f80000077097423 */ /* 0x000fe40000010177 */
[----:B------:R1:W-:Y:S01]  /*4db0*/  STS [R231+0x20000], R4 ;  /* 0x02000004e7007388 */ /* 0x0003e20000000800 */
[C---:B------:R-:W-:Y:S02]  /*4dc0*/  FADD.FTZ R16, -R113.reuse, R16 ;  /* 0x0000001071107221 */ /* 0x040fe40000010100 */
[----:B------:R-:W-:Y:S02]  /*4dd0*/  FADD.FTZ R12, -R113, R12 ;  /* 0x0000000c710c7221 */ /* 0x000fe40000010100 */
[----:B------:R-:W-:Y:S02]  /*4de0*/  FMUL.FTZ R86, R200, R86 ;  /* 0x00000056c8567220 */ /* 0x000fe40000410000 */
[----:B------:R-:W-:Y:S02]  /*4df0*/  FMUL.FTZ R5, R5, c[0x0][0x2ec] ;  /* 0x0000bb0005057a20 */ /* 0x000fe40000410000 */
[----:B------:R-:W-:Y:S02]  /*4e00*/  FMUL.FTZ R9, R9, c[0x0][0x2ec] ;  /* 0x0000bb0009097a20 */ /* 0x000fe40000410000 */
[----:B------:R-:W-:Y:S02]  /*4e10*/  FMUL.FTZ R84, R197, R16 ;  /* 0x00000010c5547220 */ /* 0x000fe40000410000 */
[----:B------:R-:W-:Y:S02]  /*4e20*/  FADD.FTZ R85, -R113, R17 ;  /* 0x0000001171557221 */ /* 0x000fe40000010100 */
[----:B------:R-:W-:Y:S02]  /*4e30*/  FMUL.FTZ R17, R202, R12 ;  /* 0x0000000cca117220 */ /* 0x000fe40000410000 */
[----:B------:R-:W-:Y:S02]  /*4e40*/  FFMA.FTZ R12, -R117, R117, 1 ;  /* 0x3f800000750c7423 */ /* 0x000fe40000010175 */
[----:B------:R-:W-:Y:S02]  /*4e50*/  FFMA.FTZ R16, -R116, R116, 1 ;  /* 0x3f80000074107423 */ /* 0x000fe40000010174 */
[----:B------:R-:W-:Y:S02]  /*4e60*/  FMUL.FTZ R5, R86, R5 ;  /* 0x0000000556057220 */ /* 0x000fe40000410000 */
[----:B------:R-:W-:Y:S02]  /*4e70*/  FMUL.FTZ R9, R87, R9 ;  /* 0x0000000957097220 */ /* 0x000fe40000410000 */
[----:B------:R-:W-:Y:S02]  /*4e80*/  FMUL.FTZ R85, R196, R85 ;  /* 0x00000055c4557220 */ /* 0x000fe40000410000 */
[----:B------:R-:W-:Y:S01]  /*4e90*/  FMUL.FTZ R12, R12, c[0x0][0x2ec] ;  /* 0x0000bb000c0c7a20 */ /* 0x000fe20000410000 */
[----:B------:R-:W-:Y:S01]  /*4ea0*/  F2FP.BF16.PACK_AB R9, R9, R5 ;  /* 0x000000050909723e */ /* 0x000fe200000010ff */
[----:B------:R-:W-:Y:S02]  /*4eb0*/  FMUL.FTZ R16, R16, c[0x0][0x2ec] ;  /* 0x0000bb0010107a20 */ /* 0x000fe40000410000 */
[----:B------:R-:W-:Y:S02]  /*4ec0*/  FMUL.FTZ R12, R84, R12 ;  /* 0x0000000c540c7220 */ /* 0x000fe40000410000 */
[----:B------:R-:W-:Y:S02]  /*4ed0*/  FMUL.FTZ R5, R85, R16 ;  /* 0x0000001055057220 */ /* 0x000fe40000410000 */
[C---:B-1----:R-:W-:Y:S02]  /*4ee0*/  FADD.FTZ R4, -R112.reuse, R7 ;  /* 0x0000000770047221 */ /* 0x042fe40000010100 */
[----:B------:R-:W-:Y:S01]  /*4ef0*/  FADD.FTZ R6, -R112, R6 ;  /* 0x0000000670067221 */ /* 0x000fe20000010100 */
[----:B------:R-:W-:Y:S01]  /*4f00*/  F2FP.BF16.PACK_AB R7, R5, R12 ;  /* 0x0000000c0507723e */ /* 0x000fe200000010ff */
[----:B------:R-:W-:Y:S02]  /*4f10*/  FMUL.FTZ R12, R209, R4 ;  /* 0x00000004d10c7220 */ /* 0x000fe40000410000 */
[----:B------:R-:W-:Y:S02]  /*4f20*/  FFMA.FTZ R4, -R131, R131, 1 ;  /* 0x3f80000083047423 */ /* 0x000fe40000010183 */
[----:B------:R-:W-:Y:S02]  /*4f30*/  FFMA.FTZ R5, -R130, R130, 1 ;  /* 0x3f80000082057423 */ /* 0x000fe40000010182 */
[----:B------:R-:W-:Y:S02]  /*4f40*/  FADD.FTZ R13, -R113, R13 ;  /* 0x0000000d710d7221 */ /* 0x000fe40000010100 */
[----:B------:R-:W-:Y:S02]  /*4f50*/  FADD.FTZ R16, -R112, R10 ;  /* 0x0000000a70107221 */ /* 0x000fe40000010100 */
[----:B------:R-:W-:Y:S02]  /*4f60*/  FMUL.FTZ R6, R211, R6 ;  /* 0x00000006d3067220 */ /* 0x000fe40000410000 */
[----:B------:R-:W-:Y:S02]  /*4f70*/  FMUL.FTZ R10, R4, c[0x0][0x2ec] ;  /* 0x0000bb00040a7a20 */ /* 0x000fe40000410000 */
[----:B------:R-:W-:Y:S02]  /*4f80*/  FMUL.FTZ R4, R5, c[0x0][0x2ec] ;  /* 0x0000bb0005047a20 */ /* 0x000fe40000410000 */
[----:B------:R-:W-:Y:S02]  /*4f90*/  FMUL.FTZ R88, R199, R13 ;  /* 0x0000000dc7587220 */ /* 0x000fe40000410000 */
[----:B------:R-:W-:Y:S02]  /*4fa0*/  FFMA.FTZ R8, -R118, R118, 1 ;  /* 0x3f80000076087423 */ /* 0x000fe40000010176 */
[----:B------:R-:W-:Y:S02]  /*4fb0*/  FFMA.FTZ R13, -R122, R122, 1 ;  /* 0x3f8000007a0d7423 */ /* 0x000fe4000001017a */
[----:B------:R-:W-:Y:S02]  /*4fc0*/  FMUL.FTZ R10, R6, R10 ;  /* 0x0000000a060a7220 */ /* 0x000fe40000410000 */
[----:B------:R-:W-:Y:S02]  /*4fd0*/  FMUL.FTZ R4, R12, R4 ;  /* 0x000000040c047220 */ /* 0x000fe40000410000 */
[----:B------:R-:W-:Y:S02]  /*4fe0*/  FMUL.FTZ R8, R8, c[0x0][0x2ec] ;  /* 0x0000bb0008087a20 */ /* 0x000fe40000410000 */
[----:B------:R-:W-:Y:S01]  /*4ff0*/  FMUL.FTZ R13, R13, c[0x0][0x2ec] ;  /* 0x0000bb000d0d7a20 */ /* 0x000fe20000410000 */
[----:B------:R-:W-:Y:S01]  /*5000*/  F2FP.BF16.PACK_AB R4, R4, R10 ;  /* 0x0000000a0404723e */ /* 0x000fe200000010ff */
[----:B------:R-:W-:Y:S02]  /*5010*/  FMUL.FTZ R8, R88, R8 ;  /* 0x0000000858087220 */ /* 0x000fe40000410000 */
[----:B------:R-:W-:Y:S02]  /*5020*/  FMUL.FTZ R13, R17, R13 ;  /* 0x0000000d110d7220 */ /* 0x000fe40000410000 */
[----:B------:R-:W-:Y:S01]  /*5030*/  FFMA.FTZ R5, -R129, R129, 1 ;  /* 0x3f80000081057423 */ /* 0x000fe20000010181 */
[----:B------:R1:W-:Y:S01]  /*5040*/  STS [R231+0x20400], R4 ;  /* 0x02040004e7007388 */ /* 0x0003e20000000800 */
[----:B------:R-:W-:Y:S01]  /*5050*/  FFMA.FTZ R6, -R128, R128, 1 ;  /* 0x3f80000080067423 */ /* 0x000fe20000010180 */
[----:B------:R-:W-:Y:S01]  /*5060*/  F2FP.BF16.PACK_AB R8, R8, R13 ;  /* 0x0000000d0808723e */ /* 0x000fe200000010ff */
[----:B------:R-:W-:Y:S02]  /*5070*/  FADD.FTZ R13, -R112, R11 ;  /* 0x0000000b700d7221 */ /* 0x000fe40000010100 */
[----:B------:R-:W-:Y:S01]  /*5080*/  FMUL.FTZ R11, R208, R16 ;  /* 0x00000010d00b7220 */ /* 0x000fe20000410000 */
[----:B------:R-:W-:Y:S01]  /*5090*/  STS [R238+0x20000], R9 ;  /* 0x02000009ee007388 */ /* 0x000fe20000000800 */
[----:B------:R-:W-:Y:S02]  /*50a0*/  FMUL.FTZ R5, R5, c[0x0][0x2ec] ;  /* 0x0000bb0005057a20 */ /* 0x000fe40000410000 */
[----:B------:R-:W-:Y:S02]  /*50b0*/  FMUL.FTZ R13, R206, R13 ;  /* 0x0000000dce0d7220 */ /* 0x000fe40000410000 */
[----:B------:R-:W-:Y:S02]  /*50c0*/  FMUL.FTZ R6, R6, c[0x0][0x2ec] ;  /* 0x0000bb0006067a20 */ /* 0x000fe40000410000 */
[C---:B------:R-:W-:Y:S02]  /*50d0*/  FADD.FTZ R14, -R112.reuse, R14 ;  /* 0x0000000e700e7221 */ /* 0x040fe40000010100 */
[----:B------:R-:W-:Y:S02]  /*50e0*/  FADD.FTZ R15, -R112, R15 ;  /* 0x0000000f700f7221 */ /* 0x000fe40000010100 */
[----:B------:R-:W-:Y:S02]  /*50f0*/  FMUL.FTZ R5, R11, R5 ;  /* 0x000000050b057220 */ /* 0x000fe40000410000 */
[----:B------:R-:W-:Y:S02]  /*5100*/  FFMA.FTZ R11, -R127, R127, 1 ;  /* 0x3f8000007f0b7423 */ /* 0x000fe4000001017f */
[----:B------:R-:W-:Y:S02]  /*5110*/  FFMA.FTZ R10, -R126, R126, 1 ;  /* 0x3f8000007e0a7423 */ /* 0x000fe4000001017e */
[----:B------:R-:W-:Y:S02]  /*5120*/  FMUL.FTZ R6, R13, R6 ;  /* 0x000000060d067220 */ /* 0x000fe40000410000 */
[----:B------:R-:W-:Y:S02]  /*5130*/  FMUL.FTZ R16, R210, R14 ;  /* 0x0000000ed2107220 */ /* 0x000fe40000410000 */
[----:B------:R-:W-:Y:S01]  /*5140*/  FMUL.FTZ R17, R207, R15 ;  /* 0x0000000fcf117220 */ /* 0x000fe20000410000 */
[----:B------:R-:W-:Y:S01]  /*5150*/  F2FP.BF16.PACK_AB R6, R6, R5 ;  /* 0x000000050606723e */ /* 0x000fe200000010ff */
[----:B------:R-:W-:Y:S02]  /*5160*/  FMUL.FTZ R11, R11, c[0x0][0x2ec] ;  /* 0x0000bb000b0b7a20 */ /* 0x000fe40000410000 */
[----:B------:R-:W-:Y:S02]  /*5170*/  FMUL.FTZ R10, R10, c[0x0][0x2ec] ;  /* 0x0000bb000a0a7a20 */ /* 0x000fe40000410000 */
[C---:B------:R-:W-:Y:S01]  /*5180*/  FADD.FTZ R18, -R112.reuse, R18 ;  /* 0x0000001270127221 */ /* 0x040fe20000010100 */
[----:B------:R-:W-:Y:S01]  /*5190*/  STS [R238+0x20400], R6 ;  /* 0x02040006ee007388 */ /* 0x000fe20000000800 */
[----:B------:R-:W-:Y:S02]  /*51a0*/  FADD.FTZ R19, -R112, R19 ;  /* 0x0000001370137221 */ /* 0x000fe40000010100 */
[----:B------:R-:W-:Y:S02]  /*51b0*/  FFMA.FTZ R13, -R125, R125, 1 ;  /* 0x3f8000007d0d7423 */ /* 0x000fe4000001017d */
[----:B------:R-:W-:Y:S01]  /*51c0*/  FFMA.FTZ R12, -R124, R124, 1 ;  /* 0x3f8000007c0c7423 */ /* 0x000fe2000001017c */
[----:B------:R-:W-:Y:S01]  /*51d0*/  STS [R236+0x20000], R8 ;  /* 0x02000008ec007388 */ /* 0x000fe20000000800 */
[----:B------:R-:W-:Y:S02]  /*51e0*/  FMUL.FTZ R11, R16, R11 ;  /* 0x0000000b100b7220 */ /* 0x000fe40000410000 */
[----:B------:R-:W-:Y:S02]  /*51f0*/  FMUL.FTZ R10, R17, R10 ;  /* 0x0000000a110a7220 */ /* 0x000fe40000410000 */
[----:B------:R-:W-:Y:S02]  /*5200*/  FMUL.FTZ R14, R205, R18 ;  /* 0x00000012cd0e7220 */ /* 0x000fe40000410000 */
[----:B------:R-:W-:Y:S01]  /*5210*/  FMUL.FTZ R15, R204, R19 ;  /* 0x00000013cc0f7220 */ /* 0x000fe20000410000 */
[----:B------:R-:W-:Y:S01]  /*5220*/  F2FP.BF16.PACK_AB R5, R10, R11 ;  /* 0x0000000b0a05723e */ /* 0x000fe200000010ff */
[----:B------:R-:W-:Y:S02]  /*5230*/  FMUL.FTZ R13, R13, c[0x0][0x2ec] ;  /* 0x0000bb000d0d7a20 */ /* 0x000fe40000410000 */
[----:B------:R-:W-:Y:S02]  /*5240*/  FMUL.FTZ R12, R12, c[0x0][0x2ec] ;  /* 0x0000bb000c0c7a20 */ /* 0x000fe40000410000 */
[----:B------:R-:W-:Y:S01]  /*5250*/  FMUL.FTZ R13, R14, R13 ;  /* 0x0000000d0e0d7220 */ /* 0x000fe20000410000 */
[----:B------:R-:W-:Y:S01]  /*5260*/  STS [R236+0x20400], R5 ;  /* 0x02040005ec007388 */ /* 0x000fe20000000800 */
[----:B------:R-:W-:Y:S05]  /*5270*/  FMUL.FTZ R12, R15, R12 ;  /* 0x0000000c0f0c7220 */ /* 0x000fea0000410000 */
[----:B-1----:R-:W-:Y:S01]  /*5280*/  F2FP.BF16.PACK_AB R4, R12, R13 ;  /* 0x0000000d0c04723e */ /* 0x002fe200000010ff */
        /* <DEDUP_REMOVED lines=114> */
.L_x_596:
        /* <DEDUP_REMOVED lines=420> */
.L_x_597:
        /* <DEDUP_REMOVED lines=218> */
.L_x_599:
        /* <DEDUP_REMOVED lines=18> */
.L_x_600:
        /* <DEDUP_REMOVED lines=52> */
.L_x_602:
[----:B--23--:R-:W-:Y:S05]  /*85f0*/  BSYNC B0 ;  /* 0x0000000000007941 */ /* 0x00cfea0003800000 */
.L_x_601:
        /* <DEDUP_REMOVED lines=17> */
.L_x_604:
[----:B------:R-:W-:Y:S05]  /*8710*/  BSYNC B0 ;  /* 0x0000000000007941 */ /* 0x000fea0003800000 */
.L_x_603:
        /* <DEDUP_REMOVED lines=27> */
.L_x_606:
[----:B------:R-:W-:Y:S05]  /*88d0*/  BSYNC B0 ;  /* 0x0000000000007941 */ /* 0x000fea0003800000 */
.L_x_605:
        /* <DEDUP_REMOVED lines=14> */
.L_x_595:
[----:B------:R-:W-:Y:S05]  /*89c0*/  BSYNC B1 ;  /* 0x0000000000017941 */ /* 0x000fea0003800000 */
.L_x_581:
        /* <DEDUP_REMOVED lines=11> */
.L_x_607:
[----:B------:R-:W-:Y:S05]  /*8a80*/  EXIT ;  /* 0x000000000000794d */ /* 0x000fea0003800000 */
.L_x_609:
        /* <DEDUP_REMOVED lines=15> */
.L_x_1034:


//--------------------- .text._ZN5flash44flash_bwd_dq_dk_dv_loop_seqk_parallel_kernelI23Flash_bwd_kernel_traitsILi256ELi64ELi64ELi8ELi4ELi2ELi2ELb0ELb1EN7cutlass10bfloat16_tE19Flash_kernel_traitsILi256ELi64ELi64ELi8ES3_EELb1ELb1ELb0ELb1ELb0ELb0ELb0EEEvNS_16Flash_bwd_paramsE --------------------------
	.section	.text._ZN5flash44flash_bwd_dq_dk_dv_loop_seqk_parallel_kernelI23Flash_bwd_kernel_traitsILi256ELi64ELi64ELi8ELi4ELi2ELi2ELb0ELb1EN7cutlass10bfloat16_tE19Flash_kernel_traitsILi256ELi64ELi64ELi8ES3_EELb1ELb1ELb0ELb1ELb0ELb0ELb0EEEvNS_16Flash_bwd_paramsE,"ax",@progbits
	.sectioninfo	@"SHI_REGISTERS=255"
	.align	128
        .global         _ZN5flash44flash_bwd_dq_dk_dv_loop_seqk_parallel_kernelI23Flash_bwd_kernel_traitsILi256ELi64ELi64ELi8ELi4ELi2ELi2ELb0ELb1EN7cutlass10bfloat16_tE19Flash_kernel_traitsILi256ELi64ELi64ELi8ES3_EELb1ELb1ELb0ELb1ELb0ELb0ELb0EEEvNS_16Flash_bwd_paramsE
        .type           _ZN5flash44flash_bwd_dq_dk_dv_loop_seqk_parallel_kernelI23Flash_bwd_kernel_traitsILi256ELi64ELi64ELi8ELi4ELi2ELi2ELb0ELb1EN7cutlass10bfloat16_tE19Flash_kernel_traitsILi256ELi64ELi64ELi8ES3_EELb1ELb1ELb0ELb1ELb0ELb0ELb0EEEvNS_16Flash_bwd_paramsE,@function
        .size           _ZN5flash44flash_bwd_dq_dk_dv_loop_seqk_parallel_kernelI23Flash_bwd_kernel_traitsILi256ELi64ELi64ELi8ELi4ELi2ELi2ELb0ELb1EN7cutlass10bfloat16_tE19Flash_kernel_traitsILi256ELi64ELi64ELi8ES3_EELb1ELb1ELb0ELb1ELb0ELb0ELb0EEEvNS_16Flash_bwd_paramsE,(.L_x_1035 - _ZN5flash44flash_bwd_dq_dk_dv_loop_seqk_parallel_kernelI23Flash_bwd_kernel_traitsILi256ELi64ELi64ELi8ELi4ELi2ELi2ELb0ELb1EN7cutlass10bfloat16_tE19Flash_kernel_traitsILi256ELi64ELi64ELi8ES3_EELb1ELb1ELb0ELb1ELb0ELb0ELb0EEEvNS_16Flash_bwd_paramsE)
        .other          _ZN5flash44flash_bwd_dq_dk_dv_loop_seqk_parallel_kernelI23Flash_bwd_kernel_traitsILi256ELi64ELi64ELi8ELi4ELi2ELi2ELb0ELb1EN7cutlass10bfloat16_tE19Flash_kernel_traitsILi256ELi64ELi64ELi8ES3_EELb1ELb1ELb0ELb1ELb0ELb0ELb0EEEvNS_16Flash_bwd_paramsE,@"STO_CUDA_ENTRY STV_DEFAULT"
_ZN5flash44flash_bwd_dq_dk_dv_loop_seqk_parallel_kernelI23Flash_bwd_kernel_traitsILi256ELi64ELi64ELi8ELi4ELi2ELi2ELb0ELb1EN7cutlass10bfloat16_tE19Flash_kernel_traitsILi256ELi64ELi64ELi8ES3_EELb1ELb1ELb0ELb1ELb0ELb0ELb0EEEvNS_16Flash_bwd_paramsE:
.text._ZN5flash44flash_bwd_dq_dk_dv_loop_seqk_parallel_kernelI23Flash_bwd_kernel_traitsILi256ELi64ELi64ELi8ELi4ELi2ELi2ELb0ELb1EN7cutlass10bfloat16_tE19Flash_kernel_traitsILi256ELi64ELi64ELi8ES3_EELb1ELb1ELb0ELb1ELb0ELb0ELb0EEEvNS_16Flash_bwd_paramsE:
        /* <DEDUP_REMOVED lines=29> */
[----:B--2---:R-:W-:-:S02]  /*01d0*/  UIMAD.WIDE.U32 UR44, UR34, UR15, URZ ;  /* 0x0000000f222c72a5 */ /* 0x004fc4000f8e003f */
[----:B------:R-:W-:Y:S01]  /*01e0*/  USHF.L.U32 UR15, UR34, 0x7, URZ ;  /* 0x00000007220f7899 */ /* 0x000fe2000800063f */
[CC--:B------:R-:W-:Y:S01]  /*01f0*/  LEA.HI R0, R5.reuse, R6.reuse, RZ, 0x5 ;  /* 0x0000000605007211 */ /* 0x0c0fe200078f28ff */
[----:B------:R-:W-:Y:S01]  /*0200*/  UIMAD.WIDE UR38, UR47, UR38, URZ ;  /* 0x000000262f2672a5 */ /* 0x000fe2000f8e023f */
[CC--:B------:R-:W-:Y:S01]  /*0210*/  LEA.HI R10, R5.reuse, R6.reuse, RZ, 0x3 ;  /* 0x00000006050a7211 */ /* 0x0c0fe200078f18ff */
[----:B------:R-:W-:Y:S01]  /*0220*/  UIMAD UR57, UR7, UR6, UR57 ;  /* 0x00000006073972a4 */ /* 0x000fe2000f8e0239 */
[CC--:B------:R-:W-:Y:S01]  /*0230*/  LEA.HI R3, R5.reuse, R6.reuse, RZ, 0x4 ;  /* 0x0000000605037211 */ /* 0x0c0fe200078f20ff */
[----:B---3--:R-:W-:Y:S01]  /*0240*/  UIMAD UR48, UR35, UR47, URZ ;  /* 0x0000002f233072a4 */ /* 0x008fe2000f8e023f */
[CC--:B------:R-:W-:Y:S01]  /*0250*/  LEA.HI R13, R5.reuse, R6.reuse, RZ, 0x7 ;  /* 0x00000006050d7211 */ /* 0x0c0fe200078f38ff */
[----:B------:R-:W-:Y:S01]  /*0260*/  UIMAD UR47, UR47, UR12, URZ ;  /* 0x0000000c2f2f72a4 */ /* 0x000fe2000f8e023f */
[CC--:B------:R-:W-:Y:S01]  /*0270*/  LEA.HI R14, R5.reuse, R6.reuse, RZ, 0x6 ;  /* 0x00000006050e7211 */ /* 0x0c0fe200078f30ff */
[----:B------:R-:W-:Y:S01]  /*0280*/  UIMAD UR6, UR34, UR13, UR35 ;  /* 0x0000000d220672a4 */ /* 0x000fe2000f8e0223 */
[----:B------:R-:W-:Y:S01]  /*0290*/  LEA.HI R5, R5, R6, RZ, 0x2 ;  /* 0x0000000605057211 */ /* 0x000fe200078f10ff */
[----:B------:R-:W-:Y:S01]  /*02a0*/  ULDC UR14, c[0x0][0x1c0] ;  /* 0x00007000000e7ab9 */ /* 0x000fe20000000800 */
[----:B------:R-:W-:Y:S01]  /*02b0*/  LOP3.LUT R2, R0, 0xffffffe0, RZ, 0xc0, !PT ;  /* 0xffffffe000027812 */ /* 0x000fe200078ec0ff */
[----:B------:R-:W-:Y:S01]  /*02c0*/  ULDC UR11, c[0x0][0x1c0] ;  /* 0x00007000000b7ab9 */ /* 0x000fe20000000800 */
[----:B------:R-:W-:Y:S01]  /*02d0*/  LOP3.LUT R4, R5, 0x7ffffffc, RZ, 0xc0, !PT ;  /* 0x7ffffffc05047812 */ /* 0x000fe200078ec0ff */
[----:B------:R-:W-:Y:S01]  /*02e0*/  UIMAD UR54, UR8, UR34, URZ ;  /* 0x00000022083672a4 */ /* 0x000fe2000f8e023f */
        /* <DEDUP_REMOVED lines=11> */
[----:B------:R-:W-:Y:S01]  /*03a0*/  UIMAD UR7, UR34, UR11, UR35 ;  /* 0x0000000b220772a4 */ /* 0x000fe2000f8e0223 */
[----:B------:R-:W-:Y:S01]  /*03b0*/  LEA.HI R3, R3, R4, RZ, 0x1 ;  /* 0x0000000403037211 */ /* 0x000fe200078f08ff */
[----:B------:R-:W-:Y:S01]  /*03c0*/  @!UP5 UIMAD UR8, UR34, UR14, UR35 ;  /* 0x0000000e2208d2a4 */ /* 0x000fe2000f8e0223 */
[----:B------:R-:W-:Y:S01]  /*03d0*/  LOP3.LUT R0, R0, 0xfffffffe, RZ, 0xc0, !PT ;  /* 0xfffffffe00007812 */ /* 0x000fe200078ec0ff */
[----:B------:R-:W-:Y:S01]  /*03e0*/  USHF.L.U32 UR46, UR47, 0x6, URZ ;  /* 0x000000062f2e7899 */ /* 0x000fe2000800063f */
[----:B------:R-:W-:Y:S01]  /*03f0*/  LOP3.LUT R3, R3, 0xfffffffe, RZ, 0xc0, !PT ;  /* 0xfffffffe03037812 */ /* 0x000fe200078ec0ff */
[----:B------:R-:W-:Y:S01]  /*0400*/  USHF.L.U32 UR41, UR6, 0x5, URZ ;  /* 0x0000000506297899 */ /* 0x000fe2000800063f */
[----:B------:R-:W-:Y:S01]  /*0410*/  LEA.HI R6, R6, R2, RZ, 0x2 ;  /* 0x0000000206067211 */ /* 0x000fe200078f10ff */
[----:B------:R-:W-:Y:S01]  /*0420*/  IMAD.IADD R224, R2, 0x1, -R0 ;  /* 0x0000000102e07824 */ /* 0x000fe200078e0a00 */
[----:B------:R-:W-:Y:S01]  /*0430*/  SHF.R.S32.HI R0, RZ, 0x1f, R5 ;  /* 0x0000001fff007819 */ /* 0x000fe20000011405 */
[----:B------:R-:W-:Y:S01]  /*0440*/  IMAD.IADD R11, R4, 0x1, -R3 ;  /* 0x00000001040b7824 */ /* 0x000fe200078e0a03 */
[----:B------:R-:W-:Y:S01]  /*0450*/  SHF.R.S32.HI R3, RZ, 0x2, R5 ;  /* 0x00000002ff037819 */ /* 0x000fe20000011405 */
[----:B------:R-:W-:Y:S01]  /*0460*/  ULDC UR51, c[0x0][0x214] ;  /* 0x0000850000337ab9 */ /* 0x000fe20000000800 */
[----:B------:R-:W-:Y:S01]  /*0470*/  LOP3.LUT R6, R6, 0xfffffffc, RZ, 0xc0, !PT ;  /* 0xfffffffc06067812 */ /* 0x000fe200078ec0ff */
[----:B------:R-:W-:Y:S01]  /*0480*/  IMAD.SHL.U32 R221, R11, 0x200, RZ ;  /* 0x000002000bdd7824 */ /* 0x000fe200078e00ff */
[----:B------:R-:W-:Y:S01]  /*0490*/  LEA.HI R0, R0, R3, RZ, 0x3 ;  /* 0x0000000300007211 */ /* 0x000fe200078f18ff */
[----:B------:R-:W-:Y:S01]  /*04a0*/  ULDC UR58, c[0x0][0x1c8] ;  /* 0x00007200003a7ab9 */ /* 0x000fe20000000800 */
[----:B------:R-:W-:Y:S01]  /*04b0*/  SHF.R.S32.HI R12, RZ, 0x3, R10 ;  /* 0x00000003ff0c7819 */ /* 0x000fe2000001140a */
[----:B------:R-:W-:Y:S01]  /*04c0*/  IMAD.IADD R16, R2, 0x1, -R6 ;  /* 0x0000000102107824 */ /* 0x000fe200078e0a06 */
[----:B------:R-:W-:Y:S01]  /*04d0*/  LOP3.LUT R0, R0, 0xfffffff8, RZ, 0xc0, !PT ;  /* 0xfffffff800007812 */ /* 0x000fe200078ec0ff */
[----:B------:R-:W-:Y:S01]  /*04e0*/  ULDC.U8 UR10, c[0x0][0x3d0] ;  /* 0x0000f400000a7ab9 */ /* 0x000fe20000000000 */
[----:B------:R-:W-:Y:S01]  /*04f0*/  SHF.R.S32.HI R5, RZ, 0x1f, R8 ;  /* 0x0000001fff057819 */ /* 0x000fe20000011408 */
[----:B------:R-:W-:Y:S01]  /*0500*/  IMAD.SHL.U32 R2, R12, 0x40, RZ ;  /* 0x000000400c027824 */ /* 0x000fe200078e00ff */
[----:B------:R-:W-:Y:S01]  /*0510*/  SHF.R.S32.HI R6, RZ, 0x7, R13 ;  /* 0x00000007ff067819 */ /* 0x000fe2000001140d */
[----:B------:R-:W-:Y:S01]  /*0520*/  IMAD.IADD R4, R3, 0x1, -R0 ;  /* 0x0000000103047824 */ /* 0x000fe200078e0a00 */
[----:B------:R-:W-:Y:S01]  /*0530*/  SHF.R.S32.HI R3, RZ, 0x1f, R9 ;  /* 0x0000001fff037819 */ /* 0x000fe20000011409 */
[----:B------:R1:W-:Y:S01]  /*0540*/  STL [R1+0x48], R16 ;  /* 0x0000481001007387 */ /* 0x0003e20000100800 */
[----:B------:R-:W-:Y:S01]  /*0550*/  LOP3.LUT R0, R2, 0x1c0, RZ, 0xc0, !PT ;  /* 0x000001c002007812 */ /* 0x000fe200078ec0ff */
[----:B------:R-:W-:Y:S01]  /*0560*/  ULDC UR52, c[0x0][0x224] ;  /* 0x0000890000347ab9 */ /* 0x000fe20000000800 */
[----:B------:R-:W-:Y:S01]  /*0570*/  LEA.HI R12, R5, R8, RZ, 0x3 ;  /* 0x00000008050c7211 */ /* 0x000fe200078f18ff */
[----:B------:R-:W-:Y:S01]  /*0580*/  @UP5 UIMAD UR56, UR34, UR51, URZ ;  /* 0x00000033223852a4 */ /* 0x000fe2000f8e023f */
[----:B------:R-:W-:Y:S01]  /*0590*/  LOP3.LUT R2, R0, 0x38, R236, 0xf8, !PT ;  /* 0x0000003800027812 */ /* 0x000fe200078ef8ec */
[----:B------:R-:W-:Y:S01]  /*05a0*/  UMOV UR40, URZ ;  /* 0x0000003f00287c82 */ /* 0x000fe20008000000 */
[----:B------:R-:W-:Y:S01]  /*05b0*/  SHF.R.U32.HI R0, RZ, 0x3, R0 ;  /* 0x00000003ff007819 */ /* 0x000fe20000011600 */
[----:B------:R-:W-:Y:S01]  /*05c0*/  ULDC.64 UR4, c[0x0][0x118] ;  /* 0x0000460000047ab9 */ /* 0x000fe20000000a00 */
[----:B------:R-:W-:Y:S01]  /*05d0*/  LEA.HI R235, R3, R9, RZ, 0x2 ;  /* 0x0000000903eb7211 */ /* 0x000fe200078f10ff */
[----:B------:R-:W-:Y:S01]  /*05e0*/  IMAD.U32 R3, RZ, RZ, UR15 ;  /* 0x0000000fff037e24 */ /* 0x000fe2000f8e00ff */
[----:B------:R-:W-:Y:S01]  /*05f0*/  LOP3.LUT R9, R2, R0, RZ, 0x3c, !PT ;  /* 0x0000000002097212 */ /* 0x000fe200078e3cff */
[----:B------:R-:W-:Y:S01]  /*0600*/  IMAD.SHL.U32 R0, R7, 0x40, RZ ;  /* 0x0000004007007824 */ /* 0x000fe200078e00ff */
[----:B------:R-:W-:Y:S01]  /*0610*/  LOP3.LUT R2, R12, 0xfffffff8, RZ, 0xc0, !PT ;  /* 0xfffffff80c027812 */ /* 0x000fe200078ec0ff */
[----:B------:R-:W-:Y:S01]  /*0620*/  ULOP3.LUT UR58, UR35, UR58, URZ, 0x3c, !UPT ;  /* 0x0000003a233a7292 */ /* 0x000fe2000f8e3c3f */
[----:B------:R-:W-:Y:S01]  /*0630*/  LOP3.LUT R3, R4, 0x1, RZ, 0xc0, !PT ;  /* 0x0000000104037812 */ /* 0x000fe200078ec0ff */
[----:B------:R-:W-:Y:S01]  /*0640*/  UISETP.NE.AND UP6, UPT, UR10, URZ, UPT ;  /* 0x0000003f0a00728c */ /* 0x000fe2000bfc5270 */
[----:B------:R-:W-:Y:S01]  /*0650*/  LOP3.LUT R0, R0, 0x1c0, RZ, 0xc0, !PT ;  /* 0x000001c000007812 */ /* 0x000fe200078ec0ff */
[----:B------:R-:W-:Y:S01]  /*0660*/  IMAD.IADD R8, R8, 0x1, -R2 ;  /* 0x0000000108087824 */ /* 0x000fe200078e0a02 */
[----:B------:R-:W-:Y:S01]  /*0670*/  ISETP.NE.U32.AND P0, PT, R3, 0x1, PT ;  /* 0x000000010300780c */ /* 0x000fe20003f05070 */
[----:B------:R-:W-:Y:S01]  /*0680*/  IMAD.SHL.U32 R2, R224, 0x10, RZ ;  /* 0x00000010e0027824 */ /* 0x000fe200078e00ff */
[----:B------:R-:W-:Y:S01]  /*0690*/  LOP3.LUT R216, R0, 0x8, R10, 0xf8, !PT ;  /* 0x0000000800d87812 */ /* 0x000fe200078ef80a */
[----:B------:R-:W-:Y:S01]  /*06a0*/  IMAD.SHL.U32 R3, R4, 0x40, RZ ;  /* 0x0000004004037824 */ /* 0x000fe200078e00ff */
[----:B------:R-:W-:Y:S01]  /*06b0*/  LOP3.LUT P4, RZ, R7, 0x4, RZ, 0xc0, !PT ;  /* 0x0000000407ff7812 */ /* 0x000fe2000788c0ff */
[----:B------:R-:W-:Y:S01]  /*06c0*/  USHF.R.S32.HI UR59, URZ, 0x1f, UR35 ;  /* 0x0000001f3f3b7899 */ /* 0x000fe20008011423 */
[----:B------:R-:W-:Y:S01]  /*06d0*/  LOP3.LUT R5, R0, 0x10, R2, 0xf8, !PT ;  /* 0x0000001000057812 */ /* 0x000fe200078ef802 */
[----:B------:R-:W-:Y:S01]  /*06e0*/  IMAD R2, R6, 0x800, R221 ;  /* 0x0000080006027824 */ /* 0x000fe200078e02dd */
[----:B------:R-:W-:Y:S01]  /*06f0*/  SHF.R.U32.HI R0, RZ, 0x3, R0 ;  /* 0x00000003ff007819 */ /* 0x000fe20000011600 */
[----:B------:R-:W-:Y:S01]  /*0700*/  USHF.R.S32.HI UR61, URZ, 0x1f, UR34 ;  /* 0x0000001f3f3d7899 */ /* 0x000fe20008011422 */
[----:B------:R-:W-:Y:S01]  /*0710*/  LOP3.LUT R5, R5, 0x8, R10, 0xf8, !PT ;  /* 0x0000000805057812 */ /* 0x000fe200078ef80a */
[----:B------:R-:W-:Y:S01]  /*0720*/  USHF.R.S32.HI UR60, URZ, 0x1f, UR35 ;  /* 0x0000001f3f3c7899 */ /* 0x000fe20008011423 */
[----:B------:R-:W-:Y:S01]  /*0730*/  LOP3.LUT R216, R216, R0, RZ, 0x3c, !PT ;  /* 0x00000000d8d87212 */ /* 0x000fe200078e3cff */
[----:B------:R-:W-:Y:S01]  /*0740*/  UIMAD.WIDE.U32 UR42, UR38, UR44, URZ ;  /* 0x0000002c262a72a5 */ /* 0x000fe2000f8e003f */
[----:B------:R-:W-:Y:S01]  /*0750*/  LOP3.LUT P3, RZ, R7, 0x2, RZ, 0xc0, !PT ;  /* 0x0000000207ff7812 */ /* 0x000fe2000786c0ff */
[----:B------:R-:W-:Y:S01]  /*0760*/  UIMAD UR53, UR39, UR44, URZ ;  /* 0x0000002c273572a4 */ /* 0x000fe2000f8e023f */
        /* <DEDUP_REMOVED lines=15> */
[----:B------:R-:W-:Y:S01]  /*0860*/  USHF.R.S32.HI UR55, URZ, 0x1f, UR48 ;  /* 0x0000001f3f377899 */ /* 0x000fe20008011430 */
[----:B------:R-:W-:Y:S01]  /*0870*/  SEL R220, R222, 0xffffffc0, !P4 ;  /* 0xffffffc0dedc7807 */ /* 0x000fe20006000000 */
[----:B------:R-:W-:Y:S01]  /*0880*/  UIMAD UR52, UR7, UR52, URZ ;  /* 0x00000034073472a4 */ /* 0x000fe2000f8e023f */
[----:B------:R-:W-:Y:S01]  /*0890*/  LOP3.LUT R7, R2, 0x20, R4, 0xf8, !PT ;  /* 0x0000002002077812 */ /* 0x000fe200078ef804 */
[----:B------:R-:W-:Y:S01]  /*08a0*/  @!UP5 UIMAD UR51, UR8, UR51, URZ ;  /* 0x000000330833d2a4 */ /* 0x000fe2000f8e023f */
[----:B------:R-:W-:Y:S01]  /*08b0*/  LOP3.LUT R4, R0, 0x20, R5, 0xf8, !PT ;  /* 0x0000002000047812 */ /* 0x000fe200078ef805 */
[----:B------:R-:W-:Y:S01]  /*08c0*/  IMAD.SHL.U32 R5, R8, 0x40, RZ ;  /* 0x0000004008057824 */ /* 0x000fe200078e00ff */
[----:B------:R-:W-:Y:S01]  /*08d0*/  LOP3.LUT R6, R3, R0, R2, 0x1e, !PT ;  /* 0x0000000003067212 */ /* 0x000fe200078e1e02 */
[----:B------:R-:W-:Y:S01]  /*08e0*/  IMAD.SHL.U32 R0, R15, 0x2, RZ ;  /* 0x000000020f007824 */ /* 0x000fe200078e00ff */
[----:B------:R-:W-:Y:S01]  /*08f0*/  LOP3.LUT R3, R4, R3, RZ, 0x3c, !PT ;  /* 0x0000000304037212 */ /* 0x000fe200078e3cff */
[----:B------:R-:W-:Y:S01]  /*0900*/  USHF.R.S32.HI UR50, URZ, 0x1f, UR46 ;  /* 0x0000001f3f327899 */ /* 0x000fe2000801142e */
        /* <DEDUP_REMOVED lines=22> */
[----:B------:R-:W-:Y:S01]  /*0a70*/  @P1 IADD3 R239, R238, -0x20, RZ ;  /* 0xffffffe0eeef1810 */ /* 0x000fe20007ffe0ff */
[----:B------:R-:W-:Y:S01]  /*0a80*/  IMAD R224, R224, 0x400, R0 ;  /* 0x00000400e0e07824 */ /* 0x000fe200078e0200 */
[----:B------:R-:W-:Y:S01]  /*0a90*/  LOP3.LUT R0, R5, R0, RZ, 0xfc, !PT ;  /* 0x0000000005007212 */ /* 0x000fe200078efcff */
[----:B------:R-:W-:Y:S01]  /*0aa0*/  IMAD.IADD R218, R218, 0x1, R2 ;  /* 0x00000001dada7824 */ /* 0x000fe200078e0202 */
[----:B------:R-:W-:Y:S01]  /*0ab0*/  LEA R5, R6, 0x10000, 0x1 ;  /* 0x0001000006057811 */ /* 0x000fe200078e08ff */
[----:B------:R-:W-:Y:S01]  /*0ac0*/  IMAD.IADD R224, R2, 0x1, R224 ;  /* 0x0000000102e07824 */ /* 0x000fe200078e02e0 */
[----:B------:R-:W-:Y:S01]  /*0ad0*/  SEL R2, R226, 0xffffffe0, !P3 ;  /* 0xffffffe0e2027807 */ /* 0x000fe20005800000 */
[----:B------:R-:W-:Y:S01]  /*0ae0*/  IMAD.SHL.U32 R218, R218, 0x2, RZ ;  /* 0x00000002dada7824 */ /* 0x000fe200078e00ff */
[C---:B------:R-:W-:Y:S01]  /*0af0*/  IADD3 R4, R5.reuse, 0x40, RZ ;  /* 0x0000004005047810 */ /* 0x040fe20007ffe0ff */
[----:B------:R1:W-:Y:S01]  /*0b00*/  STL [R1+0x34], R5 ;  /* 0x0000340501007387 */ /* 0x0003e20000100800 */
[----:B------:R-:W-:Y:S01]  /*0b10*/  @P2 IADD3 R4, R5, -0x40, RZ ;  /* 0xffffffc005042810 */ /* 0x000fe20007ffe0ff */
[----:B------:R-:W-:Y:S01]  /*0b20*/  IMAD R2, R216, 0x2, R2 ;  /* 0x00000002d8027824 */ /* 0x000fe200078e0202 */
[----:B------:R-:W-:Y:S01]  /*0b30*/  SEL R226, R226, 0xffffffe0, !P5 ;  /* 0xffffffe0e2e27807 */ /* 0x000fe20006800000 */
[----:B------:R-:W-:Y:S01]  /*0b40*/  IMAD R216, R216, 0x2, R220 ;  /* 0x00000002d8d87824 */ /* 0x000fe200078e02dc */
[----:B------:R-:W-:Y:S01]  /*0b50*/  LEA R224, R224, 0x20000, 0x1 ;  /* 0x00020000e0e07811 */ /* 0x000fe200078e08ff */
[----:B------:R1:W-:Y:S01]  /*0b60*/  STL [R1+0x38], R4 ;  /* 0x0000380401007387 */ /* 0x0003e20000100800 */
[----:B------:R-:W-:Y:S01]  /*0b70*/  IMAD.IADD R3, R220, 0x1, R2 ;  /* 0x00000001dc037824 */ /* 0x000fe200078e0202 */
[----:B------:R-:W-:Y:S01]  /*0b80*/  IADD3 R244, R236, 0x80, RZ ;  /* 0x00000080ecf47810 */ /* 0x000fe20007ffe0ff */
[----:B------:R-:W-:Y:S01]  /*0b90*/  IMAD.IADD R219, R218, 0x1, R226 ;  /* 0x00000001dadb7824 */ /* 0x000fe200078e02e2 */
[----:B------:R-:W-:Y:S01]  /*0ba0*/  IADD3 R246, R236, 0xc0, RZ ;  /* 0x000000c0ecf67810 */ /* 0x000fe20007ffe0ff */
[----:B------:R-:W-:-:S02]  /*0bb0*/  IMAD.IADD R225, R222, 0x1, R224 ;  /* 0x00000001dee17824 */ /* 0x000fc400078e02e0 */
[C---:B------:R-:W-:Y:S02]  /*0bc0*/  IMAD R220, R221.reuse, 0x2, R220 ;  /* 0x00000002dddc7824 */ /* 0x040fe400078e02dc */
[----:B------:R-:W-:Y:S02]  /*0bd0*/  IMAD.IADD R223, R218, 0x1, R222 ;  /* 0x00000001dadf7824 */ /* 0x000fe400078e02de */
[----:B------:R-:W-:Y:S02]  /*0be0*/  IMAD.IADD R227, R226, 0x1, R224 ;  /* 0x00000001e2e37824 */ /* 0x000fe400078e02e0 */
[----:B------:R-:W-:Y:S02]  /*0bf0*/  IMAD.SHL.U32 R221, R221, 0x2, RZ ;  /* 0x00000002dddd7824 */ /* 0x000fe400078e00ff */
[----:B------:R-:W-:Y:S02]  /*0c00*/  IMAD.SHL.U32 R0, R0, 0x2, RZ ;  /* 0x0000000200007824 */ /* 0x000fe400078e00ff */
[----:B------:R-:W-:-:S02]  /*0c10*/  IMAD.IADD R240, R240, 0x1, R239 ;  /* 0x00000001f0f07824 */ /* 0x000fc400078e02ef */
[----:B------:R-:W-:Y:S02]  /*0c20*/  IMAD.IADD R222, R219, 0x1, R222 ;  /* 0x00000001dbde7824 */ /* 0x000fe400078e02de */
[----:B------:R-:W-:Y:S02]  /*0c30*/  IMAD.IADD R226, R226, 0x1, R225 ;  /* 0x00000001e2e27824 */ /* 0x000fe400078e02e1 */
.L_x_654:
[----:B------:R-:W-:Y:S02]  /*0c40*/  ULDC.64 UR6, c[0x0][0x240] ;  /* 0x0000900000067ab9 */ /* 0x000fe40000000a00 */
[----:B------:R-:W-:Y:S02]  /*0c50*/  ULDC.64 UR10, c[0x0][0x250] ;  /* 0x00009400000a7ab9 */ /* 0x000fe40000000a00 */
[----:B------:R-:W-:Y:S02]  /*0c60*/  UISETP.NE.U32.AND UP1, UPT, URZ, UR6, UPT ;  /* 0x000000063f00728c */ /* 0x000fe4000bf25070 */
[----:B------:R-:W-:Y:S02]  /*0c70*/  UISETP.NE.U32.AND UP3, UPT, URZ, UR10, UPT ;  /* 0x0000000a3f00728c */ /* 0x000fe4000bf65070 */
[----:B------:R-:W-:-:S02]  /*0c80*/  USHF.R.S32.HI UR37, URZ, 0x1f, UR34 ;  /* 0x0000001f3f257899 */ /* 0x000fc40008011422 */
[----:B------:R-:W-:Y:S02]  /*0c90*/  USHF.L.U32 UR13, UR34, 0x2, URZ ;  /* 0x00000002220d7899 */ /* 0x000fe4000800063f */
[----:B------:R-:W-:Y:S02]  /*0ca0*/  UISETP.NE.AND.EX UP1, UPT, URZ, UR7, UPT, UP1 ;  /* 0x000000073f00728c */ /* 0x000fe4000bf25310 */
[----:B------:R-:W-:Y:S02]  /*0cb0*/  UISETP.NE.AND.EX UP3, UPT, URZ, UR11, UPT, UP3 ;  /* 0x0000000b3f00728c */ /* 0x000fe4000bf65330 */
[----:B------:R-:W-:Y:S02]  /*0cc0*/  USHF.L.U64.HI UR12, UR34, 0x2, UR37 ;  /* 0x00000002220c7899 */ /* 0x000fe40008010225 */
[----:B------:R-:W-:Y:S01]  /*0cd0*/  UIADD3 UR6, UP0, UR13, UR6, URZ ;  /* 0x000000060d067290 */ /* 0x000fe2000ff1e03f */
[----:B------:R-:W-:Y:S01]  /*0ce0*/  PLOP3.LUT P2, PT, PT, PT, UP1, 0x80, 0x0 ;  /* 0x000000000000781c */ /* 0x000fe20003f4f018 */
[----:B------:R-:W-:-:S02]  /*0cf0*/  ULDC.U8 UR14, c[0x0][0x312] ;  /* 0x0000c480000e7ab9 */ /* 0x000fc40000000000 */
[----:B------:R-:W-:Y:S02]  /*0d00*/  UIADD3.X UR7, UR12, UR7, URZ, UP0, !UPT ;  /* 0x000000070c077290 */ /* 0x000fe400087fe43f */
[----:B------:R-:W-:Y:S01]  /*0d10*/  ULDC.64 UR8, c[0x0][0x248] ;  /* 0x0000920000087ab9 */ /* 0x000fe20000000a00 */
[----:B-12---:R-:W-:Y:S01]  /*0d20*/  IMAD.U32 R4, RZ, RZ, UR6 ;  /* 0x00000006ff047e24 */ /* 0x006fe2000f8e00ff */
[----:B------:R-:W-:Y:S02]  /*0d30*/  UISETP.NE.AND UP4, UPT, UR14, URZ, UPT ;  /* 0x0000003f0e00728c */ /* 0x000fe4000bf85270 */
[----:B------:R-:W-:Y:S01]  /*0d40*/  UISETP.EQ.U32.AND UP2, UPT, URZ, UR8, UPT ;  /* 0x000000083f00728c */ /* 0x000fe2000bf42070 */
[----:B------:R-:W-:Y:S01]  /*0d50*/  IMAD.U32 R5, RZ, RZ, UR7 ;  /* 0x00000007ff057e24 */ /* 0x000fe2000f8e00ff */
[----:B------:R-:W-:Y:S02]  /*0d60*/  @UP3 UIADD3 UR6, UP0, UR13, UR10, URZ ;  /* 0x0000000a0d063290 */ /* 0x000fe4000ff1e03f */
[----:B------:R-:W-:-:S02]  /*0d70*/  UISETP.EQ.OR.EX UP2, UPT, URZ, UR9, !UP4, UP2 ;  /* 0x000000093f00728c */ /* 0x000fc4000e742720 */
[----:B------:R-:W-:Y:S01]  /*0d80*/  @UP3 UIADD3.X UR7, UR12, UR11, URZ, UP0, !UPT ;  /* 0x0000000b0c073290 */ /* 0x000fe200087fe43f */
[----:B------:R1:W2:Y:S01]  /*0d90*/  @P2 LDG.E R9, [R4.64] ;  /* 0x0000000404092981 */ /* 0x0002a2000c1e1900 */
[----:B------:R-:W-:Y:S01]  /*0da0*/  UIADD3 UR8, UP0, UR13, UR8, URZ ;  /* 0x000000080d087290 */ /* 0x000fe2000ff1e03f */
[----:B------:R-:W-:Y:S02]  /*0db0*/  PLOP3.LUT P0, PT, PT, PT, UP3, 0x80, 0x0 ;  /* 0x000000000000781c */ /* 0x000fe40003f0f038 */
[----:B------:R1:W3:Y:S01]  /*0dc0*/  @P2 LDG.E R8, [R4.64+0x4] ;  /* 0x0000040404082981 */ /* 0x0002e2000c1e1900 */
[----:B------:R-:W-:Y:S01]  /*0dd0*/  PLOP3.LUT P1, PT, PT, PT, UP2, 0x80, 0x0 ;  /* 0x000000000000781c */ /* 0x000fe20003f2f028 */
[----:B------:R-:W-:Y:S01]  /*0de0*/  UIADD3.X UR9, UR12, UR9, URZ, UP0, !UPT ;  /* 0x000000090c097290 */ /* 0x000fe200087fe43f */
[----:B------:R-:W-:Y:S02]  /*0df0*/  IMAD.U32 R6, RZ, RZ, UR6 ;  /* 0x00000006ff067e24 */ /* 0x000fe4000f8e00ff */
        /* <DEDUP_REMOVED lines=39> */
.L_x_610:
        /* <DEDUP_REMOVED lines=22> */
[----:B------:R-:W-:Y:S02]  /*11d0*/  UIMAD UR9, UR37, UR10, URZ ;  /* 0x0000000a250972a4 */ /* 0x000fe4000f8e023f */
[----:B------:R-:W-:Y:S02]  /*11e0*/  UISETP.NE.AND UP0, UPT, UR29, -0x1, UPT ;  /* 0xffffffff1d00788c */ /* 0x000fe4000bf05270 */
        /* <DEDUP_REMOVED lines=35> */
.L_x_612:
        /* <DEDUP_REMOVED lines=33> */
[----:B------:R-:W-:-:S04]  /*1630*/  UIMAD UR8, UR8, UR6, URZ ;  /* 0x00000006080872a4 */ /* 0x000fc8000f8e023f */
[----:B------:R-:W-:-:S03]  /*1640*/  UIMAD UR10, UR22, UR7, UR8 ;  /* 0x00000007160a72a4 */ /* 0x000fc6000f8e0208 */
[----:B------:R-:W-:Y:S02]  /*1650*/  ULDC.64 UR8, c[0x0][0x188] ;  /* 0x0000620000087ab9 */ /* 0x000fe40000000a00 */
[----:B------:R-:W-:-:S04]  /*1660*/  UIMAD UR7, UR37, UR8, URZ ;  /* 0x00000008250772a4 */ /* 0x000fc8000f8e023f */
[----:B------:R-:W-:Y:S02]  /*1670*/  UIMAD UR9, UR34, UR9, UR7 ;  /* 0x00000009220972a4 */ /* 0x000fe4000f8e0207 */
[----:B------:R-:W-:-:S04]  /*1680*/  UIMAD.WIDE.U32 UR6, UR22, UR6, URZ ;  /* 0x00000006160672a5 */ /* 0x000fc8000f8e003f */
[----:B------:R-:W-:-:S04]  /*1690*/  UIADD3 UR7, UR7, UR10, URZ ;  /* 0x0000000a07077290 */ /* 0x000fc8000fffe03f */
[----:B------:R-:W-:-:S04]  /*16a0*/  UIMAD.WIDE.U32 UR6, UR34, UR8, UR6 ;  /* 0x00000008220672a5 */ /* 0x000fc8000f8e0006 */
[----:B------:R-:W-:-:S03]  /*16b0*/  UIADD3 UR27, UR7, UR9, URZ ;  /* 0x00000009071b7290 */ /* 0x000fc6000fffe03f */
[----:B------:R-:W-:Y:S02]  /*16c0*/  UMOV UR25, UR6 ;  /* 0x0000000600197c82 */ /* 0x000fe40008000000 */
.L_x_613:
        /* <DEDUP_REMOVED lines=45> */
.L_x_614:
[----:B------:R-:W-:-:S04]  /*19a0*/  UMOV UR11, UR52 ;  /* 0x00000034000b7c82 */ /* 0x000fc80008000000 */
.L_x_615:
        /* <DEDUP_REMOVED lines=12> */
[----:B------:R-:W-:Y:S01]  /*1a70*/  UIADD3 UR14, UR15, UR13, URZ ;  /* 0x0000000d0f0e7290 */ /* 0x000fe2000fffe03f */
[----:B------:R-:W-:Y:S01]  /*1a80*/  BSSY B1, `(.L_x_611) ;  /* 0x0000958000017945 */ /* 0x000fe20003800000 */
[----:B------:R-:W-:Y:S01]  /*1a90*/  ULDC.64 UR6, c[0x0][0x1a8] ;  /* 0x00006a0000067ab9 */ /* 0x000fe20000000a00 */
[----:B------:R-:W-:Y:S01]  /*1aa0*/  IMAD R8, R16, c[0x0][0x190], RZ ;  /* 0x0000640010087a24 */ /* 0x000fe200078e02ff */
[----:B------:R-:W-:-:S03]  /*1ab0*/  UIMAD UR6, UR59, UR6, URZ ;  /* 0x000000063b0672a4 */ /* 0x000fc6000f8e023f */
        /* <DEDUP_REMOVED lines=13> */
[----:B------:R-:W-:Y:S01]  /*1b90*/  IMAD.IADD R21, R25, 0x1, -R4 ;  /* 0x0000000119157824 */ /* 0x000fe200078e0a04 */
[----:B------:R-:W-:Y:S01]  /*1ba0*/  IADD3 R4, P2, R236, UR20, RZ ;  /* 0x00000014ec047c10 */ /* 0x000fe2000ff5e0ff */
[----:B------:R-:W-:-:S02]  /*1bb0*/  UMOV UR11, 0x4 ;  /* 0x00000004000b7882 */ /* 0x000fc40000000000 */
[----:B------:R-:W-:Y:S01]  /*1bc0*/  UIMAD.WIDE UR6, UR6, UR11, UR16 ;  /* 0x0000000b060672a5 */ /* 0x000fe2000f8e0210 */
[----:B------:R-:W-:Y:S01]  /*1bd0*/  IMAD R6, R6, UR47, R21 ;  /* 0x0000002f06067c24 */ /* 0x000fe2000f8e0215 */
[----:B------:R-:W-:Y:S01]  /*1be0*/  IADD3.X R5, R237, UR24, RZ, P2, !PT ;  /* 0x00000018ed057c10 */ /* 0x000fe200097fe4ff */
[----:B------:R-:W-:-:S03]  /*1bf0*/  ULDC UR17, c[0x0][0x2e8] ;  /* 0x0000ba0000117ab9 */ /* 0x000fc60000000800 */
[C---:B------:R-:W-:Y:S01]  /*1c00*/  IADD3 R10, P0, R6.reuse, UR31, RZ ;  /* 0x0000001f060a7c10 */ /* 0x040fe2000ff1e0ff */
[----:B------:R-:W-:Y:S01]  /*1c10*/  UMOV UR16, UR6 ;  /* 0x0000000600107c82 */ /* 0x000fe20008000000 */
[----:B------:R-:W-:Y:S01]  /*1c20*/  IMAD.WIDE.U32 R4, R7, c[0x0][0x370], R4 ;  /* 0x0000dc0007047a25 */ /* 0x000fe200078e0004 */
[----:B------:R-:W-:Y:S01]  /*1c30*/  UIADD3 UR6, -UR18, UR19, UR21 ;  /* 0x0000001312067290 */ /* 0x000fe2000fffe115 */
[----:B------:R-:W-:Y:S01]  /*1c40*/  LEA.HI.X.SX32 R11, R6, UR12, 0x1, P0 ;  /* 0x0000000c060b7c11 */ /* 0x000fe200080f0eff */
[----:B------:R-:W-:Y:S01]  /*1c50*/  UMOV UR13, UR7 ;  /* 0x00000007000d7c82 */ /* 0x000fe20008000000 */
[----:B------:R-:W-:Y:S01]  /*1c60*/  IMAD.WIDE.U32 R6, R14, c[0x0][0x190], R236 ;  /* 0x000064000e067a25 */ /* 0x000fe200078e00ec */
[----:B------:R-:W-:Y:S01]  /*1c70*/  UIADD3 UR6, UR6, -UR17, URZ ;  /* 0x8000001106067290 */ /* 0x000fe2000fffe03f */
[----:B------:R-:W-:Y:S01]  /*1c80*/  IADD3 R5, R5, UR9, RZ ;  /* 0x0000000905057c10 */ /* 0x000fe2000fffe0ff */
[----:B------:R-:W-:Y:S02]  /*1c90*/  UIADD3 UR9, UR36, -0x1, URZ ;  /* 0xffffffff24097890 */ /* 0x000fe4000fffe03f */
[----:B------:R-:W-:Y:S01]  /*1ca0*/  USHF.R.S32.HI UR17, URZ, 0x1f, UR6 ;  /* 0x0000001f3f117899 */ /* 0x000fe20008011406 */
[----:B------:R-:W-:Y:S01]  /*1cb0*/  IADD3 R8, P0, R6, UR32, RZ ;  /* 0x0000002006087c10 */ /* 0x000fe2000ff1e0ff */
[----:B------:R-:W-:-:S02]  /*1cc0*/  IMAD.WIDE.U32 R4, R9, c[0x0][0x378], R4 ;  /* 0x0000de0009047a25 */ /* 0x000fc400078e0004 */
[----:B------:R-:W-:Y:S01]  /*1cd0*/  ULEA.HI UR17, UR17, UR6, URZ, 0x6 ;  /* 0x0000000611117291 */ /* 0x000fe2000f8f303f */
[----:B------:R-:W-:Y:S01]  /*1ce0*/  IADD3.X R9, R7, UR30, R17, P0, !PT ;  /* 0x0000001e07097c10 */ /* 0x000fe200087fe411 */
[----:B------:R-:W-:Y:S01]  /*1cf0*/  IMAD.MOV.U32 R6, RZ, RZ, R4 ;  /* 0x000000ffff067224 */ /* 0x000fe200078e0004 */
[----:B------:R-:W-:Y:S01]  /*1d00*/  LEA R228, P0, R10, c[0x0][0x350], 0x2 ;  /* 0x0000d4000ae47a11 */ /* 0x000fe200078010ff */
[----:B------:R-:W-:Y:S01]  /*1d10*/  USHF.R.S32.HI UR17, URZ, 0x6, UR17 ;  /* 0x000000063f117899 */ /* 0x000fe20008011411 */
[----:B------:R-:W-:Y:S01]  /*1d20*/  IADD3 R7, R5, UR8, RZ ;  /* 0x0000000805077c10 */ /* 0x000fe2000fffe0ff */
[----:B------:R-:W-:Y:S01]  /*1d30*/  IMAD R5, R24, c[0x0][0x370], RZ ;  /* 0x0000dc0018057a24 */ /* 0x000fe200078e02ff */
[----:B------:R-:W-:Y:S01]  /*1d40*/  LEA.HI.X R229, R10, c[0x0][0x354], R11, 0x2, P0 ;  /* 0x0000d5000ae57a11 */ /* 0x000fe200000f140b */
[----:B------:R-:W-:Y:S01]  /*1d50*/  UISETP.LT.AND UP1, UPT, URZ, UR17, UPT ;  /* 0x000000113f00728c */ /* 0x000fe2000bf21270 */
[----:B------:R-:W-:Y:S01]  /*1d60*/  IMAD.WIDE.U32 R12, R12, c[0x0][0x1a8], R8 ;  /* 0x00006a000c0c7a25 */ /* 0x000fe200078e0008 */
[----:B------:R-:W-:-:S02]  /*1d70*/  ULDC.64 UR6, c[0x0][0x200] ;  /* 0x0000800000067ab9 */ /* 0x000fc40000000a00 */
[----:B------:R-:W-:Y:S01]  /*1d80*/  USEL UR17, URZ, UR17, !UP1 ;  /* 0x000000113f117287 */ /* 0x000fe2000c800000 */
[----:B------:R-:W-:Y:S01]  /*1d90*/  IMAD R4, R27, c[0x0][0x374], R5 ;  /* 0x0000dd001b047a24 */ /* 0x000fe200078e0205 */
[----:B------:R-:W-:Y:S01]  /*1da0*/  IADD3 R18, R13, UR10, RZ ;  /* 0x0000000a0d127c10 */ /* 0x000fe2000fffe0ff */
[----:B------:R-:W-:Y:S01]  /*1db0*/  IMAD.WIDE.U32 R6, R27, c[0x0][0x370], R6 ;  /* 0x0000dc001b067a25 */ /* 0x000fe200078e0006 */
[----:B------:R-:W-:Y:S01]  /*1dc0*/  UISETP.GT.AND UP1, UPT, UR36, UR17, UPT ;  /* 0x000000112400728c */ /* 0x000fe2000bf24270 */
[----:B------:R-:W-:Y:S01]  /*1dd0*/  LEA R232, P3, R12, c[0x0][0x160], 0x1 ;  /* 0x000058000ce87a11 */ /* 0x000fe200078608ff */
[----:B------:R-:W-:Y:S01]  /*1de0*/  UIMAD.WIDE UR14, UR14, UR11, UR6 ;  /* 0x0000000b0e0e72a5 */ /* 0x000fe2000f8e0206 */
[----:B------:R-:W-:Y:S01]  /*1df0*/  IMAD.IADD R11, R7, 0x1, R4 ;  /* 0x00000001070b7824 */ /* 0x000fe200078e0204 */
[----:B------:R-:W-:Y:S02]  /*1e00*/  LEA R231, P2, R6, c[0x0][0x330], 0x1 ;  /* 0x0000cc0006e77a11 */ /* 0x000fe400078408ff */
[----:B------:R-:W-:-:S02]  /*1e10*/  PLOP3.LUT P0, PT, PT, PT, UP1, 0x80, 0x0 ;  /* 0x000000000000781c */ /* 0x000fc40003f0f018 */
[----:B------:R-:W-:Y:S02]  /*1e20*/  LEA.HI.X R233, R12, c[0x0][0x164], R18, 0x1, P3 ;  /* 0x000059000ce97a11 */ /* 0x000fe400018f0c12 */
[----:B------:R-:W-:-:S09]  /*1e30*/  LEA.HI.X R234, R6, c[0x0][0x334], R11, 0x1, P2 ;  /* 0x0000cd0006ea7a11 */ /* 0x000fd200010f0c0b */
        /* <DEDUP_REMOVED lines=19> */
.L_x_617:
        /* <DEDUP_REMOVED lines=18> */
.L_x_618:
        /* <DEDUP_REMOVED lines=35> */
.L_x_620:
[----:B------:R-:W-:Y:S05]  /*22c0*/  BSYNC B0 ;  /* 0x0000000000007941 */ /* 0x000fea0003800000 */
.L_x_619:
        /* <DEDUP_REMOVED lines=21> */
.L_x_622:
[----:B------:R-:W-:Y:S05]  /*2420*/  BSYNC B0 ;  /* 0x0000000000007941 */ /* 0x000fea0003800000 */
.L_x_621:
        /* <DEDUP_REMOVED lines=31> */
.L_x_624:
[----:B------:R-:W-:Y:S05]  /*2620*/  BSYNC B0 ;  /* 0x0000000000007941 */ /* 0x000fea0003800000 */
.L_x_623:
        /* <DEDUP_REMOVED lines=20> */
.L_x_616:
        /* <DEDUP_REMOVED lines=50> */
.L_x_627:
[----:B------:R-:W-:Y:S05]  /*2a90*/  BSYNC B0 ;  /* 0x0000000000007941 */ /* 0x000fea0003800000 */
.L_x_626:
        /* <DEDUP_REMOVED lines=48> */
.L_x_629:
[----:B------:R-:W-:Y:S05]  /*2da0*/  BSYNC B0 ;  /* 0x0000000000007941 */ /* 0x000fea0003800000 */
.L_x_628:
        /* <DEDUP_REMOVED lines=44> */
.L_x_631:
[----:B------:R-:W-:Y:S05]  /*3070*/  BSYNC B0 ;  /* 0x0000000000007941 */ /* 0x000fea0003800000 */
.L_x_630:
        /* <DEDUP_REMOVED lines=45> */
.L_x_633:
[----:B------:R-:W-:Y:S05]  /*3350*/  BSYNC B0 ;  /* 0x0000000000007941 */ /* 0x000fea0003800000 */
.L_x_632:
        /* <DEDUP_REMOVED lines=75> */
.L_x_635:
[----:B---3--:R-:W-:Y:S05]  /*3810*/  BSYNC B0 ;  /* 0x0000000000007941 */ /* 0x008fea0003800000 */
.L_x_634:
        /* <DEDUP_REMOVED lines=55> */
.L_x_637:
[----:B------:R-:W-:Y:S05]  /*3b90*/  BSYNC B0 ;  /* 0x0000000000007941 */ /* 0x000fea0003800000 */
.L_x_636:
        /* <DEDUP_REMOVED lines=62> */
.L_x_639:
[----:B------:R-:W-:Y:S05]  /*3f80*/  BSYNC B0 ;  /* 0x0000000000007941 */ /* 0x000fea0003800000 */
.L_x_638:
        /* <DEDUP_REMOVED lines=53> */
.L_x_641:
[----:B------:R-:W-:Y:S05]  /*42e0*/  BSYNC B0 ;  /* 0x0000000000007941 */ /* 0x000fea0003800000 */
.L_x_640:
[----:B------:R-:W-:Y:S01]  /*42f0*/  ULDC.64 UR10, c[0x0][0x318] ;  /* 0x0000c600000a7ab9 */ /* 0x000fe20000000a00 */
[----:B------:R-:W-:Y:S01]  /*4300*/  IMAD.MOV.U32 R10, RZ, RZ, c[0x0][0x308] ;  /* 0x0000c200ff0a7624 */ /* 0x000fe200078e00ff */
[----:B------:R-:W-:Y:S01]  /*4310*/  UISETP.NE.U32.AND UP1, UPT, URZ, UR10, UPT ;  /* 0x0000000a3f00728c */ /* 0x000fe2000bf25070 */
[----:B------:R-:W-:Y:S01]  /*4320*/  IMAD.MOV.U32 R11, RZ, RZ, c[0x0][0x30c] ;  /* 0x0000c300ff0b7624 */ /* 0x000fe200078e00ff */
[----:B------:R-:W-:Y:S01]  /*4330*/  ULDC.64 UR20, c[0x0][0x320] ;  /* 0x0000c80000147ab9 */ /* 0x000fe20000000a00 */
[----:B-1----:R-:W1:Y:S01]  /*4340*/  S2R R9, SR_TID.X ;  /* 0x0000000000097919 */ /* 0x002e620000002100 */
[----:B------:R-:W-:Y:S01]  /*4350*/  UISETP.NE.AND.EX UP1, UPT, URZ, UR11, UPT, UP1 ;  /* 0x0000000b3f00728c */ /* 0x000fe2000bf25310 */
[----:B------:R-:W-:Y:S01]  /*4360*/  LEA.HI R6, R26, R25, RZ, 0x7 ;  /* 0x000000191a067211 */ /* 0x000fe200078f38ff */
[----:B------:R-:W-:Y:S01]  /*4370*/  IMAD.U32 R7, RZ, RZ, UR23 ;  /* 0x00000017ff077e24 */ /* 0x000fe2000f8e00ff */
[----:B------:R-:W0:Y:S03]  /*4380*/  LDGDEPBAR ;  /* 0x00000000000079af */ /* 0x000e260000000000 */
        /* <DEDUP_REMOVED lines=9> */
[----:B--2---:R-:W-:-:S05]  /*4420*/  IMAD.U32 R4, RZ, RZ, UR10 ;  /* 0x0000000aff047e24 */ /* 0x004fca000f8e00ff */
[----:B------:R-:W-:-:S05]  /*4430*/  IMAD.U32 R5, RZ, RZ, UR11 ;  /* 0x0000000bff057e24 */ /* 0x000fca000f8e00ff */
[----:B---3--:R2:W3:Y:S04]  /*4440*/  @P0 LDG.E R8, [R4.64] ;  /* 0x0000000404080981 */ /* 0x0084e8000c1e1900 */
[----:B--2-4-:R2:W4:Y:S04]  /*4450*/  LDG.E.64 R4, [R10.64+0x8] ;  /* 0x000008040a047981 */ /* 0x014528000c1e1b00 */
[----:B--2---:R-:W2:Y:S01]  /*4460*/  LDG.E.64 R10, [R10.64] ;  /* 0x000000040a0a7981 */ /* 0x004ea2000c1e1b00 */
[----:B------:R-:W3:Y:S01]  /*4470*/  @P0 MUFU.RCP R13, c[0x0][0x238] ;  /* 0x00008e00000d0b08 */ /* 0x000ee20000001000 */
[----:B------:R-:W-:Y:S01]  /*4480*/  SHF.R.S32.HI R6, RZ, 0x7, R6 ;  /* 0x00000007ff067819 */ /* 0x000fe20000011406 */
[----:B-1----:R-:W-:Y:S01]  /*4490*/  IMAD.SHL.U32 R9, R9, 0x2, RZ ;  /* 0x0000000209097824 */ /* 0x002fe200078e00ff */
[----:B------:R-:W-:Y:S01]  /*44a0*/  CS2R R190, SRZ ;  /* 0x0000000000be7805 */ /* 0x000fe2000001ff00 */
[----:B------:R-:W-:Y:S01]  /*44b0*/  CS2R R188, SRZ ;  /* 0x0000000000bc7805 */ /* 0x000fe2000001ff00 */
[----:B------:R-:W-:Y:S01]  /*44c0*/  CS2R R194, SRZ ;  /* 0x0000000000c27805 */ /* 0x000fe2000001ff00 */
[----:B------:R-:W-:Y:S01]  /*44d0*/  IMAD.SHL.U32 R12, R6, 0x20, RZ ;  /* 0x00000020060c7824 */ /* 0x000fe200078e00ff */
[----:B------:R-:W-:Y:S01]  /*44e0*/  CS2R R192, SRZ ;  /* 0x0000000000c07805 */ /* 0x000fe2000001ff00 */
[----:B------:R-:W-:Y:S01]  /*44f0*/  IMAD R14, R7, 0x2, R6 ;  /* 0x00000002070e7824 */ /* 0x000fe200078e0206 */
[----:B------:R-:W-:Y:S01]  /*4500*/  SHF.R.S32.HI R7, RZ, 0x1f, R21 ;  /* 0x0000001fff077819 */ /* 0x000fe20000011415 */
[----:B------:R-:W-:Y:S01]  /*4510*/  CS2R R186, SRZ ;  /* 0x0000000000ba7805 */ /* 0x000fe2000001ff00 */
[----:B------:R-:W-:Y:S01]  /*4520*/  LOP3.LUT R12, R12, 0x6, R9, 0xf8, !PT ;  /* 0x000000060c0c7812 */ /* 0x000fe200078ef809 */
[----:B------:R-:W-:Y:S01]  /*4530*/  IMAD.U32 R9, RZ, RZ, UR23 ;  /* 0x00000017ff097e24 */ /* 0x000fe2000f8e00ff */
[----:B------:R-:W-:Y:S01]  /*4540*/  CS2R R184, SRZ ;  /* 0x0000000000b87805 */ /* 0x000fe2000001ff00 */
[----:B------:R-:W-:Y:S01]  /*4550*/  CS2R R182, SRZ ;  /* 0x0000000000b67805 */ /* 0x000fe2000001ff00 */
[----:B------:R-:W-:Y:S01]  /*4560*/  CS2R R180, SRZ ;  /* 0x0000000000b47805 */ /* 0x000fe2000001ff00 */
[----:B------:R-:W-:Y:S01]  /*4570*/  IMAD R247, R9, 0x40, R12 ;  /* 0x0000004009f77824 */ /* 0x000fe200078e020c */
[----:B------:R-:W-:Y:S01]  /*4580*/  CS2R R174, SRZ ;  /* 0x0000000000ae7805 */ /* 0x000fe2000001ff00 */
        /* <DEDUP_REMOVED lines=11> */
[----:B------:R-:W-:Y:S01]  /*4640*/  IADD3 R248, R247, 0x1, RZ ;  /* 0x00000001f7f87810 */ /* 0x000fe20007ffe0ff */
        /* <DEDUP_REMOVED lines=47> */
[----:B------:R-:W-:Y:S01]  /*4940*/  UMOV UR6, URZ ;  /* 0x0000003f00067c82 */ /* 0x000fe20008000000 */
[----:B---3--:R-:W-:-:S04]  /*4950*/  @P0 FMUL.FTZ R6, R8, R13 ;  /* 0x0000000d08060220 */ /* 0x008fc80000410000 */
[----:B------:R1:W3:Y:S01]  /*4960*/  @P0 R2UR UR7, R6 ;  /* 0x00000000060703c2 */ /* 0x0002e200000e0000 */
[----:B----4-:R-:W-:Y:S01]  /*4970*/  IADD3 R4, P2, P1, R4, UR41, R21 ;  /* 0x0000002904047c10 */ /* 0x010fe2000f95e015 */
[----:B-1----:R-:W1:Y:S01]  /*4980*/  I2F R6, R247 ;  /* 0x000000f700067306 */ /* 0x002e620000201400 */
[----:B------:R-:W-:Y:S02]  /*4990*/  CS2R R20, SRZ ;  /* 0x0000000000147805 */ /* 0x000fe4000001ff00 */
[----:B------:R-:W-:Y:S01]  /*49a0*/  IADD3.X R5, R5, UR49, R7, P2, P1 ;  /* 0x0000003105057c10 */ /* 0x000fe200097e2407 */
[----:B---3--:R-:W-:-:S04]  /*49b0*/  @UP1 UMOV UR6, UR7 ;  /* 0x0000000700061c82 */ /* 0x008fc80008000000 */
[----:B------:R3:W-:Y:S01]  /*49c0*/  STL [R1+0x3c], R5 ;  /* 0x00003c0501007387 */ /* 0x0007e20000100800 */
[----:B--2---:R-:W2:Y:S08]  /*49d0*/  R2UR UR12, R11 ;  /* 0x000000000b0c73c2 */ /* 0x004eb000000e0000 */
[----:B------:R4:W4:Y:S01]  /*49e0*/  R2UR UR10, R10 ;  /* 0x000000000a0a73c2 */ /* 0x00092200000e0000 */
[----:B---3--:R-:W-:-:S05]  /*49f0*/  IADD3 R5, R247, 0x19, RZ ;  /* 0x00000019f7057810 */ /* 0x008fca0007ffe0ff */
[----:B------:R-:W-:Y:S04]  /*4a00*/  STL [R1+0xc], R5 ;  /* 0x00000c0501007387 */ /* 0x000fe80000100800 */
[----:B-1----:R1:W-:Y:S01]  /*4a10*/  STL [R1+0x10], R6 ;  /* 0x0000100601007387 */ /* 0x0023e20000100800 */
[----:B--2---:R-:W-:Y:S01]  /*4a20*/  LOP3.LUT R14, R14, UR12, RZ, 0x3c, !PT ;  /* 0x0000000c0e0e7c12 */ /* 0x004fe2000f8e3cff */
[----:B-1----:R1:W2:Y:S02]  /*4a30*/  I2F R6, R5 ;  /* 0x0000000500067306 */ /* 0x0022a40000201400 */
[----:B-1----:R-:W-:-:S05]  /*4a40*/  IADD3 R5, R247, 0x18, RZ ;  /* 0x00000018f7057810 */ /* 0x002fca0007ffe0ff */
[----:B------:R1:W-:Y:S04]  /*4a50*/  STL [R1+0x8], R5 ;  /* 0x0000080501007387 */ /* 0x0003e80000100800 */
[----:B--2---:R2:W-:Y:S01]  /*4a60*/  STL [R1+0x2c], R6 ;  /* 0x00002c0601007387 */ /* 0x0045e20000100800 */
[----:B-1----:R-:W1:Y:S08]  /*4a70*/  I2F R5, R5 ;  /* 0x0000000500057306 */ /* 0x002e700000201400 */
[----:B--2---:R-:W2:Y:S01]  /*4a80*/  I2F R6, R252 ;  /* 0x000000fc00067306 */ /* 0x004ea20000201400 */
[----:B-1----:R1:W-:Y:S04]  /*4a90*/  STL [R1+0x28], R5 ;  /* 0x0000280501007387 */ /* 0x0023e80000100800 */
[----:B--2---:R2:W-:Y:S03]  /*4aa0*/  STL [R1+0x24], R6 ;  /* 0x0000240601007387 */ /* 0x0045e60000100800 */
[----:B-1----:R-:W1:Y:S08]  /*4ab0*/  I2F R5, R251 ;  /* 0x000000fb00057306 */ /* 0x002e700000201400 */
[----:B--2---:R-:W2:Y:S01]  /*4ac0*/  I2F R6, R250 ;  /* 0x000000fa00067306 */ /* 0x004ea20000201400 */
[----:B-1----:R1:W-:Y:S04]  /*4ad0*/  STL [R1+0x20], R5 ;  /* 0x0000200501007387 */ /* 0x0023e80000100800 */
[----:B--2---:R2:W-:Y:S03]  /*4ae0*/  STL [R1+0x1c], R6 ;  /* 0x00001c0601007387 */ /* 0x0045e60000100800 */
[----:B-1----:R-:W1:Y:S01]  /*4af0*/  I2F R5, R249 ;  /* 0x000000f900057306 */ /* 0x002e620000201400 */
[----:B--2---:R-:W-:-:S07]  /*4b00*/  IMAD.WIDE.U32 R6, R4, -0x2daee0ad, RZ ;  /* 0xd2511f5304067825 */ /* 0x004fce00078e00ff */
[----:B------:R-:W2:Y:S01]  /*4b10*/  I2F R4, R248 ;  /* 0x000000f800047306 */ /* 0x000ea20000201400 */
[----:B------:R-:W-:Y:S01]  /*4b20*/  LOP3.LUT R14, R14, R7, RZ, 0x3c, !PT ;  /* 0x000000070e0e7212 */ /* 0x000fe200078e3cff */
[----:B-1----:R-:W-:Y:S04]  /*4b30*/  STL [R1+0x18], R5 ;  /* 0x0000180501007387 */ /* 0x002fe80000100800 */
[----:B------:R-:W-:Y:S04]  /*4b40*/  STL.64 [R1+0x40], R6 ;  /* 0x0000400601007387 */ /* 0x000fe80000100a00 */
[----:B--2---:R1:W-:Y:S02]  /*4b50*/  STL [R1+0x14], R4 ;  /* 0x0000140401007387 */ /* 0x0043e40000100800 */
[----:B-1----:R-:W-:-:S05]  /*4b60*/  IMAD.WIDE.U32 R4, R14, -0x326172a9, RZ ;  /* 0xcd9e8d570e047825 */ /* 0x002fca00078e00ff */
[----:B----4-:R1:W-:Y:S02]  /*4b70*/  STL.64 [R1], R4 ;  /* 0x0000000401007387 */ /* 0x0103e40000100a00 */
.L_x_644:
[----:B------:R-:W0:Y:S01]  /*4b80*/  LDGDEPBAR ;  /* 0x00000000000079af */ /* 0x000e220000000000 */
[----:B------:R-:W-:Y:S01]  /*4b90*/  USHF.L.U32 UR7, UR23, 0x6, URZ ;  /* 0x0000000617077899 */ /* 0x000fe2000800063f */
[----:B-----5:R-:W-:Y:S01]  /*4ba0*/  FSETP.NEU.FTZ.AND P0, PT, R242, -INF , PT ;  /* 0xff800000f200780b */ /* 0x020fe20003f1d000 */
[----:B------:R-:W-:Y:S01]  /*4bb0*/  USHF.L.U32 UR8, UR9, 0x6, URZ ;  /* 0x0000000609087899 */ /* 0x000fe2000800063f */
[----:B------:R-:W-:Y:S01]  /*4bc0*/  IMAD.MOV.U32 R196, RZ, RZ, c[0x0][0x22c] ;  /* 0x00008b00ffc47624 */ /* 0x000fe200078e00ff */
[----:B------:R-:W-:Y:S01]  /*4bd0*/  UIADD3 UR11, UR19, 0x40, UR7 ;  /* 0x00000040130b7890 */ /* 0x000fe2000fffe007 */
[----:B------:R-:W2:Y:S01]  /*4be0*/  LDL R115, [R1+0x10] ;  /* 0x0000100001737983 */ /* 0x000ea20000100800 */
[----:B------:R-:W-:Y:S01]  /*4bf0*/  UIADD3 UR7, UR7, 0x40, URZ ;  /* 0x0000004007077890 */ /* 0x000fe2000fffe03f */
[----:B------:R-:W-:Y:S01]  /*4c00*/  IMAD R196, R196, c[0x0][0x1c0], RZ ;  /* 0x00007000c4c47a24 */ /* 0x000fe200078e02ff */
[----:B------:R-:W-:Y:S03]  /*4c10*/  UIADD3 UR11, UR11, -UR18, URZ ;  /* 0x800000120b0b7290 */ /* 0x000fe6000fffe03f */
[----:B------:R-:W3:Y:S01]  /*4c20*/  LDL R114, [R1+0x14] ;  /* 0x0000140001727983 */ /* 0x000ee20000100800 */
[----:B------:R-:W-:Y:S01]  /*4c30*/  UISETP.GE.AND UP0, UPT, UR8, UR11, UPT ;  /* 0x0000000b0800728c */ /* 0x000fe2000bf06270 */
[----:B------:R-:W-:Y:S03]  /*4c40*/  IMAD.U32 R196, R196, -0x40, RZ ;  /* 0xffffffc0c4c47824 */ /* 0x000fe600078e00ff */
[----:B------:R-:W-:Y:S01]  /*4c50*/  UISETP.LT.AND UP0, UPT, UR7, UR18, UP0 ;  /* 0x000000120700728c */ /* 0x000fe20008701270 */
[----:B------:R-:W4:Y:S01]  /*4c60*/  LDL R119, [R1+0x48] ;  /* 0x0000480001777983 */ /* 0x000f220000100800 */
[----:B------:R-:W-:Y:S04]  /*4c70*/  UIADD3 UR7, UR10, -0x61c88647, URZ ;  /* 0x9e3779b90a077890 */ /* 0x000fe8000fffe03f */
[----:B------:R-:W-:Y:S01]  /*4c80*/  PLOP3.LUT P2, PT, PT, PT, UP0, 0x80, 0x0 ;  /* 0x000000000000781c */ /* 0x000fe20003f4f008 */
[----:B------:R-:W2:Y:S01]  /*4c90*/  LDL.64 R112, [R1] ;  /* 0x0000000001707983 */ /* 0x000ea20000100a00 */
[----:B------:R-:W-:Y:S05]  /*4ca0*/  UISETP.GT.AND UP0, UPT, UR9, UR17, UPT ;  /* 0x000000110900728c */ /* 0x000fea000bf04270 */
[----:B------:R-:W2:Y:S06]  /*4cb0*/  LDL R118, [R1+0x3c] ;  /* 0x00003c0001767983 */ /* 0x000eac0000100800 */
[----:B------:R-:W2:Y:S01]  /*4cc0*/  LDL.64 R116, [R1+0x40] ;  /* 0x0000400001747983 */ /* 0x000ea20000100a00 */
[----:B------:R-:W-:Y:S05]  /*4cd0*/  DEPBAR.LE SB0, 0x0 ;  /* 0x000080000000791a */ /* 0x000fea0000000000 */
[----:B------:R-:W-:Y:S06]  /*4ce0*/  BAR.SYNC.DEFER_BLOCKING 0x0 ;  /* 0x0000000000007b1d */ /* 0x000fec0000010000 */
[----:B------:R-:W-:Y:S06]  /*4cf0*/  LDSM.16.M88.4 R16, [R218] ;  /* 0x00000000da10783b */ /* 0x000fec0000000200 */
[----:B-1----:R-:W1:Y:S06]  /*4d00*/  LDSM.16.M88.4 R8, [R217+0x10000] ;  /* 0x01000000d908783b */ /* 0x002e6c0000000200 */
[----:B------:R-:W1:Y:S06]  /*4d10*/  LDSM.16.M88.4 R84, [R217+0x10800] ;  /* 0x01080000d954783b */ /* 0x000e6c0000000200 */
[----:B------:R-:W-:Y:S06]  /*4d20*/  LDSM.16.M88.4 R88, [R219] ;  /* 0x00000000db58783b */ /* 0x000fec0000000200 */
[----:B------:R-:W1:Y:S06]  /*4d30*/  LDSM.16.M88.4 R92, [R2+0x10000] ;  /* 0x01000000025c783b */ /* 0x000e6c0000000200 */
[----:B------:R-:W1:Y:S06]  /*4d40*/  LDSM.16.M88.4 R96, [R2+0x10800] ;  /* 0x010800000260783b */ /* 0x000e6c0000000200 */
[----:B------:R-:W-:Y:S06]  /*4d50*/  LDSM.16.M88.4 R100, [R223] ;  /* 0x00000000df64783b */ /* 0x000fec0000000200 */
[----:B------:R-:W1:Y:S02]  /*4d60*/  LDSM.16.M88.4 R104, [R216+0x10000] ;  /* 0x01000000d868783b */ /* 0x000e640000000200 */
[C---:B-1----:R-:W-:Y:S04]  /*4d70*/  HMMA.16816.F32.BF16 R4, R16.reuse, R8, RZ ;  /* 0x000000081004723c */ /* 0x042fe800000418ff */
[----:B------:R-:W-:Y:S04]  /*4d80*/  LDSM.16.M88.4 R108, [R3+0x10000] ;  /* 0x01000000036c783b */ /* 0x000fe80000000200 */
[C---:B------:R-:W-:Y:S08]  /*4d90*/  HMMA.16816.F32.BF16 R8, R16.reuse, R10, RZ ;  /* 0x0000000a1008723c */ /* 0x040ff000000418ff */
[C---:B------:R-:W-:Y:S08]  /*4da0*/  HMMA.16816.F32.BF16 R12, R16.reuse, R84, RZ ;  /* 0x00000054100c723c */ /* 0x040ff000000418ff */
[----:B------:R-:W-:Y:S01]  /*4db0*/  HMMA.16816.F32.BF16 R16, R16, R86, RZ ;  /* 0x000000561010723c */ /* 0x000fe200000418ff */
[----:B------:R-:W1:Y:S07]  /*4dc0*/  LDSM.16.M88.4 R84, [R216+0x10800] ;  /* 0x01080000d854783b */ /* 0x000e6e0000000200 */
[C---:B------:R-:W-:Y:S08]  /*4dd0*/  HMMA.16816.F32.BF16 R4, R88.reuse, R92, R4 ;  /* 0x0000005c5804723c */ /* 0x040ff00000041804 */
[C---:B------:R-:W-:Y:S01]  /*4de0*/  HMMA.16816.F32.BF16 R8, R88.reuse, R94, R8 ;  /* 0x0000005e5808723c */ /* 0x040fe20000041808 */
[----:B------:R-:W1:Y:S07]  /*4df0*/  LDSM.16.M88.4 R92, [R222] ;  /* 0x00000000de5c783b */ /* 0x000e6e0000000200 */
[C---:B------:R-:W-:Y:S08]  /*4e00*/  HMMA.16816.F32.BF16 R12, R88.reuse, R96, R12 ;  /* 0x00000060580c723c */ /* 0x040ff0000004180c */
[----:B------:R-:W-:Y:S01]  /*4e10*/  HMMA.16816.F32.BF16 R16, R88, R98, R16 ;  /* 0x000000625810723c */ /* 0x000fe20000041810 */
[----:B------:R-:W1:Y:S06]  /*4e20*/  LDSM.16.M88.4 R88, [R3+0x10800] ;  /* 0x010800000358783b */ /* 0x000e6c0000000200 */
[----:B------:R-:W-:Y:S01]  /*4e30*/  LDSM.16.M88.4 R96, [R218+0x2000] ;  /* 0x00200000da60783b */ /* 0x000fe20000000200 */
[C---:B------:R-:W-:Y:S08]  /*4e40*/  HMMA.16816.F32.BF16 R4, R100.reuse, R104, R4 ;  /* 0x000000686404723c */ /* 0x040ff00000041804 */
[C---:B------:R-:W-:Y:S01]  /*4e50*/  HMMA.16816.F32.BF16 R8, R100.reuse, R106, R8 ;  /* 0x0000006a6408723c */ /* 0x040fe20000041808 */
[----:B------:R-:W1:Y:S07]  /*4e60*/  LDSM.16.M88.4 R104, [R217+0x12000] ;  /* 0x01200000d968783b */ /* 0x000e6e0000000200 */
[C---:B-1----:R-:W-:Y:S08]  /*4e70*/  HMMA.16816.F32.BF16 R12, R100.reuse, R84, R12 ;  /* 0x00000054640c723c */ /* 0x042ff0000004180c */
[----:B------:R-:W-:Y:S01]  /*4e80*/  HMMA.16816.F32.BF16 R16, R100, R86, R16 ;  /* 0x000000566410723c */ /* 0x000fe20000041810 */
[----:B------:R-:W1:Y:S06]  /*4e90*/  LDSM.16.M88.4 R84, [R217+0x12800] ;  /* 0x01280000d954783b */ /* 0x000e6c0000000200 */
[----:B------:R-:W-:Y:S01]  /*4ea0*/  LDSM.16.M88.4 R100, [R219+0x2000] ;  /* 0x00200000db64783b */ /* 0x000fe20000000200 */
[C---:B------:R-:W-:Y:S08]  /*4eb0*/  HMMA.16816.F32.BF16 R4, R92.reuse, R108, R4 ;  /* 0x0000006c5c04723c */ /* 0x040ff00000041804 */
[C---:B------:R-:W-:Y:S01]  /*4ec0*/  HMMA.16816.F32.BF16 R8, R92.reuse, R110, R8 ;  /* 0x0000006e5c08723c */ /* 0x040fe20000041808 */
[----:B------:R-:W1:Y:S07]  /*4ed0*/  LDSM.16.M88.4 R108, [R2+0x12000] ;  /* 0x01200000026c783b */ /* 0x000e6e0000000200 */
[C---:B------:R-:W-:Y:S08]  /*4ee0*/  HMMA.16816.F32.BF16 R12, R92.reuse, R88, R12 ;  /* 0x000000585c0c723c */ /* 0x040ff0000004180c */
[----:B------:R-:W-:Y:S01]  /*4ef0*/  HMMA.16816.F32.BF16 R16, R92, R90, R16 ;  /* 0x0000005a5c10723c */ /* 0x000fe20000041810 */
[----:B------:R-:W1:Y:S06]  /*4f00*/  LDSM.16.M88.4 R88, [R2+0x12800] ;  /* 0x012800000258783b */ /* 0x000e6c0000000200 */
        /* <DEDUP_REMOVED lines=8> */
[C---:B------:R-:W-:Y:S08]  /*4f90*/  HMMA.16816.F32.BF16 R4, R100.reuse, R108, R4 ;  /* 0x0000006c6404723c */ /* 0x040ff00000041804 */
[C---:B------:R-:W-:Y:S01]  /*4fa0*/  HMMA.16816.F32.BF16 R8, R100.reuse, R110, R8 ;  /* 0x0000006e6408723c */ /* 0x040fe20000041808 */
[----:B------:R-:W2:Y:S07]  /*4fb0*/  LDSM.16.M88.4 R108, [R3+0x12000] ;  /* 0x01200000036c783b */ /* 0x000eae0000000200 */
[C---:B------:R-:W-:Y:S08]  /*4fc0*/  HMMA.16816.F32.BF16 R12, R100.reuse, R88, R12 ;  /* 0x00000058640c723c */ /* 0x040ff0000004180c */
        /* <DEDUP_REMOVED lines=47> */
[----:B------:R-:W-:Y:S07]  /*52c0*/  LDSM.16.M88.4 R104, [R222+0x6000] ;  /* 0x00600000de68783b */ /* 0x000fee0000000200 */
[C---:B-1----:R-:W-:Y:S08]  /*52d0*/  HMMA.16816.F32.BF16 R12, R92.reuse, R84, R12 ;  /* 0x000000545c0c723c */ /* 0x042ff0000004180c */
[----:B------:R-:W-:Y:S01]  /*52e0*/  HMMA.16816.F32.BF16 R16, R92, R86, R16 ;  /* 0x000000565c10723c */ /* 0x000fe20000041810 */
[----:B------:R-:W-:Y:S06]  /*52f0*/  LDSM.16.M88.4 R84, [R223+0x6000] ;  /* 0x00600000df54783b */ /* 0x000fec0000000200 */
[----:B------:R-:W1:Y:S01]  /*5300*/  LDSM.16.M88.4 R92, [R216+0x16000] ;  /* 0x01600000d85c783b */ /* 0x000e620000000200 */
[C---:B--2---:R-:W-:Y:S08]  /*5310*/  HMMA.16816.F32.BF16 R4, R96.reuse, R108, R4 ;  /* 0x0000006c6004723c */ /* 0x044ff00000041804 */
[C---:B------:R-:W-:Y:S01]  /*5320*/  HMMA.16816.F32.BF16 R8, R96.reuse, R110, R8 ;  /* 0x0000006e6008723c */ /* 0x040fe20000041808 */
[----:B------:R-:W2:Y:S07]  /*5330*/  LDSM.16.M88.4 R108, [R3+0x16000] ;  /* 0x01600000036c783b */ /* 0x000eae0000000200 */
[C---:B----4-:R-:W-:Y:S07]  /*5340*/  HMMA.16816.F32.BF16 R12, R96.reuse, R88, R12 ;  /* 0x00000058600c723c */ /* 0x050fee000004180c */
[----:B------:R-:W-:Y:S01]  /*5350*/  IMAD.U32 R88, RZ, RZ, UR8 ;  /* 0x00000008ff587e24 */ /* 0x000fe2000f8e00ff */
[----:B------:R-:W-:Y:S01]  /*5360*/  HMMA.16816.F32.BF16 R16, R96, R90, R16 ;  /* 0x0000005a6010723c */ /* 0x000fe20000041810 */
[----:B------:R-:W3:Y:S01]  /*5370*/  LDL R91, [R1+0x24] ;  /* 0x00002400015b7983 */ /* 0x000ee20000100800 */
[----:B------:R-:W-:Y:S05]  /*5380*/  UIADD3 UR8, UR12, 0x76cf5d0a, URZ ;  /* 0x76cf5d0a0c087890 */ /* 0x000fea000fffe03f */
[----:B------:R-:W-:Y:S05]  /*5390*/  FMUL.FTZ R90, R242, 1.4426950216293334961 ;  /* 0x3fb8aa3bf25a7820 */ /* 0x000fea0000410000 */
[----:B------:R-:W-:Y:S02]  /*53a0*/  FSEL R90, R90, RZ, P0 ;  /* 0x000000ff5a5a7208 */ /* 0x000fe40000000000 */
[----:B------:R-:W-:Y:S01]  /*53b0*/  FSETP.NEU.FTZ.AND P0, PT, R243, -INF , PT ;  /* 0xff800000f300780b */ /* 0x000fe20003f1d000 */
[C---:B-1----:R-:W-:Y:S08]  /*53c0*/  HMMA.16816.F32.BF16 R4, R84.reuse, R92, R4 ;  /* 0x0000005c5404723c */ /* 0x042ff00000041804 */
[C---:B------:R-:W-:Y:S08]  /*53d0*/  HMMA.16816.F32.BF16 R8, R84.reuse, R94, R8 ;  /* 0x0000005e5408723c */ /* 0x040ff00000041808 */
[C---:B------:R-:W-:Y:S01]  /*53e0*/  HMMA.16816.F32.BF16 R12, R84.reuse, R100, R12 ;  /* 0x00000064540c723c */ /* 0x040fe2000004180c */
[----:B------:R-:W4:Y:S06]  /*53f0*/  LDL R101, [R1+0x8] ;  /* 0x0000080001657983 */ /* 0x000f2c0000100800 */
[----:B------:R-:W4:Y:S01]  /*5400*/  LDL R100, [R1+0x20] ;  /* 0x0000200001647983 */ /* 0x000f220000100800 */
[----:B------:R-:W-:Y:S05]  /*5410*/  HMMA.16816.F32.BF16 R16, R84, R102, R16 ;  /* 0x000000665410723c */ /* 0x000fea0000041810 */
[----:B------:R-:W4:Y:S02]  /*5420*/  LDL R103, [R1+0x18] ;  /* 0x0000180001677983 */ /* 0x000f240000100800 */
[----:B------:R-:W-:Y:S01]  /*5430*/  IMAD.U32 R86, RZ, RZ, UR19 ;  /* 0x00000013ff567e24 */ /* 0x000fe2000f8e00ff */
[C---:B--2---:R-:W-:Y:S01]  /*5440*/  HMMA.16816.F32.BF16 R4, R104.reuse, R108, R4 ;  /* 0x0000006c6804723c */ /* 0x044fe20000041804 */
[----:B------:R-:W-:Y:S02]  /*5450*/  IMAD.U32 R84, RZ, RZ, UR9 ;  /* 0x00000009ff547e24 */ /* 0x000fe4000f8e00ff */
[----:B------:R-:W2:Y:S02]  /*5460*/  LDL R102, [R1+0x1c] ;  /* 0x00001c0001667983 */ /* 0x000ea40000100800 */
[----:B------:R-:W-:Y:S01]  /*5470*/  @!P2 IADD3 R86, -R86, 0x1, R235 ;  /* 0x000000015656a810 */ /* 0x000fe20007ffe1eb */
[----:B------:R-:W-:Y:S02]  /*5480*/  IMAD R84, R84, 0x4, R119 ;  /* 0x0000000454547824 */ /* 0x000fe400078e0277 */
[C---:B------:R-:W-:Y:S04]  /*5490*/  HMMA.16816.F32.BF16 R8, R104.reuse, R110, R8 ;  /* 0x0000006e6808723c */ /* 0x040fe80000041808 */
[----:B------:R-:W-:Y:S01]  /*54a0*/  @!P2 IADD3 R88, R88, UR18, R86 ;  /* 0x000000125858ac10 */ /* 0x000fe2000fffe056 */
[----:B------:R-:W-:Y:S03]  /*54b0*/  IMAD.WIDE.U32 R84, R84, -0x326172a9, RZ ;  /* 0xcd9e8d5754547825 */ /* 0x000fe600078e00ff */
[----:B------:R-:W-:Y:S04]  /*54c0*/  @!P2 IMNMX R89, R88, UR18, PT ;  /* 0x000000125859ac17 */ /* 0x000fe8000b800200 */
[-C--:B------:R-:W-:Y:S02]  /*54d0*/  @!P2 ISETP.GE.AND P1, PT, R247, R89.reuse, PT ;  /* 0x00000059f700a20c */ /* 0x080fe40003f26270 */
[----:B------:R-:W-:Y:S01]  /*54e0*/  LOP3.LUT R87, R113, UR7, R84, 0x96, !PT ;  /* 0x0000000771577c12 */ /* 0x000fe2000f8e9654 */
[----:B------:R-:W-:Y:S01]  /*54f0*/  UIADD3 UR7, UR12, -0x4498517b, URZ ;  /* 0xbb67ae850c077890 */ /* 0x000fe2000fffe03f */
[----:B------:R-:W-:Y:S01]  /*5500*/  FFMA.FTZ R4, R115, UR6, R4 ;  /* 0x0000000673047c23 */ /* 0x000fe20008010004 */
[----:B------:R-:W-:Y:S01]  /*5510*/  LOP3.LUT R85, R85, UR10, R118, 0x96, !PT ;  /* 0x0000000a55557c12 */ /* 0x000fe2000f8e9676 */
[----:B------:R-:W-:Y:S01]  /*5520*/  FFMA.FTZ R5, R114, UR6, R5 ;  /* 0x0000000672057c23 */ /* 0x000fe20008010005 */
[----:B------:R-:W-:Y:S01]  /*5530*/  @!P2 IADD3 R88, R88, 0x8, RZ ;  /* 0x000000085858a810 */ /* 0x000fe20007ffe0ff */
[----:B------:R-:W-:Y:S01]  /*5540*/  IMAD.WIDE.U32 R98, R87, -0x2daee0ad, RZ ;  /* 0xd2511f5357627825 */ /* 0x000fe200078e00ff */
[----:B------:R-:W-:Y:S02]  /*5550*/  @!P2 FSEL R4, R4, -INF , !P1 ;  /* 0xff8000000404a808 */ /* 0x000fe40004800000 */
[-C--:B------:R-:W-:Y:S01]  /*5560*/  @!P2 ISETP.GE.AND P1, PT, R248, R89.reuse, PT ;  /* 0x00000059f800a20c */ /* 0x080fe20003f26270 */
[----:B------:R-:W-:Y:S01]  /*5570*/  IMAD.WIDE.U32 R84, R85, -0x2daee0ad, RZ ;  /* 0xd2511f5355547825 */ /* 0x000fe200078e00ff */
[----:B------:R-:W-:Y:S02]  /*5580*/  @!P2 IMNMX R88, R88, UR18, PT ;  /* 0x000000125858ac17 */ /* 0x000fe4000b800200 */
[----:B------:R-:W-:Y:S01]  /*5590*/  @!P2 FSEL R5, R5, -INF , !P1 ;  /* 0xff8000000505a808 */ /* 0x000fe20004800000 */
[----:B------:R-:W-:Y:S01]  /*55a0*/  FFMA.FTZ R4, R4, c[0x0][0x23c], -R90 ;  /* 0x00008f0004047a23 */ /* 0x000fe2000001085a */
[----:B------:R-:W-:Y:S01]  /*55b0*/  LOP3.LUT R92, R85, UR7, R116, 0x96, !PT ;  /* 0x00000007555c7c12 */ /* 0x000fe2000f8e9674 */
[----:B------:R-:W-:Y:S01]  /*55c0*/  FFMA.FTZ R7, R114, UR6, R7 ;  /* 0x0000000672077c23 */ /* 0x000fe20008010007 */
[----:B------:R-:W-:Y:S01]  /*55d0*/  LOP3.LUT R94, R99, UR8, R84, 0x96, !PT ;  /* 0x00000008635e7c12 */ /* 0x000fe2000f8e9654 */
[----:B------:R-:W-:Y:S01]  /*55e0*/  FFMA.FTZ R5, R5, c[0x0][0x23c], -R90 ;  /* 0x00008f0005057a23 */ /* 0x000fe2000001085a */
[----:B------:R-:W1:Y:S01]  /*55f0*/  LDSM.16.M88.4 R84, [R3+0x16800] ;  /* 0x016800000354783b */ /* 0x000e620000000200 */
[----:B------:R1:W-:Y:S01]  /*5600*/  MUFU.EX2 R129, R4 ;  /* 0x0000000400817308 */ /* 0x0003e20000000800 */
[----:B------:R-:W-:Y:S01]  /*5610*/  FFMA.FTZ R6, R115, UR6, R6 ;  /* 0x0000000673067c23 */ /* 0x000fe20008010006 */
[-C--:B------:R-:W-:Y:S01]  /*5620*/  @!P2 ISETP.GE.AND P1, PT, R247, R88.reuse, PT ;  /* 0x00000058f700a20c */ /* 0x080fe20003f26270 */
[----:B------:R-:W-:Y:S01]  /*5630*/  IMAD.WIDE.U32 R94, R94, -0x326172a9, RZ ;  /* 0xcd9e8d575e5e7825 */ /* 0x000fe200078e00ff */
[CC--:B------:R-:W-:Y:S01]  /*5640*/  @!P2 ISETP.GE.AND P5, PT, R251.reuse, R89.reuse, PT ;  /* 0x00000059fb00a20c */ /* 0x0c0fe20003fa6270 */
[----:B------:R-:W-:Y:S01]  /*5650*/  UIADD3 UR8, UR10, -0x255992d5, URZ ;  /* 0xdaa66d2b0a087890 */ /* 0x000fe2000fffe03f */
[-C--:B------:R-:W-:Y:S01]  /*5660*/  @!P2 ISETP.GE.AND P6, PT, R252, R89.reuse, PT ;  /* 0x00000059fc00a20c */ /* 0x080fe20003fc6270 */
[----:B------:R-:W-:Y:S01]  /*5670*/  IMAD.U32 R113, RZ, RZ, UR13 ;  /* 0x0000000dff717e24 */ /* 0x000fe2000f8e00ff */
[----:B------:R-:W-:Y:S01]  /*5680*/  @!P2 FSEL R6, R6, -INF , !P1 ;  /* 0xff8000000606a808 */ /* 0x000fe20004800000 */
[----:B------:R-:W-:Y:S01]  /*5690*/  IMAD.WIDE.U32 R92, R92, -0x326172a9, RZ ;  /* 0xcd9e8d575c5c7825 */ /* 0x000fe200078e00ff */
[----:B------:R1:W-:Y:S01]  /*56a0*/  MUFU.EX2 R128, R5 ;  /* 0x0000000500807308 */ /* 0x0003e20000000800 */
[-C--:B------:R-:W-:Y:S01]  /*56b0*/  @!P2 ISETP.GE.AND P3, PT, R251, R88.reuse, PT ;  /* 0x00000058fb00a20c */ /* 0x080fe20003f66270 */
[----:B------:R-:W-:Y:S02]  /*56c0*/  UIADD3 UR7, UR10, 0x3c6ef372, URZ ;  /* 0x3c6ef3720a077890 */ /* 0x000fe4000fffe03f */
[----:B------:R-:W-:Y:S01]  /*56d0*/  LOP3.LUT R96, R95, UR8, R92, 0x96, !PT ;  /* 0x000000085f607c12 */ /* 0x000fe2000f8e965c */
[----:B------:R-:W-:Y:S03]  /*56e0*/  UIADD3 UR8, UR12, -0x126145ec, URZ ;  /* 0xed9eba140c087890 */ /* 0x000fe6000fffe03f */
[----:B------:R-:W-:Y:S01]  /*56f0*/  LOP3.LUT R93, R93, UR7, R112, 0x96, !PT ;  /* 0x000000075d5d7c12 */ /* 0x000fe2000f8e9670 */
[----:B------:R-:W-:Y:S01]  /*5700*/  IMAD.U32 R112, RZ, RZ, UR16 ;  /* 0x00000010ff707e24 */ /* 0x000fe2000f8e00ff */
[----:B------:R-:W-:Y:S01]  /*5710*/  UIADD3 UR7, UR12, 0x32370b8f, URZ ;  /* 0x32370b8f0c077890 */ /* 0x000fe2000fffe03f */
[----:B------:R-:W-:Y:S04]  /*5720*/  IMAD.WIDE.U32 R96, R96, -0x2daee0ad, RZ ;  /* 0xd2511f5360607825 */ /* 0x000fe800078e00ff */
[----:B-1----:R-:W-:Y:S02]  /*5730*/  FMUL.FTZ R4, R243, 1.4426950216293334961 ;  /* 0x3fb8aa3bf3047820 */ /* 0x002fe40000410000 */
[----:B------:R-:W-:Y:S03]  /*5740*/  IMAD.WIDE.U32 R92, R93, -0x2daee0ad, RZ ;  /* 0xd2511f535d5c7825 */ /* 0x000fe600078e00ff */
[----:B------:R-:W-:Y:S02]  /*5750*/  FSEL R4, R4, RZ, P0 ;  /* 0x000000ff04047208 */ /* 0x000fe40000000000 */
[-C--:B------:R-:W-:Y:S01]  /*5760*/  @!P2 ISETP.GE.AND P0, PT, R248, R88.reuse, PT ;  /* 0x00000058f800a20c */ /* 0x080fe20003f06270 */
[----:B------:R-:W2:Y:S01]  /*5770*/  LDL R5, [R1+0xc] ;  /* 0x00000c0001057983 */ /* 0x000ea20000100800 */
[----:B------:R-:W-:Y:S01]  /*5780*/  LOP3.LUT R92, R97, UR8, R92, 0x96, !PT ;  /* 0x00000008615c7c12 */ /* 0x000fe2000f8e965c */
[--C-:B------:R-:W-:Y:S01]  /*5790*/  FFMA.FTZ R6, R6, c[0x0][0x23c], -R4.reuse ;  /* 0x00008f0006067a23 */ /* 0x100fe20000010804 */
[----:B------:R-:W-:Y:S01]  /*57a0*/  @!P2 FSEL R7, R7, -INF , !P0 ;  /* 0xff8000000707a808 */ /* 0x000fe20004000000 */
[----:B------:R-:W-:Y:S01]  /*57b0*/  UIADD3 UR8, UR10, 0x1715609d, URZ ;  /* 0x1715609d0a087890 */ /* 0x000fe2000fffe03f */
[C---:B------:R-:W-:Y:S01]  /*57c0*/  HMMA.16816.F32.BF16 R12, R104.reuse, R84, R12 ;  /* 0x00000054680c723c */ /* 0x040fe2000004180c */
[----:B------:R1:W1:Y:S02]  /*57d0*/  MUFU.EX2 R131, R6 ;  /* 0x0000000600837308 */ /* 0x0002640000000800 */
[-C--:B------:R-:W-:Y:S01]  /*57e0*/  @!P2 ISETP.GE.AND P0, PT, R249, R89.reuse, PT ;  /* 0x00000059f900a20c */ /* 0x080fe20003f06270 */
[----:B------:R-:W-:Y:S03]  /*57f0*/  FFMA.FTZ R7, R7, c[0x0][0x23c], -R4 ;  /* 0x00008f0007077a23 */ /* 0x000fe60000010804 */
[----:B------:R-:W-:Y:S01]  /*5800*/  IMAD.WIDE.U32 R84, R92, -0x326172a9, RZ ;  /* 0xcd9e8d575c547825 */ /* 0x000fe200078e00ff */
[----:B------:R-:W-:Y:S01]  /*5810*/  HMMA.16816.F32.BF16 R16, R104, R86, R16 ;  /* 0x000000566810723c */ /* 0x000fe20000041810 */
[----:B------:R-:W2:Y:S02]  /*5820*/  LDL R87, [R1+0x2c] ;  /* 0x00002c0001577983 */ /* 0x000ea40000100800 */
[----:B------:R1:W1:Y:S02]  /*5830*/  MUFU.EX2 R130, R7 ;  /* 0x0000000700827308 */ /* 0x0002640000000800 */
[----:B-1----:R-:W-:Y:S01]  /*5840*/  LOP3.LUT R6, R93, UR7, R98, 0x96, !PT ;  /* 0x000000075d067c12 */ /* 0x002fe2000f8e9662 */
[----:B------:R-:W-:Y:S06]  /*5850*/  UIADD3 UR7, UR10, 0x78dde6e4, URZ ;  /* 0x78dde6e40a077890 */ /* 0x000fec000fffe03f */
[----:B------:R-:W-:Y:S05]  /*5860*/  IMAD.WIDE.U32 R6, R6, -0x326172a9, RZ ;  /* 0xcd9e8d5706067825 */ /* 0x000fea00078e00ff */
[----:B------:R-:W-:Y:S01]  /*5870*/  LOP3.LUT R6, R85, UR8, R6, 0x96, !PT ;  /* 0x0000000855067c12 */ /* 0x000fe2000f8e9606 */
[----:B------:R-:W-:Y:S01]  /*5880*/  UIADD3 UR8, UR12, 0x646e171e, URZ ;  /* 0x646e171e0c087890 */ /* 0x000fe2000fffe03f */
[C---:B---3--:R-:W-:Y:S02]  /*5890*/  FFMA.FTZ R13, R91.reuse, UR6, R13 ;  /* 0x000000065b0d7c23 */ /* 0x048fe4000801000d */
[----:B------:R-:W-:Y:S03]  /*58a0*/  FFMA.FTZ R15, R91, UR6, R15 ;  /* 0x000000065b0f7c23 */ /* 0x000fe6000801000f */
[----:B------:R-:W-:Y:S05]  /*58b0*/  @!P2 FSEL R13, R13, -INF , !P6 ;  /* 0xff8000000d0da808 */ /* 0x000fea0007000000 */
[----:B------:R-:W-:Y:S04]  /*58c0*/  FFMA.FTZ R13, R13, c[0x0][0x23c], -R90 ;  /* 0x00008f000d0d7a23 */ /* 0x000fe8000001085a */
[----:B------:R-:W-:Y:S01]  /*58d0*/  MUFU.EX2 R120, R13 ;  /* 0x0000000d00787308 */ /* 0x000fe20000000800 */
[-C--:B----4-:R-:W-:Y:S01]  /*58e0*/  @!P2 ISETP.GE.AND P1, PT, R101, R89.reuse, PT ;  /* 0x000000596500a20c */ /* 0x090fe20003f26270 */
[C---:B------:R-:W-:Y:S02]  /*58f0*/  FFMA.FTZ R12, R100.reuse, UR6, R12 ;  /* 0x00000006640c7c23 */ /* 0x040fe4000801000c */
[----:B------:R-:W-:Y:S03]  /*5900*/  FFMA.FTZ R14, R100, UR6, R14 ;  /* 0x00000006640e7c23 */ /* 0x000fe6000801000e */
[----:B------:R-:W-:Y:S01]  /*5910*/  @!P2 FSEL R12, R12, -INF , !P5 ;  /* 0xff8000000c0ca808 */ /* 0x000fe20006800000 */
[C---:B------:R-:W-:Y:S01]  /*5920*/  FFMA.FTZ R8, R103.reuse, UR6, R8 ;  /* 0x0000000667087c23 */ /* 0x040fe20008010008 */
[----:B------:R-:W-:Y:S01]  /*5930*/  @!P2 FSEL R14, R14, -INF , !P3 ;  /* 0xff8000000e0ea808 */ /* 0x000fe20005800000 */
[----:B------:R-:W-:Y:S01]  /*5940*/  FFMA.FTZ R10, R103, UR6, R10 ;  /* 0x00000006670a7c23 */ /* 0x000fe2000801000a */
[-C--:B------:R-:W-:Y:S01]  /*5950*/  @!P2 ISETP.GE.AND P5, PT, R101, R88.reuse, PT ;  /* 0x000000586500a20c */ /* 0x080fe20003fa6270 */
[--C-:B------:R-:W-:Y:S01]  /*5960*/  FFMA.FTZ R12, R12, c[0x0][0x23c], -R90.reuse ;  /* 0x00008f000c0c7a23 */ /* 0x100fe2000001085a */
[----:B------:R-:W-:Y:S01]  /*5970*/  @!P2 FSEL R8, R8, -INF , !P0 ;  /* 0xff8000000808a808 */ /* 0x000fe20004000000 */
[----:B--2---:R-:W-:Y:S01]  /*5980*/  FFMA.FTZ R9, R102, UR6, R9 ;  /* 0x0000000666097c23 */ /* 0x004fe20008010009 */
[-C--:B------:R-:W-:Y:S01]  /*5990*/  @!P2 ISETP.GE.AND P0, PT, R250, R89.reuse, PT ;  /* 0x00000059fa00a20c */ /* 0x080fe20003f06270 */
[----:B------:R-:W-:Y:S01]  /*59a0*/  FFMA.FTZ R11, R102, UR6, R11 ;  /* 0x00000006660b7c23 */ /* 0x000fe2000801000b */
[----:B------:R-:W-:Y:S01]  /*59b0*/  MUFU.EX2 R121, R12 ;  /* 0x0000000c00797308 */ /* 0x000fe20000000800 */
[----:B------:R-:W-:Y:S01]  /*59c0*/  FFMA.FTZ R8, R8, c[0x0][0x23c], -R90 ;  /* 0x00008f0008087a23 */ /* 0x000fe2000001085a */
[----:B------:R-:W-:Y:S01]  /*59d0*/  @!P2 FSEL R9, R9, -INF , !P0 ;  /* 0xff8000000909a808 */ /* 0x000fe20004000000 */
[----:B------:R-:W-:Y:S01]  /*59e0*/  FFMA.FTZ R14, R14, c[0x0][0x23c], -R4 ;  /* 0x00008f000e0e7a23 */ /* 0x000fe20000010804 */
[-C--:B------:R-:W-:Y:S03]  /*59f0*/  @!P2 ISETP.GE.AND P0, PT, R249, R88.reuse, PT ;  /* 0x00000058f900a20c */ /* 0x080fe60003f06270 */
[----:B------:R-:W-:Y:S01]  /*5a00*/  FFMA.FTZ R9, R9, c[0x0][0x23c], -R90 ;  /* 0x00008f0009097a23 */ /* 0x000fe2000001085a */
[----:B------:R-:W-:Y:S02]  /*5a10*/  @!P2 FSEL R10, R10, -INF , !P0 ;  /* 0xff8000000a0aa808 */ /* 0x000fe40004000000 */
[----:B------:R1:W2:Y:S01]  /*5a20*/  MUFU.EX2 R125, R8 ;  /* 0x00000008007d7308 */ /* 0x0002a20000000800 */
[-C--:B------:R-:W-:Y:S02]  /*5a30*/  @!P2 ISETP.GE.AND P0, PT, R250, R88.reuse, PT ;  /* 0x00000058fa00a20c */ /* 0x080fe40003f06270 */
[--C-:B------:R-:W-:Y:S02]  /*5a40*/  FFMA.FTZ R10, R10, c[0x0][0x23c], -R4.reuse ;  /* 0x00008f000a0a7a23 */ /* 0x100fe40000010804 */
[----:B------:R-:W-:Y:S02]  /*5a50*/  @!P2 FSEL R11, R11, -INF , !P0 ;  /* 0xff8000000b0ba808 */ /* 0x000fe40004000000 */
[-C--:B------:R-:W-:Y:S03]  /*5a60*/  @!P2 ISETP.GE.AND P0, PT, R252, R88.reuse, PT ;  /* 0x00000058fc00a20c */ /* 0x080fe60003f06270 */
[----:B------:R3:W-:Y:S01]  /*5a70*/  MUFU.EX2 R124, R9 ;  /* 0x00000009007c7308 */ /* 0x0007e20000000800 */
[--C-:B------:R-:W-:Y:S01]  /*5a80*/  FFMA.FTZ R11, R11, c[0x0][0x23c], -R4.reuse ;  /* 0x00008f000b0b7a23 */ /* 0x100fe20000010804 */
[----:B------:R-:W-:Y:S05]  /*5a90*/  @!P2 FSEL R15, R15, -INF , !P0 ;  /* 0xff8000000f0fa808 */ /* 0x000fea0004000000 */
[----:B------:R-:W-:Y:S03]  /*5aa0*/  FFMA.FTZ R15, R15, c[0x0][0x23c], -R4 ;  /* 0x00008f000f0f7a23 */ /* 0x000fe60000010804 */
[----:B------:R-:W-:Y:S01]  /*5ab0*/  MUFU.EX2 R127, R10 ;  /* 0x0000000a007f7308 */ /* 0x000fe20000000800 */
[----:B-1----:R-:W-:Y:S01]  /*5ac0*/  LOP3.LUT R8, R7, UR7, R94, 0x96, !PT ;  /* 0x0000000707087c12 */ /* 0x002fe2000f8e965e */
[----:B------:R-:W-:Y:S01]  /*5ad0*/  UIADD3 UR7, UR12, -0x56f99767, URZ ;  /* 0xa90668990c077890 */ /* 0x000fe2000fffe03f */
[----:B------:R-:W-:Y:S07]  /*5ae0*/  IMAD.WIDE.U32 R6, R6, -0x2daee0ad, RZ ;  /* 0xd2511f5306067825 */ /* 0x000fee00078e00ff */
[----:B------:R1:W-:Y:S01]  /*5af0*/  MUFU.EX2 R126, R11 ;  /* 0x0000000b007e7308 */ /* 0x0003e20000000800 */
[----:B------:R-:W-:Y:S02]  /*5b00*/  LOP3.LUT R86, R6, 0xffff, RZ, 0xc0, !PT ;  /* 0x0000ffff06567812 */ /* 0x000fe400078ec0ff */
[----:B------:R-:W-:Y:S01]  /*5b10*/  SHF.R.U32.HI R85, RZ, 0x10, R6 ;  /* 0x00000010ff557819 */ /* 0x000fe20000011606 */
[----:B---3--:R-:W-:Y:S05]  /*5b20*/  IMAD.WIDE.U32 R8, R8, -0x2daee0ad, RZ ;  /* 0xd2511f5308087825 */ /* 0x008fea00078e00ff */
[----:B------:R-:W-:Y:S01]  /*5b30*/  LOP3.LUT R96, R9, UR7, R96, 0x96, !PT ;  /* 0x0000000709607c12 */ /* 0x000fe2000f8e9660 */
[----:B------:R-:W-:Y:S01]  /*5b40*/  ULDC.U8 UR7, c[0x0][0x2d8] ;  /* 0x0000b60000077ab9 */ /* 0x000fe20000000000 */
[----:B------:R-:W-:Y:S01]  /*5b50*/  LOP3.LUT R8, R7, UR8, R8, 0x96, !PT ;  /* 0x0000000807087c12 */ /* 0x000fe2000f8e9608 */
[----:B------:R-:W-:Y:S01]  /*5b60*/  UIADD3 UR8, UR10, -0x4ab325aa, URZ ;  /* 0xb54cda560a087890 */ /* 0x000fe2000fffe03f */
[----:B------:R-:W-:Y:S01]  /*5b70*/  LOP3.LUT R9, R6, 0xff, RZ, 0xc0, !PT ;  /* 0x000000ff06097812 */ /* 0x000fe200078ec0ff */
[----:B------:R-:W-:Y:S03]  /*5b80*/  MUFU.EX2 R123, R14 ;  /* 0x0000000e007b7308 */ /* 0x000fe60000000800 */
[----:B------:R-:W-:Y:S07]  /*5b90*/  ISETP.LE.U32.AND P3, PT, R9, UR7, PT ;  /* 0x0000000709007c0c */ /* 0x000fee000bf63070 */
[----:B------:R-:W-:Y:S01]  /*5ba0*/  MUFU.EX2 R122, R15 ;  /* 0x0000000f007a7308 */ /* 0x000fe20000000800 */
[C---:B------:R-:W-:Y:S02]  /*5bb0*/  @!P2 ISETP.GE.AND P4, PT, R5.reuse, R89, PT ;  /* 0x000000590500a20c */ /* 0x040fe40003f86270 */
[----:B------:R-:W3:Y:S01]  /*5bc0*/  LDL R89, [R1+0x28] ;  /* 0x0000280001597983 */ /* 0x000ee20000100800 */
[----:B------:R-:W-:Y:S02]  /*5bd0*/  @!P2 ISETP.GE.AND P6, PT, R5, R88, PT ;  /* 0x000000580500a20c */ /* 0x000fe40003fc6270 */
[----:B------:R-:W-:Y:S01]  /*5be0*/  SHF.R.U32.HI R5, RZ, 0x18, R6 ;  /* 0x00000018ff057819 */ /* 0x000fe20000011606 */
[----:B------:R-:W-:Y:S03]  /*5bf0*/  IMAD.WIDE.U32 R6, R96, -0x326172a9, RZ ;  /* 0xcd9e8d5760067825 */ /* 0x000fe600078e00ff */
[----:B------:R-:W-:Y:S02]  /*5c00*/  ISETP.LE.U32.AND P0, PT, R5, UR7, PT ;  /* 0x0000000705007c0c */ /* 0x000fe4000bf03070 */
[----:B------:R-:W-:Y:S02]  /*5c10*/  LOP3.LUT R5, R7, UR8, R84, 0x96, !PT ;  /* 0x0000000807057c12 */ /* 0x000fe4000f8e9654 */
[C---:B------:R-:W-:Y:S01]  /*5c20*/  LOP3.LUT R9, R6.reuse, 0xffff, RZ, 0xc0, !PT ;  /* 0x0000ffff06097812 */ /* 0x040fe200078ec0ff */
[----:B------:R-:W-:Y:S01]  /*5c30*/  FFMA.FTZ R19, R87, UR6, R19 ;  /* 0x0000000657137c23 */ /* 0x000fe20008010013 */
[----:B------:R-:W-:Y:S01]  /*5c40*/  LOP3.LUT R7, R5, 0xff, RZ, 0xc0, !PT ;  /* 0x000000ff05077812 */ /* 0x000fe200078ec0ff */
[----:B------:R-:W-:Y:S01]  /*5c50*/  FFMA.FTZ R17, R87, UR6, R17 ;  /* 0x0000000657117c23 */ /* 0x000fe20008010011 */
[----:B-1----:R-:W-:Y:S02]  /*5c60*/  LOP3.LUT R11, R6, 0xff, RZ, 0xc0, !PT ;  /* 0x000000ff060b7812 */ /* 0x002fe400078ec0ff */
[--C-:B------:R-:W-:Y:S02]  /*5c70*/  SHF.R.U32.HI R10, RZ, 0x10, R6.reuse ;  /* 0x00000010ff0a7819 */ /* 0x100fe40000011606 */
[----:B------:R-:W-:Y:S02]  /*5c80*/  SHF.R.U32.HI R12, RZ, 0x18, R6 ;  /* 0x00000018ff0c7819 */ /* 0x000fe40000011606 */
[----:B------:R-:W-:Y:S02]  /*5c90*/  SHF.R.U32.HI R6, RZ, 0x10, R5 ;  /* 0x00000010ff067819 */ /* 0x000fe40000011605 */
[----:B------:R-:W-:Y:S02]  /*5ca0*/  @!P2 FSEL R19, R19, -INF , !P6 ;  /* 0xff8000001313a808 */ /* 0x000fe40007000000 */
[----:B------:R-:W-:Y:S02]  /*5cb0*/  LOP3.LUT R6, R6, 0xff, RZ, 0xc0, !PT ;  /* 0x000000ff06067812 */ /* 0x000fe400078ec0ff */
[----:B------:R-:W-:Y:S02]  /*5cc0*/  @!P2 FSEL R17, R17, -INF , !P4 ;  /* 0xff8000001111a808 */ /* 0x000fe40006000000 */
[----:B------:R-:W-:Y:S11]  /*5cd0*/  ISETP.LE.U32.AND P4, PT, R6, UR7, PT ;  /* 0x0000000706007c0c */ /* 0x000ff6000bf83070 */
[----:B------:R-:W-:Y:S02]  /*5ce0*/  @!UPT UIADD3 URZ, URZ, URZ, URZ ;  /* 0x0000003f3f3ff290 */ /* 0x000fe4000fffe03f */
[----:B------:R-:W-:Y:S02]  /*5cf0*/  @!P4 FADD.FTZ R131, -R131, -RZ ;  /* 0x800000ff8383c221 */ /* 0x000fe40000010100 */
[C---:B---3--:R-:W-:Y:S02]  /*5d00*/  FFMA.FTZ R16, R89.reuse, UR6, R16 ;  /* 0x0000000659107c23 */ /* 0x048fe40008010010 */
[----:B------:R-:W-:Y:S03]  /*5d10*/  FFMA.FTZ R18, R89, UR6, R18 ;  /* 0x0000000659127c23 */ /* 0x000fe60008010012 */
[----:B------:R-:W-:Y:S02]  /*5d20*/  @!P2 FSEL R16, R16, -INF , !P1 ;  /* 0xff8000001010a808 */ /* 0x000fe40004800000 */
[----:B------:R-:W-:Y:S02]  /*5d30*/  ISETP.LE.U32.AND P1, PT, R7, UR7, PT ;  /* 0x0000000707007c0c */ /* 0x000fe4000bf23070 */
[----:B------:R-:W-:Y:S01]  /*5d40*/  LOP3.LUT R7, R5, 0xffff, RZ, 0xc0, !PT ;  /* 0x0000ffff05077812 */ /* 0x000fe200078ec0ff */
[--C-:B------:R-:W-:Y:S01]  /*5d50*/  FFMA.FTZ R16, R16, c[0x0][0x23c], -R90.reuse ;  /* 0x00008f0010107a23 */ /* 0x100fe2000001085a */
[----:B------:R-:W-:Y:S01]  /*5d60*/  @!P2 FSEL R18, R18, -INF , !P5 ;  /* 0xff8000001212a808 */ /* 0x000fe20006800000 */
[----:B------:R-:W-:Y:S01]  /*5d70*/  FFMA.FTZ R90, R17, c[0x0][0x23c], -R90 ;  /* 0x00008f00115a7a23 */ /* 0x000fe2000001085a */
[----:B------:R-:W-:Y:S01]  /*5d80*/  SHF.R.U32.HI R7, RZ, 0x8, R7 ;  /* 0x00000008ff077819 */ /* 0x000fe20000011607 */
[----:B------:R-:W1:Y:S01]  /*5d90*/  MUFU.EX2 R117, R16 ;  /* 0x0000001000757308 */ /* 0x000e620000000800 */
[----:B------:R-:W-:Y:S01]  /*5da0*/  SHF.R.U32.HI R5, RZ, 0x18, R5 ;  /* 0x00000018ff057819 */ /* 0x000fe20000011605 */
[--C-:B------:R-:W-:Y:S01]  /*5db0*/  FFMA.FTZ R18, R18, c[0x0][0x23c], -R4.reuse ;  /* 0x00008f0012127a23 */ /* 0x100fe20000010804 */
[----:B------:R-:W-:Y:S01]  /*5dc0*/  LOP3.LUT R6, R7, 0xffff, RZ, 0xc0, !PT ;  /* 0x0000ffff07067812 */ /* 0x000fe200078ec0ff */
[----:B------:R-:W-:Y:S01]  /*5dd0*/  FFMA.FTZ R4, R19, c[0x0][0x23c], -R4 ;  /* 0x00008f0013047a23 */ /* 0x000fe20000010804 */
[----:B------:R-:W-:Y:S01]  /*5de0*/  ISETP.LE.U32.AND P6, PT, R5, UR7, PT ;  /* 0x0000000705007c0c */ /* 0x000fe2000bfc3070 */
[----:B------:R-:W-:Y:S01]  /*5df0*/  @!P1 FADD.FTZ R129, -R129, -RZ ;  /* 0x800000ff81819221 */ /* 0x000fe20000010100 */
[----:B------:R-:W-:Y:S02]  /*5e00*/  ISETP.LE.U32.AND P5, PT, R6, UR7, PT ;  /* 0x0000000706007c0c */ /* 0x000fe4000bfa3070 */
[----:B------:R-:W-:Y:S01]  /*5e10*/  ISETP.LE.U32.AND P1, PT, R11, UR7, PT ;  /* 0x000000070b007c0c */ /* 0x000fe2000bf23070 */
[----:B------:R-:W3:Y:S01]  /*5e20*/  MUFU.EX2 R118, R4 ;  /* 0x0000000400767308 */ /* 0x000ee20000000800 */
[----:B------:R-:W-:Y:S02]  /*5e30*/  SHF.R.U32.HI R5, RZ, 0x8, R9 ;  /* 0x00000008ff057819 */ /* 0x000fe40000011609 */
[----:B------:R-:W-:Y:S02]  /*5e40*/  LOP3.LUT R6, R8, 0xff, RZ, 0xc0, !PT ;  /* 0x000000ff08067812 */ /* 0x000fe400078ec0ff */
[----:B------:R-:W-:Y:S02]  /*5e50*/  LOP3.LUT R5, R5, 0xffff, RZ, 0xc0, !PT ;  /* 0x0000ffff05057812 */ /* 0x000fe400078ec0ff */
[----:B------:R-:W-:Y:S01]  /*5e60*/  ISETP.LE.U32.AND P2, PT, R6, UR7, PT ;  /* 0x0000000706007c0c */ /* 0x000fe2000bf43070 */
[----:B------:R-:W-:Y:S01]  /*5e70*/  @!P6 FADD.FTZ R130, -R130, -RZ ;  /* 0x800000ff8282e221 */ /* 0x000fe20000010100 */
[--C-:B------:R-:W-:Y:S01]  /*5e80*/  SHF.R.U32.HI R6, RZ, 0x18, R8.reuse ;  /* 0x00000018ff067819 */ /* 0x100fe20000011608 */
[----:B------:R-:W-:Y:S01]  /*5e90*/  @!P5 FADD.FTZ R128, -R128, -RZ ;  /* 0x800000ff8080d221 */ /* 0x000fe20000010100 */
[----:B------:R-:W-:Y:S01]  /*5ea0*/  ISETP.LE.U32.AND P5, PT, R5, UR7, PT ;  /* 0x0000000705007c0c */ /* 0x000fe2000bfa3070 */
[----:B--2---:R-:W-:Y:S01]  /*5eb0*/  @!P1 FADD.FTZ R125, -R125, -RZ ;  /* 0x800000ff7d7d9221 */ /* 0x004fe20000010100 */
[----:B------:R-:W-:Y:S01]  /*5ec0*/  LOP3.LUT R5, R10, 0xff, RZ, 0xc0, !PT ;  /* 0x000000ff0a057812 */ /* 0x000fe200078ec0ff */
[----:B------:R-:W-:Y:S01]  /*5ed0*/  MUFU.EX2 R116, R90 ;  /* 0x0000005a00747308 */ /* 0x000fe20000000800 */
[----:B------:R-:W-:Y:S01]  /*5ee0*/  ISETP.LE.U32.AND P1, PT, R12, UR7, PT ;  /* 0x000000070c007c0c */ /* 0x000fe2000bf23070 */
[----:B-1----:R-:W-:Y:S01]  /*5ef0*/  @!P3 FADD.FTZ R117, -R117, -RZ ;  /* 0x800000ff7575b221 */ /* 0x002fe20000010100 */
[----:B------:R-:W-:Y:S02]  /*5f00*/  ISETP.LE.U32.AND P6, PT, R5, UR7, PT ;  /* 0x0000000705007c0c */ /* 0x000fe4000bfc3070 */
[----:B------:R-:W-:Y:S01]  /*5f10*/  ISETP.LE.U32.AND P4, PT, R6, UR7, PT ;  /* 0x0000000706007c0c */ /* 0x000fe2000bf83070 */
[----:B------:R-:W-:Y:S01]  /*5f20*/  @!P2 FADD.FTZ R121, -R121, -RZ ;  /* 0x800000ff7979a221 */ /* 0x000fe20000010100 */
[----:B------:R-:W-:Y:S02]  /*5f30*/  SHF.R.U32.HI R6, RZ, 0x10, R8 ;  /* 0x00000010ff067819 */ /* 0x000fe40000011608 */
[----:B------:R-:W-:Y:S01]  /*5f40*/  LOP3.LUT R8, R8, 0xffff, RZ, 0xc0, !PT ;  /* 0x0000ffff08087812 */ /* 0x000fe200078ec0ff */
[----:B------:R-:W-:Y:S01]  /*5f50*/  @!P5 FADD.FTZ R124, -R124, -RZ ;  /* 0x800000ff7c7cd221 */ /* 0x000fe20000010100 */
[----:B------:R-:W-:Y:S01]  /*5f60*/  LOP3.LUT R6, R6, 0xff, RZ, 0xc0, !PT ;  /* 0x000000ff06067812 */ /* 0x000fe200078ec0ff */
[----:B------:R-:W1:Y:S01]  /*5f70*/  MUFU.EX2 R119, R18 ;  /* 0x0000001200777308 */ /* 0x000e620000000800 */
[----:B------:R-:W-:Y:S01]  /*5f80*/  SHF.R.U32.HI R5, RZ, 0x8, R8 ;  /* 0x00000008ff057819 */ /* 0x000fe20000011608 */
[----:B------:R-:W-:Y:S01]  /*5f90*/  @!P1 FADD.FTZ R126, -R126, -RZ ;  /* 0x800000ff7e7e9221 */ /* 0x000fe20000010100 */
[----:B------:R-:W-:Y:S01]  /*5fa0*/  ISETP.LE.U32.AND P5, PT, R6, UR7, PT ;  /* 0x0000000706007c0c */ /* 0x000fe2000bfa3070 */
[----:B------:R-:W-:Y:S01]  /*5fb0*/  @!P6 FADD.FTZ R127, -R127, -RZ ;  /* 0x800000ff7f7fe221 */ /* 0x000fe20000010100 */
[----:B------:R-:W-:Y:S01]  /*5fc0*/  LOP3.LUT R6, R85, 0xff, RZ, 0xc0, !PT ;  /* 0x000000ff55067812 */ /* 0x000fe200078ec0ff */
[----:B------:R-:W-:Y:S01]  /*5fd0*/  @!P4 FADD.FTZ R122, -R122, -RZ ;  /* 0x800000ff7a7ac221 */ /* 0x000fe20000010100 */
[----:B------:R-:W-:Y:S01]  /*5fe0*/  LOP3.LUT R5, R5, 0xffff, RZ, 0xc0, !PT ;  /* 0x0000ffff05057812 */ /* 0x000fe200078ec0ff */
[----:B---3--:R-:W-:Y:S01]  /*5ff0*/  @!P0 FADD.FTZ R118, -R118, -RZ ;  /* 0x800000ff76768221 */ /* 0x008fe20000010100 */
[----:B------:R-:W-:Y:S02]  /*6000*/  SHF.R.U32.HI R4, RZ, 0x8, R86 ;  /* 0x00000008ff047819 */ /* 0x000fe40000011656 */
[----:B------:R-:W-:Y:S02]  /*6010*/  ISETP.LE.U32.AND P6, PT, R5, UR7, PT ;  /* 0x0000000705007c0c */ /* 0x000fe4000bfc3070 */
[----:B------:R-:W-:Y:S02]  /*6020*/  F2FP.RELU.BF16.PACK_AB R5, R130, R131 ;  /* 0x000000838205723e */ /* 0x000fe400000018ff */
[----:B------:R-:W-:Y:S01]  /*6030*/  ISETP.LE.U32.AND P1, PT, R6, UR7, PT ;  /* 0x0000000706007c0c */ /* 0x000fe2000bf23070 */
[----:B------:R-:W-:Y:S01]  /*6040*/  @!P5 FADD.FTZ R123, -R123, -RZ ;  /* 0x800000ff7b7bd221 */ /* 0x000fe20000010100 */
[----:B------:R-:W-:Y:S01]  /*6050*/  F2FP.RELU.BF16.PACK_AB R6, R128, R129 ;  /* 0x000000818006723e */ /* 0x000fe200000018ff */
[----:B------:R2:W-:Y:S01]  /*6060*/  STS [R238+0x22400], R5 ;  /* 0x02240005ee007388 */ /* 0x0005e20000000800 */
[----:B------:R-:W-:Y:S02]  /*6070*/  LOP3.LUT R4, R4, 0xffff, RZ, 0xc0, !PT ;  /* 0x0000ffff04047812 */ /* 0x000fe400078ec0ff */
[----:B------:R-:W-:Y:S02]  /*6080*/  F2FP.RELU.BF16.PACK_AB R8, R126, R127 ;  /* 0x0000007f7e08723e */ /* 0x000fe400000018ff */
[----:B------:R-:W-:Y:S01]  /*6090*/  ISETP.LE.U32.AND P2, PT, R4, UR7, PT ;  /* 0x0000000704007c0c */ /* 0x000fe2000bf43070 */
[----:B------:R3:W-:Y:S01]  /*60a0*/  STS [R238+0x22000], R6 ;  /* 0x02200006ee007388 */ /* 0x0007e20000000800 */
[----:B------:R-:W-:Y:S01]  /*60b0*/  F2FP.RELU.BF16.PACK_AB R4, R124, R125 ;  /* 0x0000007d7c04723e */ /* 0x000fe200000018ff */
[----:B------:R-:W-:Y:S01]  /*60c0*/  @!P6 FADD.FTZ R120, -R120, -RZ ;  /* 0x800000ff7878e221 */ /* 0x000fe20000010100 */
[----:B------:R-:W-:Y:S01]  /*60d0*/  LEA R114, P0, R235, R112, 0x2 ;  /* 0x00000070eb727211 */ /* 0x000fe200078010ff */
[----:B-1----:R-:W-:Y:S01]  /*60e0*/  @!P1 FADD.FTZ R119, -R119, -RZ ;  /* 0x800000ff77779221 */ /* 0x002fe20000010100 */
[----:B------:R-:W-:Y:S01]  /*60f0*/  FSETP.GE.FTZ.AND P1, PT, R128, RZ, PT ;  /* 0x000000ff8000720b */ /* 0x000fe20003f36000 */
[----:B------:R1:W-:Y:S01]  /*6100*/  STS [R241+0x22000], R4 ;  /* 0x02200004f1007388 */ /* 0x0003e20000000800 */
[----:B------:R-:W-:Y:S02]  /*6110*/  F2FP.RELU.BF16.PACK_AB R7, R120, R121 ;  /* 0x000000797807723e */ /* 0x000fe400000018ff */
[----:B------:R-:W-:Y:S02]  /*6120*/  LEA.HI.X.SX32 R115, R235, R113, 0x2, P0 ;  /* 0x00000071eb737211 */ /* 0x000fe400000f16ff */
[----:B------:R-:W-:Y:S01]  /*6130*/  FSETP.GE.FTZ.AND P0, PT, R125, RZ, PT ;  /* 0x000000ff7d00720b */ /* 0x000fe20003f16000 */
[----:B------:R-:W-:Y:S01]  /*6140*/  STS [R241+0x22400], R8 ;  /* 0x02240008f1007388 */ /* 0x000fe20000000800 */
[----:B------:R-:W-:Y:S01]  /*6150*/  @!P2 FADD.FTZ R116, -R116, -RZ ;  /* 0x800000ff7474a221 */ /* 0x000fe20000010100 */
[----:B------:R-:W-:Y:S02]  /*6160*/  FSETP.GE.FTZ.AND P2, PT, R129, RZ, PT ;  /* 0x000000ff8100720b */ /* 0x000fe40003f56000 */
[----:B------:R-:W-:Y:S02]  /*6170*/  FSETP.GE.FTZ.AND P3, PT, R121, RZ, PT ;  /* 0x000000ff7900720b */ /* 0x000fe40003f76000 */
[----:B------:R-:W-:Y:S01]  /*6180*/  STS [R239+0x22000], R7 ;  /* 0x02200007ef007388 */ /* 0x000fe20000000800 */
[----:B--2---:R-:W-:Y:S05]  /*6190*/  F2FP.RELU.BF16.PACK_AB R5, R116, R117 ;  /* 0x000000757405723e */ /* 0x004fea00000018ff */
[----:B------:R-:W2:Y:S01]  /*61a0*/  LDG.E R113, [R114.64] ;  /* 0x0000000472717981 */ /* 0x000ea2000c1e1900 */
[----:B---3--:R-:W-:Y:S05]  /*61b0*/  F2FP.RELU.BF16.PACK_AB R6, R122, R123 ;  /* 0x0000007b7a06723e */ /* 0x008fea00000018ff */
[----:B------:R-:W-:Y:S01]  /*61c0*/  STS [R239+0x22400], R6 ;  /* 0x02240006ef007388 */ /* 0x000fe20000000800 */
[----:B-1----:R-:W-:Y:S05]  /*61d0*/  F2FP.RELU.BF16.PACK_AB R4, R118, R119 ;  /* 0x000000777604723e */ /* 0x002fea00000018ff */
[----:B------:R-:W-:Y:S06]  /*61e0*/  STS [R240+0x22000], R5 ;  /* 0x02200005f0007388 */ /* 0x000fec0000000800 */
[----:B------:R-:W-:Y:S06]  /*61f0*/  STS [R240+0x22400], R4 ;  /* 0x02240004f0007388 */ /* 0x000fec0000000800 */
[----:B------:R-:W-:Y:S06]  /*6200*/  LDSM.16.M88.4 R16, [R218+0x8000] ;  /* 0x00800000da10783b */ /* 0x000fec0000000200 */
[----:B------:R-:W1:Y:S06]  /*6210*/  LDSM.16.M88.4 R8, [R217+0x18000] ;  /* 0x01800000d908783b */ /* 0x000e6c0000000200 */
[----:B------:R-:W3:Y:S06]  /*6220*/  LDSM.16.M88.4 R84, [R217+0x18800] ;  /* 0x01880000d954783b */ /* 0x000eec0000000200 */
[----:B------:R-:W-:Y:S06]  /*6230*/  LDSM.16.M88.4 R88, [R219+0x8000] ;  /* 0x00800000db58783b */ /* 0x000fec0000000200 */
[----:B------:R-:W4:Y:S06]  /*6240*/  LDSM.16.M88.4 R92, [R2+0x18000] ;  /* 0x01800000025c783b */ /* 0x000f2c0000000200 */
[----:B------:R-:W2:Y:S06]  /*6250*/  LDG.E R112, [R114.64+0x20] ;  /* 0x0000200472707981 */ /* 0x000eac000c1e1900 */
[----:B------:R-:W4:Y:S06]  /*6260*/  LDSM.16.M88.4 R96, [R2+0x18800] ;  /* 0x018800000260783b */ /* 0x000f2c0000000200 */
[----:B------:R-:W-:Y:S01]  /*6270*/  LDSM.16.M88.4 R100, [R223+0x8000] ;  /* 0x00800000df64783b */ /* 0x000fe20000000200 */
[C---:B-1----:R-:W-:Y:S05]  /*6280*/  HMMA.16816.F32.BF16 R4, R16.reuse, R8, RZ ;  /* 0x000000081004723c */ /* 0x042fea00000418ff */
[----:B------:R-:W1:Y:S03]  /*6290*/  LDSM.16.M88.4 R104, [R216+0x18000] ;  /* 0x01800000d868783b */ /* 0x000e660000000200 */
[C---:B------:R-:W-:Y:S03]  /*62a0*/  HMMA.16816.F32.BF16 R8, R16.reuse, R10, RZ ;  /* 0x0000000a1008723c */ /* 0x040fe600000418ff */
[----:B------:R-:W-:Y:S05]  /*62b0*/  LDSM.16.M88.4 R108, [R3+0x18000] ;  /* 0x01800000036c783b */ /* 0x000fea0000000200 */
[C---:B---3--:R-:W-:Y:S08]  /*62c0*/  HMMA.16816.F32.BF16 R12, R16.reuse, R84, RZ ;  /* 0x00000054100c723c */ /* 0x048ff000000418ff */
[----:B------:R-:W-:Y:S01]  /*62d0*/  HMMA.16816.F32.BF16 R16, R16, R86, RZ ;  /* 0x000000561010723c */ /* 0x000fe200000418ff */
[----:B------:R-:W3:Y:S07]  /*62e0*/  LDSM.16.M88.4 R84, [R216+0x18800] ;  /* 0x01880000d854783b */ /* 0x000eee0000000200 */
[C---:B----4-:R-:W-:Y:S08]  /*62f0*/  HMMA.16816.F32.BF16 R4, R88.reuse, R92, R4 ;  /* 0x0000005c5804723c */ /* 0x050ff00000041804 */
[C---:B------:R-:W-:Y:S01]  /*6300*/  HMMA.16816.F32.BF16 R8, R88.reuse, R94, R8 ;  /* 0x0000005e5808723c */ /* 0x040fe20000041808 */
[----:B------:R-:W4:Y:S07]  /*6310*/  LDSM.16.M88.4 R92, [R222+0x8000] ;  /* 0x00800000de5c783b */ /* 0x000f2e0000000200 */
[C---:B------:R-:W-:Y:S08]  /*6320*/  HMMA.16816.F32.BF16 R12, R88.reuse, R96, R12 ;  /* 0x00000060580c723c */ /* 0x040ff0000004180c */
[----:B------:R-:W-:Y:S01]  /*6330*/  HMMA.16816.F32.BF16 R16, R88, R98, R16 ;  /* 0x000000625810723c */ /* 0x000fe20000041810 */
[----:B------:R-:W4:Y:S06]  /*6340*/  LDSM.16.M88.4 R88, [R3+0x18800] ;  /* 0x018800000358783b */ /* 0x000f2c0000000200 */
[----:B------:R-:W-:Y:S01]  /*6350*/  LDSM.16.M88.4 R96, [R217+0x1a000] ;  /* 0x01a00000d960783b */ /* 0x000fe20000000200 */
[C---:B-1----:R-:W-:Y:S08]  /*6360*/  HMMA.16816.F32.BF16 R4, R100.reuse, R104, R4 ;  /* 0x000000686404723c */ /* 0x042ff00000041804 */
[C---:B------:R-:W-:Y:S01]  /*6370*/  HMMA.16816.F32.BF16 R8, R100.reuse, R106, R8 ;  /* 0x0000006a6408723c */ /* 0x040fe20000041808 */
[----:B------:R-:W-:Y:S07]  /*6380*/  LDSM.16.M88.4 R104, [R219+0xa000] ;  /* 0x00a00000db68783b */ /* 0x000fee0000000200 */
[C---:B---3--:R-:W-:Y:S08]  /*6390*/  HMMA.16816.F32.BF16 R12, R100.reuse, R84, R12 ;  /* 0x00000054640c723c */ /* 0x048ff0000004180c */
[----:B------:R-:W-:Y:S01]  /*63a0*/  HMMA.16816.F32.BF16 R16, R100, R86, R16 ;  /* 0x000000566410723c */ /* 0x000fe20000041810 */
[----:B------:R-:W1:Y:S06]  /*63b0*/  LDSM.16.M88.4 R84, [R218+0xa000] ;  /* 0x00a00000da54783b */ /* 0x000e6c0000000200 */
[----:B------:R-:W3:Y:S01]  /*63c0*/  LDSM.16.M88.4 R100, [R217+0x1a800] ;  /* 0x01a80000d964783b */ /* 0x000ee20000000200 */
        /* <DEDUP_REMOVED lines=9> */
[----:B------:R-:W1:Y:S07]  /*6460*/  LDSM.16.M88.4 R96, [R216+0x1a000] ;  /* 0x01a00000d860783b */ /* 0x000e6e0000000200 */
[C---:B---3--:R-:W-:Y:S08]  /*6470*/  HMMA.16816.F32.BF16 R12, R84.reuse, R100, R12 ;  /* 0x00000064540c723c */ /* 0x048ff0000004180c */
[----:B------:R-:W-:Y:S01]  /*6480*/  HMMA.16816.F32.BF16 R16, R84, R102, R16 ;  /* 0x000000665410723c */ /* 0x000fe20000041810 */
[----:B------:R-:W3:Y:S06]  /*6490*/  LDSM.16.M88.4 R84, [R216+0x1a800] ;  /* 0x01a80000d854783b */ /* 0x000eec0000000200 */
        /* <DEDUP_REMOVED lines=32> */
[C---:B--2---:R-:W-:Y:S08]  /*66a0*/  HMMA.16816.F32.BF16 R12, R92.reuse, R88, R12 ;  /* 0x000000585c0c723c */ /* 0x044ff0000004180c */
        /* <DEDUP_REMOVED lines=29> */
[----:B------:R-:W2:Y:S07]  /*6880*/  LDSM.16.M88.4 R88, [R3+0x1e800] ;  /* 0x01e800000358783b */ /* 0x000eae0000000200 */
[C---:B-1----:R-:W-:Y:S08]  /*6890*/  HMMA.16816.F32.BF16 R4, R96.reuse, R104, R4 ;  /* 0x000000686004723c */ /* 0x042ff00000041804 */
[C---:B------:R-:W-:Y:S08]  /*68a0*/  HMMA.16816.F32.BF16 R8, R96.reuse, R106, R8 ;  /* 0x0000006a6008723c */ /* 0x040ff00000041808 */
[C---:B---3--:R-:W-:Y:S08]  /*68b0*/  HMMA.16816.F32.BF16 R12, R96.reuse, R84, R12 ;  /* 0x00000054600c723c */ /* 0x048ff0000004180c */
        /* <DEDUP_REMOVED lines=14> */
[----:B------:R-:W-:Y:S01]  /*69a0*/  FADD.FTZ R12, -R113, R12 ;  /* 0x0000000c710c7221 */ /* 0x000fe20000010100 */
        /* <DEDUP_REMOVED lines=18> */
[C---:B------:R-:W-:Y:S01]  /*6ad0*/  FSETP.GE.FTZ.AND P1, PT, R131.reuse, RZ, PT ;  /* 0x000000ff8300720b */ /* 0x040fe20003f36000 */
        /* <DEDUP_REMOVED lines=204> */
.L_x_642:
        /* <DEDUP_REMOVED lines=84> */
[----:B------:R-:W-:Y:S01]  /*7ce0*/  IMAD.MOV.U32 R196, RZ, RZ, 0x4 ;  /* 0x00000004ffc47424 */ /* 0x000fe200078e00ff */
[-C--:B------:R-:W-:Y:S04]  /*7cf0*/  HMMA.16816.F32.BF16 R92, R212, R198.reuse, R92 ;  /* 0x000000c6d45c723c */ /* 0x080fe8000004185c */
[----:B------:R-:W-:Y:S04]  /*7d00*/  @P1 IMAD.WIDE R196, R235, R196, UR14 ;  /* 0x0000000eebc41e25 */ /* 0x000fe8000f8e02c4 */
[C---:B------:R-:W-:Y:S01]  /*7d10*/  HMMA.16816.F32.BF16 R96, R200.reuse, R198, R96 ;  /* 0x000000c6c860723c */ /* 0x040fe20000041860 */
[----:B------:R2:W5:Y:S05]  /*7d20*/  @P1 LDG.E R242, [R196.64] ;  /* 0x00000004c4f21981 */ /* 0x00056a000c1e1900 */
[----:B------:R2:W5:Y:S02]  /*7d30*/  @P1 LDG.E R243, [R196.64+0x20] ;  /* 0x00002004c4f31981 */ /* 0x000564000c1e1900 */
[-C--:B-1----:R-:W-:Y:S03]  /*7d40*/  HMMA.16816.F32.BF16 R100, R200, R204.reuse, R100 ;  /* 0x000000ccc864723c */ /* 0x082fe60000041864 */
[----:B------:R1:W-:Y:S05]  /*7d50*/  RED.E.ADD.F32.FTZ.RN.STRONG.GPU [R228.64], R4 ;  /* 0x00000004e400798e */ /* 0x0003ea000c10e784 */
        /* <DEDUP_REMOVED lines=13> */
[----:B------:R-:W-:Y:S04]  /*7e30*/  HMMA.16816.F32.BF16 R128, R200, R210, R128 ;  /* 0x000000d2c880723c */ /* 0x000fe80000041880 */
[-C--:B------:R-:W-:Y:S02]  /*7e40*/  LEA.HI.X.SX32 R197, R204, R229.reuse, 0x2, P0 ;  /* 0x000000e5ccc57211 */ /* 0x080fe400000f16ff */
[-C--:B------:R-:W-:Y:S01]  /*7e50*/  LEA.HI.X.SX32 R199, R205, R229.reuse, 0x2, P2 ;  /* 0x000000e5cdc77211 */ /* 0x080fe200010f16ff */
[----:B------:R-:W-:Y:S02]  /*7e60*/  IMAD R201, R207, 0x18, RZ ;  /* 0x00000018cfc97824 */ /* 0x000fe400078e02ff */
[----:B------:R2:W-:Y:S03]  /*7e70*/  RED.E.ADD.F32.FTZ.RN.STRONG.GPU [R196.64], R5 ;  /* 0x00000005c400798e */ /* 0x0005e6000c10e784 */
[-C--:B-1----:R-:W-:Y:S01]  /*7e80*/  LEA R4, P0, R201, R228.reuse, 0x2 ;  /* 0x000000e4c9047211 */ /* 0x082fe200078010ff */
[C---:B------:R-:W-:Y:S01]  /*7e90*/  IMAD.SHL.U32 R203, R207.reuse, 0x20, RZ ;  /* 0x00000020cfcb7824 */ /* 0x040fe200078e00ff */
[----:B------:R1:W-:Y:S01]  /*7ea0*/  RED.E.ADD.F32.FTZ.RN.STRONG.GPU [R198.64], R6 ;  /* 0x00000006c600798e */ /* 0x0003e2000c10e784 */
[----:B------:R-:W-:Y:S03]  /*7eb0*/  IMAD R202, R207, 0x30, RZ ;  /* 0x00000030cfca7824 */ /* 0x000fe600078e02ff */
[-C--:B------:R-:W-:Y:S02]  /*7ec0*/  LEA R200, P2, R203, R228.reuse, 0x2 ;  /* 0x000000e4cbc87211 */ /* 0x080fe400078410ff */
[-C--:B--2---:R-:W-:Y:S02]  /*7ed0*/  LEA.HI.X.SX32 R5, R201, R229.reuse, 0x2, P0 ;  /* 0x000000e5c9057211 */ /* 0x084fe400000f16ff */
[-C--:B------:R-:W-:Y:S03]  /*7ee0*/  LEA.HI.X.SX32 R201, R203, R229.reuse, 0x2, P2 ;  /* 0x000000e5cbc97211 */ /* 0x080fe600010f16ff */
[----:B------:R2:W-:Y:S01]  /*7ef0*/  RED.E.ADD.F32.FTZ.RN.STRONG.GPU [R4.64], R7 ;  /* 0x000000070400798e */ /* 0x0005e2000c10e784 */
[CC--:B-1----:R-:W-:Y:S04]  /*7f00*/  LEA R198, P0, R206.reuse, R228.reuse, 0x2 ;  /* 0x000000e4cec67211 */ /* 0x0c2fe800078010ff */
[----:B------:R-:W-:Y:S01]  /*7f10*/  RED.E.ADD.F32.FTZ.RN.STRONG.GPU [R200.64], R8 ;  /* 0x00000008c800798e */ /* 0x000fe2000c10e784 */
[-C--:B------:R-:W-:Y:S05]  /*7f20*/  LEA.HI.X.SX32 R199, R206, R229.reuse, 0x2, P0 ;  /* 0x000000e5cec77211 */ /* 0x080fea00000f16ff */
[----:B------:R1:W-:Y:S01]  /*7f30*/  RED.E.ADD.F32.FTZ.RN.STRONG.GPU [R198.64], R9 ;  /* 0x00000009c600798e */ /* 0x0003e2000c10e784 */
[CC--:B--2---:R-:W-:Y:S01]  /*7f40*/  LEA R4, P2, R202.reuse, R228.reuse, 0x2 ;  /* 0x000000e4ca047211 */ /* 0x0c4fe200078410ff */
[----:B------:R-:W-:Y:S03]  /*7f50*/  IMAD R7, R207, 0x38, RZ ;  /* 0x00000038cf077824 */ /* 0x000fe600078e02ff */
[-C--:B------:R-:W-:Y:S02]  /*7f60*/  LEA.HI.X.SX32 R5, R202, R229.reuse, 0x2, P2 ;  /* 0x000000e5ca057211 */ /* 0x080fe400010f16ff */
[CC--:B------:R-:W-:Y:S03]  /*7f70*/  LEA R6, P0, R7.reuse, R228.reuse, 0x2 ;  /* 0x000000e407067211 */ /* 0x0c0fe600078010ff */
[----:B------:R2:W-:Y:S01]  /*7f80*/  RED.E.ADD.F32.FTZ.RN.STRONG.GPU [R4.64], R10 ;  /* 0x0000000a0400798e */ /* 0x0005e2000c10e784 */
[-C--:B------:R-:W-:Y:S02]  /*7f90*/  LEA.HI.X.SX32 R7, R7, R229.reuse, 0x2, P0 ;  /* 0x000000e507077211 */ /* 0x080fe400000f16ff */
[----:B-1----:R-:W-:Y:S03]  /*7fa0*/  IADD3 R9, R205, 0x20, RZ ;  /* 0x00000020cd097810 */ /* 0x002fe60007ffe0ff */
[----:B------:R1:W-:Y:S01]  /*7fb0*/  RED.E.ADD.F32.FTZ.RN.STRONG.GPU [R6.64], R11 ;  /* 0x0000000b0600798e */ /* 0x0003e2000c10e784 */
[CC--:B------:R-:W-:Y:S04]  /*7fc0*/  LEA R8, P0, R9.reuse, R228.reuse, 0x2 ;  /* 0x000000e409087211 */ /* 0x0c0fe800078010ff */
[----:B------:R3:W-:Y:S05]  /*7fd0*/  RED.E.ADD.F32.FTZ.RN.STRONG.GPU [R228.64+0x80], R16 ;  /* 0x00008010e400798e */ /* 0x0007ea000c10e784 */
[----:B------:R4:W-:Y:S01]  /*7fe0*/  RED.E.ADD.F32.FTZ.RN.STRONG.GPU [R196.64+0x80], R17 ;  /* 0x00008011c400798e */ /* 0x0009e2000c10e784 */
[----:B--2---:R-:W-:Y:S01]  /*7ff0*/  IMAD.IADD R4, R204, 0x1, R9 ;  /* 0x00000001cc047824 */ /* 0x004fe200078e0209 */
[-C--:B------:R-:W-:Y:S04]  /*8000*/  LEA.HI.X.SX32 R9, R9, R229.reuse, 0x2, P0 ;  /* 0x000000e509097211 */ /* 0x080fe800000f16ff */
[-C--:B------:R-:W-:Y:S01]  /*8010*/  LEA R198, P0, R4, R228.reuse, 0x2 ;  /* 0x000000e404c67211 */ /* 0x080fe200078010ff */
[----:B------:R2:W-:Y:S01]  /*8020*/  RED.E.ADD.F32.FTZ.RN.STRONG.GPU [R8.64], R18 ;  /* 0x000000120800798e */ /* 0x0005e2000c10e784 */
[----:B-1----:R-:W-:Y:S02]  /*8030*/  IMAD.IADD R6, R204, 0x1, R4 ;  /* 0x00000001cc067824 */ /* 0x002fe400078e0204 */
        /* <DEDUP_REMOVED lines=12> */
[CC--:B--2---:R-:W-:Y:S04]  /*8100*/  LEA R8, P0, R4.reuse, R228.reuse, 0x2 ;  /* 0x000000e404087211 */ /* 0x0c4fe800078010ff */
[-C--:B------:R-:W-:Y:S02]  /*8110*/  LEA.HI.X.SX32 R9, R4, R229.reuse, 0x2, P0 ;  /* 0x000000e504097211 */ /* 0x080fe400000f16ff */
[CC--:B------:R-:W-:Y:S03]  /*8120*/  LEA R6, P0, R5.reuse, R228.reuse, 0x2 ;  /* 0x000000e405067211 */ /* 0x0c0fe600078010ff */
[----:B------:R2:W-:Y:S01]  /*8130*/  RED.E.ADD.F32.FTZ.RN.STRONG.GPU [R8.64], R14 ;  /* 0x0000000e0800798e */ /* 0x0005e2000c10e784 */
[-C--:B------:R-:W-:Y:S05]  /*8140*/  LEA.HI.X.SX32 R7, R5, R229.reuse, 0x2, P0 ;  /* 0x000000e505077211 */ /* 0x080fea00000f16ff */
[----:B------:R3:W-:Y:S01]  /*8150*/  RED.E.ADD.F32.FTZ.RN.STRONG.GPU [R6.64], R15 ;  /* 0x0000000f0600798e */ /* 0x0007e2000c10e784 */
[----:B-1----:R-:W-:Y:S04]  /*8160*/  IADD3 R10, R205, 0x40, RZ ;  /* 0x00000040cd0a7810 */ /* 0x002fe80007ffe0ff */
[----:B------:R-:W-:Y:S01]  /*8170*/  RED.E.ADD.F32.FTZ.RN.STRONG.GPU [R228.64+0x100], R84 ;  /* 0x00010054e400798e */ /* 0x000fe2000c10e784 */
[----:B------:R-:W-:Y:S04]  /*8180*/  IMAD.IADD R4, R204, 0x1, R10 ;  /* 0x00000001cc047824 */ /* 0x000fe800078e020a */
[----:B------:R-:W-:Y:S01]  /*8190*/  RED.E.ADD.F32.FTZ.RN.STRONG.GPU [R196.64+0x100], R85 ;  /* 0x00010055c400798e */ /* 0x000fe2000c10e784 */
[CC--:B--2---:R-:W-:Y:S04]  /*81a0*/  LEA R8, P0, R10.reuse, R228.reuse, 0x2 ;  /* 0x000000e40a087211 */ /* 0x0c4fe800078010ff */
        /* <DEDUP_REMOVED lines=305> */
.L_x_643:
[----:B------:R-:W-:Y:S02]  /*94c0*/  UISETP.GT.AND UP0, UPT, UR9, UR17, UPT ;  /* 0x000000110900728c */ /* 0x000fe4000bf04270 */
[----:B------:R-:W-:Y:S04]  /*94d0*/  UIADD3 UR7, UR9, -0x1, URZ ;  /* 0xffffffff09077890 */ /* 0x000fe8000fffe03f */
[----:B------:R-:W-:Y:S03]  /*94e0*/  PLOP3.LUT P0, PT, PT, PT, UP0, 0x80, 0x0 ;  /* 0x000000000000781c */ /* 0x000fe60003f0f008 */
[----:B------:R-:W-:Y:S10]  /*94f0*/  UMOV UR9, UR7 ;  /* 0x0000000700097c82 */ /* 0x000ff40008000000 */
[----:B------:R-:W-:-:S05]  /*9500*/  @P0 BRA `(.L_x_644) ;  /* 0xffffb67000000947 */ /* 0x000fca000383ffff */
[----:B------:R-:W2:Y:S04]  /*9510*/  LDL R112, [R1+0x34] ;  /* 0x0000340001707983 */ /* 0x000ea80000100800 */
[----:B------:R-:W3:Y:S01]  /*9520*/  LDL R111, [R1+0x38] ;  /* 0x00003800016f7983 */ /* 0x000ee20000100800 */
[----:B------:R-:W-:Y:S01]  /*9530*/  FMUL.FTZ R84, R64, c[0x0][0x2dc] ;  /* 0x0000b70040547a20 */ /* 0x000fe20000410000 */
[----:B------:R-:W-:Y:S01]  /*9540*/  UISETP.NE.AND UP0, UPT, UR29, -0x1, UPT ;  /* 0xffffffff1d00788c */ /* 0x000fe2000bf05270 */
[----:B-1----:R-:W-:Y:S01]  /*9550*/  FMUL.FTZ R12, R63, c[0x0][0x2dc] ;  /* 0x0000b7003f0c7a20 */ /* 0x002fe20000410000 */
[----:B------:R-:W-:Y:S01]  /*9560*/  ULDC.64 UR10, c[0x0][0x3a0] ;  /* 0x0000e800000a7ab9 */ /* 0x000fe20000000a00 */
[----:B------:R-:W-:-:S02]  /*9570*/  FMUL.FTZ R64, R62, c[0x0][0x2dc] ;  /* 0x0000b7003e407a20 */ /* 0x000fc40000410000 */
[----:B------:R-:W-:Y:S01]  /*9580*/  FMUL.FTZ R132, R132, c[0x0][0x2e0] ;  /* 0x0000b80084847a20 */ /* 0x000fe20000410000 */
[----:B------:R-:W-:Y:S01]  /*9590*/  PLOP3.LUT P0, PT, PT, PT, UP0, 0x80, 0x0 ;  /* 0x000000000000781c */ /* 0x000fe20003f0f008 */
[----:B------:R-:W-:Y:S01]  /*95a0*/  FMUL.FTZ R63, R133, c[0x0][0x2e0] ;  /* 0x0000b800853f7a20 */ /* 0x000fe20000410000 */
[----:B------:R-:W-:Y:S01]  /*95b0*/  F2FP.BF16.PACK_AB R12, R12, R64 ;  /* 0x000000400c0c723e */ /* 0x000fe200000010ff */
[----:B------:R-:W-:Y:S02]  /*95c0*/  FMUL.FTZ R16, R59, c[0x0][0x2dc] ;  /* 0x0000b7003b107a20 */ /* 0x000fe40000410000 */
[----:B------:R-:W-:Y:S01]  /*95d0*/  FMUL.FTZ R134, R134, c[0x0][0x2e0] ;  /* 0x0000b80086867a20 */ /* 0x000fe20000410000 */
[----:B------:R-:W-:Y:S01]  /*95e0*/  F2FP.BF16.PACK_AB R63, R63, R132 ;  /* 0x000000843f3f723e */ /* 0x000fe200000010ff */
[----:B------:R-:W-:Y:S01]  /*95f0*/  BAR.SYNC.DEFER_BLOCKING 0x0 ;  /* 0x0000000000007b1d */ /* 0x000fe20000010000 */
[----:B------:R-:W-:Y:S01]  /*9600*/  FMUL.FTZ R62, R135, c[0x0][0x2e0] ;  /* 0x0000b800873e7a20 */ /* 0x000fe20000410000 */
[----:B------:R-:W-:Y:S01]  /*9610*/  @UP0 UIADD3 UR8, UR22, UR29, URZ ;  /* 0x0000001d16080290 */ /* 0x000fe2000fffe03f */
[----:B------:R-:W-:-:S02]  /*9620*/  FMUL.FTZ R85, R58, c[0x0][0x2dc] ;  /* 0x0000b7003a557a20 */ /* 0x000fc40000410000 */
[----:B------:R-:W-:Y:S01]  /*9630*/  FMUL.FTZ R144, R144, c[0x0][0x2e0] ;  /* 0x0000b80090907a20 */ /* 0x000fe20000410000 */
[----:B------:R-:W-:Y:S01]  /*9640*/  F2FP.BF16.PACK_AB R62, R62, R134 ;  /* 0x000000863e3e723e */ /* 0x000fe200000010ff */
[----:B------:R-:W-:Y:S01]  /*9650*/  FMUL.FTZ R59, R145, c[0x0][0x2e0] ;  /* 0x0000b800913b7a20 */ /* 0x000fe20000410000 */
[----:B------:R-:W-:Y:S01]  /*9660*/  F2FP.BF16.PACK_AB R16, R16, R85 ;  /* 0x000000551010723e */ /* 0x000fe200000010ff */
[----:B------:R-:W-:Y:S01]  /*9670*/  FMUL.FTZ R15, R65, c[0x0][0x2dc] ;  /* 0x0000b700410f7a20 */ /* 0x000fe20000410000 */
[----:B------:R-:W-:Y:S01]  /*9680*/  @UP0 UIMAD.WIDE.U32 UR6, UR8, UR10, URZ ;  /* 0x0000000a080602a5 */ /* 0x000fe2000f8e003f */
[----:B------:R-:W-:Y:S01]  /*9690*/  FMUL.FTZ R13, R61, c[0x0][0x2dc] ;  /* 0x0000b7003d0d7a20 */ /* 0x000fe20000410000 */
[----:B------:R-:W-:Y:S01]  /*96a0*/  F2FP.BF16.PACK_AB R59, R59, R144 ;  /* 0x000000903b3b723e */ /* 0x000fe200000010ff */
[----:B------:R-:W-:Y:S01]  /*96b0*/  FMUL.FTZ R146, R146, c[0x0][0x2e0] ;  /* 0x0000b80092927a20 */ /* 0x000fe20000410000 */
[----:B------:R-:W-:Y:S01]  /*96c0*/  F2FP.BF16.PACK_AB R15, R15, R84 ;  /* 0x000000540f0f723e */ /* 0x000fe200000010ff */
[----:B------:R-:W-:Y:S01]  /*96d0*/  FMUL.FTZ R58, R147, c[0x0][0x2e0] ;  /* 0x0000b800933a7a20 */ /* 0x000fe20000410000 */
[----:B------:R-:W-:Y:S01]  /*96e0*/  @UP0 UIMAD UR14, UR8, UR11, UR7 ;  /* 0x0000000b080e02a4 */ /* 0x000fe2000f8e0207 */
[----:B------:R-:W-:Y:S01]  /*96f0*/  FMUL.FTZ R65, R60, c[0x0][0x2dc] ;  /* 0x0000b7003c417a20 */ /* 0x000fe20000410000 */
[----:B------:R-:W-:Y:S01]  /*9700*/  @UP0 UMOV UR13, UR6 ;  /* 0x00000006000d0c82 */ /* 0x000fe20008000000 */
[----:B------:R-:W-:Y:S01]  /*9710*/  FMUL.FTZ R136, R136, c[0x0][0x2e0] ;  /* 0x0000b80088887a20 */ /* 0x000fe20000410000 */
[----:B------:R-:W-:Y:S01]  /*9720*/  F2FP.BF16.PACK_AB R58, R58, R146 ;  /* 0x000000923a3a723e */ /* 0x000fe200000010ff */
[----:B------:R-:W-:Y:S01]  /*9730*/  FMUL.FTZ R61, R137, c[0x0][0x2e0] ;  /* 0x0000b800893d7a20 */ /* 0x000fe20000410000 */
[----:B------:R-:W-:Y:S01]  /*9740*/  F2FP.BF16.PACK_AB R13, R13, R65 ;  /* 0x000000410d0d723e */ /* 0x000fe200000010ff */
[----:B------:R-:W-:-:S02]  /*9750*/  FMUL.FTZ R17, R57, c[0x0][0x2dc] ;  /* 0x0000b70039117a20 */ /* 0x000fc40000410000 */
[----:B------:R-:W-:Y:S01]  /*9760*/  FMUL.FTZ R138, R138, c[0x0][0x2e0] ;  /* 0x0000b8008a8a7a20 */ /* 0x000fe20000410000 */
[----:B------:R-:W-:Y:S01]  /*9770*/  F2FP.BF16.PACK_AB R61, R61, R136 ;  /* 0x000000883d3d723e */ /* 0x000fe200000010ff */
[----:B------:R-:W-:Y:S02]  /*9780*/  FMUL.FTZ R60, R139, c[0x0][0x2e0] ;  /* 0x0000b8008b3c7a20 */ /* 0x000fe40000410000 */
[----:B------:R-:W-:Y:S02]  /*9790*/  FMUL.FTZ R86, R56, c[0x0][0x2dc] ;  /* 0x0000b70038567a20 */ /* 0x000fe40000410000 */
        /* <DEDUP_REMOVED lines=11> */
[----:B------:R-:W-:Y:S02]  /*9850*/  FMUL.FTZ R148, R148, c[0x0][0x2e0] ;  /* 0x0000b80094947a20 */ /* 0x000fe40000410000 */
        /* <DEDUP_REMOVED lines=84> */
[----:B------:R-:W-:Y:S01]  /*9da0*/  FMUL.FTZ R192, R192, c[0x0][0x2e0] ;  /* 0x0000b800c0c07a20 */ /* 0x000fe20000410000 */
[----:B------:R-:W-:Y:S01]  /*9db0*/  F2FP.BF16.PACK_AB R38, R38, R182 ;  /* 0x000000b62626723e */ /* 0x000fe200000010ff */
[----:B------:R-:W-:Y:S02]  /*9dc0*/  FMUL.FTZ R193, R193, c[0x0][0x2e0] ;  /* 0x0000b800c1c17a20 */ /* 0x000fe40000410000 */
[----:B------:R-:W-:Y:S02]  /*9dd0*/  FMUL.FTZ R27, R37, c[0x0][0x2dc] ;  /* 0x0000b700251b7a20 */ /* 0x000fe40000410000 */
[----:B------:R-:W-:Y:S01]  /*9de0*/  FMUL.FTZ R194, R194, c[0x0][0x2e0] ;  /* 0x0000b800c2c27a20 */ /* 0x000fe20000410000 */
[----:B------:R-:W-:Y:S01]  /*9df0*/  F2FP.BF16.PACK_AB R193, R193, R192 ;  /* 0x000000c0c1c1723e */ /* 0x000fe200000010ff */
[----:B------:R-:W-:-:S02]  /*9e00*/  FMUL.FTZ R195, R195, c[0x0][0x2e0] ;  /* 0x0000b800c3c37a20 */ /* 0x000fc40000410000 */
[----:B------:R-:W-:Y:S02]  /*9e10*/  FMUL.FTZ R96, R36, c[0x0][0x2dc] ;  /* 0x0000b70024607a20 */ /* 0x000fe40000410000 */
[----:B------:R-:W-:Y:S01]  /*9e20*/  FMUL.FTZ R184, R184, c[0x0][0x2e0] ;  /* 0x0000b800b8b87a20 */ /* 0x000fe20000410000 */
[----:B------:R-:W-:Y:S01]  /*9e30*/  F2FP.BF16.PACK_AB R194, R195, R194 ;  /* 0x000000c2c3c2723e */ /* 0x000fe200000010ff */
        /* <DEDUP_REMOVED lines=53> */
[----:B------:R-:W-:-:S04]  /*a190*/  F2FP.BF16.PACK_AB R5, R5, R76 ;  /* 0x0000004c0505723e */ /* 0x000fc800000010ff */
[----:B------:R-:W-:Y:S01]  /*a1a0*/  F2FP.BF16.PACK_AB R4, R4, R78 ;  /* 0x0000004e0404723e */ /* 0x000fe200000010ff */
        /* <DEDUP_REMOVED lines=77> */
.L_x_645:
        /* <DEDUP_REMOVED lines=18> */
.L_x_646:
        /* <DEDUP_REMOVED lines=61> */
.L_x_648:
[----:B---34-:R-:W-:Y:S05]  /*ab70*/  BSYNC B0 ;  /* 0x0000000000007941 */ /* 0x018fea0003800000 */
.L_x_647:
        /* <DEDUP_REMOVED lines=21> */
.L_x_650:
[----:B------:R-:W-:Y:S05]  /*acd0*/  BSYNC B0 ;  /* 0x0000000000007941 */ /* 0x000fea0003800000 */
.L_x_649:
        /* <DEDUP_REMOVED lines=31> */
.L_x_652:
[----:B------:R-:W-:Y:S05]  /*aed0*/  BSYNC B0 ;  /* 0x0000000000007941 */ /* 0x000fea0003800000 */
.L_x_651:
        /* <DEDUP_REMOVED lines=18> */
.L_x_625:
[----:B------:R-:W-:Y:S05]  /*b000*/  BSYNC B1 ;  /* 0x0000000000017941 */ /* 0x000fea0003800000 */
.L_x_611:
        /* <DEDUP_REMOVED lines=12> */
.L_x_653:
[----:B------:R-:W-:Y:S05]  /*b0d0*/  EXIT ;  /* 0x000000000000794d */ /* 0x000fea0003800000 */
.L_x_655:
        /* <DEDUP_REMOVED lines=10> */
.L_x_1035:


//--------------------- .text._ZN5flash44flash_bwd_dq_dk_dv_loop_seqk_parallel_kernelI23Flash_bwd_kernel_traitsILi256ELi64ELi64ELi8ELi4ELi2ELi2ELb0ELb1EN7cutlass10bfloat16_tE19Flash_kernel_traitsILi256ELi64ELi64ELi8ES3_EELb0ELb1ELb0ELb1ELb0ELb0ELb1EEEvNS_16Flash_bwd_paramsE --------------------------
	.section	.text._ZN5flash44flash_bwd_dq_dk_dv_loop_seqk_parallel_kernelI23Flash_bwd_kernel_traitsILi256ELi64ELi64ELi8ELi4ELi2ELi2ELb0ELb1EN7cutlass10bfloat16_tE19Flash_kernel_traitsILi256ELi64ELi64ELi8ES3_EELb0ELb1ELb0ELb1ELb0ELb0ELb1EEEvNS_16Flash_bwd_paramsE,"ax",@progbits
	.sectioninfo	@"SHI_REGISTERS=255"
	.align	128
        .global         _ZN5flash44flash_bwd_dq_dk_dv_loop_seqk_parallel_kernelI23Flash_bwd_kernel_traitsILi256ELi64ELi64ELi8ELi4ELi2ELi2ELb0ELb1EN7cutlass10bfloat16_tE19Flash_kernel_traitsILi256ELi64ELi64ELi8ES3_EELb0ELb1ELb0ELb1ELb0ELb0ELb1EEEvNS_16Flash_bwd_paramsE
        .type           _ZN5flash44flash_bwd_dq_dk_dv_loop_seqk_parallel_kernelI23Flash_bwd_kernel_traitsILi256ELi64ELi64ELi8ELi4ELi2ELi2ELb0ELb1EN7cutlass10bfloat16_tE19Flash_kernel_traitsILi256ELi64ELi64ELi8ES3_EELb0ELb1ELb0ELb1ELb0ELb0ELb1EEEvNS_16Flash_bwd_paramsE,@function
        .size           _ZN5flash44flash_bwd_dq_dk_dv_loop_seqk_parallel_kernelI23Flash_bwd_kernel_traitsILi256ELi64ELi64ELi8ELi4ELi2ELi2ELb0ELb1EN7cutlass10bfloat16_tE19Flash_kernel_traitsILi256ELi64ELi64ELi8ES3_EELb0ELb1ELb0ELb1ELb0ELb0ELb1EEEvNS_16Flash_bwd_paramsE,(.L_x_1036 - _ZN5flash44flash_bwd_dq_dk_dv_loop_seqk_parallel_kernelI23Flash_bwd_kernel_traitsILi256ELi64ELi64ELi8ELi4ELi2ELi2ELb0ELb1EN7cutlass10bfloat16_tE19Flash_kernel_traitsILi256ELi64ELi64ELi8ES3_EELb0ELb1ELb0ELb1ELb0ELb0ELb1EEEvNS_16Flash_bwd_paramsE)
        .other          _ZN5flash44flash_bwd_dq_dk_dv_loop_seqk_parallel_kernelI23Flash_bwd_kernel_traitsILi256ELi64ELi64ELi8ELi4ELi2ELi2ELb0ELb1EN7cutlass10bfloat16_tE19Flash_kernel_traitsILi256ELi64ELi64ELi8ES3_EELb0ELb1ELb0ELb1ELb0ELb0ELb1EEEvNS_16Flash_bwd_paramsE,@"STO_CUDA_ENTRY STV_DEFAULT"
_ZN5flash44flash_bwd_dq_dk_dv_loop_seqk_parallel_kernelI23Flash_bwd_kernel_traitsILi256ELi64ELi64ELi8ELi4ELi2ELi2ELb0ELb1EN7cutlass10bfloat16_tE19Flash_kernel_traitsILi256ELi64ELi64ELi8ES3_EELb0ELb1ELb0ELb1ELb0ELb0ELb1EEEvNS_16Flash_bwd_paramsE:
.text._ZN5flash44flash_bwd_dq_dk_dv_loop_seqk_parallel_kernelI23Flash_bwd_kernel_traitsILi256ELi64ELi64ELi8ELi4ELi2ELi2ELb0ELb1EN7cutlass10bfloat16_tE19Flash_kernel_traitsILi256ELi64ELi64ELi8ES3_EELb0ELb1ELb0ELb1ELb0ELb0ELb1EEEvNS_16Flash_bwd_paramsE:
        /* <DEDUP_REMOVED lines=192> */
.L_x_700:
        /* <DEDUP_REMOVED lines=67> */
.L_x_656:
        /* <DEDUP_REMOVED lines=59> */
.L_x_658:
        /* <DEDUP_REMOVED lines=43> */
.L_x_659:
        /* <DEDUP_REMOVED lines=44> */
.L_x_660:
[----:B------:R-:W-:-:S04]  /*1950*/  UMOV UR8, UR50 ;  /* 0x0000003200087c82 */ /* 0x000fc80008000000 */
.L_x_661:
        /* <DEDUP_REMOVED lines=93> */
.L_x_663:
        /* <DEDUP_REMOVED lines=18> */
.L_x_664:
        /* <DEDUP_REMOVED lines=35> */
.L_x_666:
[----:B------:R-:W-:Y:S05]  /*2280*/  BSYNC B0 ;  /* 0x0000000000007941 */ /* 0x000fea0003800000 */
.L_x_665:
        /* <DEDUP_REMOVED lines=21> */
.L_x_668:
[----:B------:R-:W-:Y:S05]  /*23e0*/  BSYNC B0 ;  /* 0x0000000000007941 */ /* 0x000fea0003800000 */
.L_x_667:
        /* <DEDUP_REMOVED lines=31> */
.L_x_670:
[----:B------:R-:W-:Y:S05]  /*25e0*/  BSYNC B0 ;  /* 0x0000000000007941 */ /* 0x000fea0003800000 */
.L_x_669:
        /* <DEDUP_REMOVED lines=20> */
.L_x_662:
        /* <DEDUP_REMOVED lines=50> */
.L_x_673:
[----:B------:R-:W-:Y:S05]  /*2a50*/  BSYNC B0 ;  /* 0x0000000000007941 */ /* 0x000fea0003800000 */
.L_x_672:
        /* <DEDUP_REMOVED lines=48> */
.L_x_675:
[----:B------:R-:W-:Y:S05]  /*2d60*/  BSYNC B0 ;  /* 0x0000000000007941 */ /* 0x000fea0003800000 */
.L_x_674:
        /* <DEDUP_REMOVED lines=44> */
.L_x_677:
[----:B------:R-:W-:Y:S05]  /*3030*/  BSYNC B0 ;  /* 0x0000000000007941 */ /* 0x000fea0003800000 */
.L_x_676:
        /* <DEDUP_REMOVED lines=45> */
.L_x_679:
[----:B------:R-:W-:Y:S05]  /*3310*/  BSYNC B0 ;  /* 0x0000000000007941 */ /* 0x000fea0003800000 */
.L_x_678:
        /* <DEDUP_REMOVED lines=81> */
.L_x_681:
[----:B------:R-:W-:Y:S05]  /*3830*/  BSYNC B0 ;  /* 0x0000000000007941 */ /* 0x000fea0003800000 */
.L_x_680:
        /* <DEDUP_REMOVED lines=55> */
.L_x_683:
[----:B------:R-:W-:Y:S05]  /*3bb0*/  BSYNC B0 ;  /* 0x0000000000007941 */ /* 0x000fea0003800000 */
.L_x_682:
        /* <DEDUP_REMOVED lines=62> */
.L_x_685:
[----:B------:R-:W-:Y:S05]  /*3fa0*/  BSYNC B0 ;  /* 0x0000000000007941 */ /* 0x000fea0003800000 */
.L_x_684:
        /* <DEDUP_REMOVED lines=54> */
.L_x_687:
[----:B------:R-:W-:Y:S05]  /*4310*/  BSYNC B0 ;  /* 0x0000000000007941 */ /* 0x000fea0003800000 */
.L_x_686:
        /* <DEDUP_REMOVED lines=119> */
.L_x_690:
[----:B------:R-:W0:Y:S01]  /*4a90*/  LDGDEPBAR ;  /* 0x00000000000079af */ /* 0x000e220000000000 */
[----:B------:R-:W-:Y:S01]  /*4aa0*/  USHF.L.U32 UR12, UR23, 0x6, URZ ;  /* 0x00000006170c7899 */ /* 0x000fe2000800063f */
[----:B-----5:R-:W-:Y:S01]  /*4ab0*/  FSETP.NEU.FTZ.AND P1, PT, R241, -INF , PT ;  /* 0xff800000f100780b */ /* 0x020fe20003f3d000 */
[----:B------:R-:W-:Y:S01]  /*4ac0*/  USHF.L.U32 UR13, UR7, 0x6, URZ ;  /* 0x00000006070d7899 */ /* 0x000fe2000800063f */
[----:B------:R-:W-:Y:S01]  /*4ad0*/  MOV R200, c[0x0][0x22c] ;  /* 0x00008b0000c87a02 */ /* 0x000fe20000000f00 */
[----:B------:R-:W-:Y:S01]  /*4ae0*/  UIADD3 UR14, UR17, 0x40, UR12 ;  /* 0x00000040110e7890 */ /* 0x000fe2000fffe00c */
[----:B------:R-:W3:Y:S01]  /*4af0*/  LDL R117, [R1+0x34] ;  /* 0x0000340001757983 */ /* 0x000ee20000100800 */
[----:B------:R-:W-:Y:S02]  /*4b00*/  UIADD3 UR12, UR12, 0x40, URZ ;  /* 0x000000400c0c7890 */ /* 0x000fe4000fffe03f */
[----:B------:R-:W-:Y:S01]  /*4b10*/  UIADD3 UR14, UR14, -UR16, URZ ;  /* 0x800000100e0e7290 */ /* 0x000fe2000fffe03f */
[----:B------:R-:W-:Y:S02]  /*4b20*/  IMAD R200, R200, c[0x0][0x1c0], RZ ;  /* 0x00007000c8c87a24 */ /* 0x000fe400078e02ff */
[----:B--2---:R-:W2:Y:S01]  /*4b30*/  LDL R119, [R1+0x4] ;  /* 0x0000040001777983 */ /* 0x004ea20000100800 */
[----:B------:R-:W-:Y:S02]  /*4b40*/  UISETP.GE.AND UP0, UPT, UR13, UR14, UPT ;  /* 0x0000000e0d00728c */ /* 0x000fe4000bf06270 */
[----:B------:R-:W-:Y:S02]  /*4b50*/  LEA R200, -R200, RZ, 0x6 ;  /* 0x000000ffc8c87211 */ /* 0x000fe400078e31ff */
[----:B------:R-:W-:Y:S01]  /*4b60*/  UISETP.LT.AND UP0, UPT, UR12, UR16, UP0 ;  /* 0x000000100c00728c */ /* 0x000fe20008701270 */
[----:B----4-:R-:W4:Y:S05]  /*4b70*/  LDL R118, [R1+0x8] ;  /* 0x0000080001767983 */ /* 0x010f2a0000100800 */
[----:B------:R-:W-:Y:S01]  /*4b80*/  PLOP3.LUT P0, PT, PT, PT, UP0, 0x80, 0x0 ;  /* 0x000000000000781c */ /* 0x000fe20003f0f008 */
[----:B------:R-:W-:Y:S01]  /*4b90*/  UISETP.GT.AND UP0, UPT, UR7, UR15, UPT ;  /* 0x0000000f0700728c */ /* 0x000fe2000bf04270 */
[----:B------:R-:W-:Y:S04]  /*4ba0*/  DEPBAR.LE SB0, 0x0 ;  /* 0x000080000000791a */ /* 0x000fe80000000000 */
        /* <DEDUP_REMOVED lines=10> */
[----:B------:R-:W-:Y:S04]  /*4c50*/  LDSM.16.M88.4 R108, [R222] ;  /* 0x00000000de6c783b */ /* 0x000fe80000000200 */
[C---:B------:R-:W-:Y:S02]  /*4c60*/  HMMA.16816.F32.BF16 R8, R16.reuse, R10, RZ ;  /* 0x0000000a1008723c */ /* 0x040fe400000418ff */
[----:B------:R-:W-:Y:S06]  /*4c70*/  LDSM.16.M88.4 R112, [R216+0x10000] ;  /* 0x01000000d870783b */ /* 0x000fec0000000200 */
[C---:B------:R-:W-:Y:S08]  /*4c80*/  HMMA.16816.F32.BF16 R12, R16.reuse, R84, RZ ;  /* 0x00000054100c723c */ /* 0x040ff000000418ff */
[----:B------:R-:W-:Y:S01]  /*4c90*/  HMMA.16816.F32.BF16 R16, R16, R86, RZ ;  /* 0x000000561010723c */ /* 0x000fe200000418ff */
[----:B------:R-:W1:Y:S07]  /*4ca0*/  LDSM.16.M88.4 R84, [R217+0x10800] ;  /* 0x01080000d954783b */ /* 0x000e6e0000000200 */
[C---:B------:R-:W-:Y:S08]  /*4cb0*/  HMMA.16816.F32.BF16 R4, R88.reuse, R92, R4 ;  /* 0x0000005c5804723c */ /* 0x040ff00000041804 */
[C---:B------:R-:W-:Y:S01]  /*4cc0*/  HMMA.16816.F32.BF16 R8, R88.reuse, R94, R8 ;  /* 0x0000005e5808723c */ /* 0x040fe20000041808 */
[----:B------:R-:W-:Y:S07]  /*4cd0*/  LDSM.16.M88.4 R92, [R218+0x2000] ;  /* 0x00200000da5c783b */ /* 0x000fee0000000200 */
[C---:B------:R-:W-:Y:S08]  /*4ce0*/  HMMA.16816.F32.BF16 R12, R88.reuse, R96, R12 ;  /* 0x00000060580c723c */ /* 0x040ff0000004180c */
[----:B------:R-:W-:Y:S01]  /*4cf0*/  HMMA.16816.F32.BF16 R16, R88, R98, R16 ;  /* 0x000000625810723c */ /* 0x000fe20000041810 */
[----:B------:R-:W1:Y:S06]  /*4d00*/  LDSM.16.M88.4 R88, [R216+0x10800] ;  /* 0x01080000d858783b */ /* 0x000e6c0000000200 */
[----:B------:R-:W1:Y:S01]  /*4d10*/  LDSM.16.M88.4 R96, [R2+0x12000] ;  /* 0x012000000260783b */ /* 0x000e620000000200 */
[C---:B------:R-:W-:Y:S08]  /*4d20*/  HMMA.16816.F32.BF16 R4, R100.reuse, R104, R4 ;  /* 0x000000686404723c */ /* 0x040ff00000041804 */
[C---:B------:R-:W-:Y:S01]  /*4d30*/  HMMA.16816.F32.BF16 R8, R100.reuse, R106, R8 ;  /* 0x0000006a6408723c */ /* 0x040fe20000041808 */
[----:B------:R-:W-:Y:S07]  /*4d40*/  LDSM.16.M88.4 R104, [R3+0x12000] ;  /* 0x012000000368783b */ /* 0x000fee0000000200 */
[C---:B-1----:R-:W-:Y:S08]  /*4d50*/  HMMA.16816.F32.BF16 R12, R100.reuse, R84, R12 ;  /* 0x00000054640c723c */ /* 0x042ff0000004180c */
[----:B------:R-:W-:Y:S01]  /*4d60*/  HMMA.16816.F32.BF16 R16, R100, R86, R16 ;  /* 0x000000566410723c */ /* 0x000fe20000041810 */
[----:B------:R-:W1:Y:S06]  /*4d70*/  LDSM.16.M88.4 R84, [R2+0x12800] ;  /* 0x012800000254783b */ /* 0x000e6c0000000200 */
[----:B------:R-:W1:Y:S01]  /*4d80*/  LDSM.16.M88.4 R100, [R219+0x2000] ;  /* 0x00200000db64783b */ /* 0x000e620000000200 */
        /* <DEDUP_REMOVED lines=19> */
[----:B------:R-:W2:Y:S06]  /*4ec0*/  LDSM.16.M88.4 R88, [R216+0x12800] ;  /* 0x01280000d858783b */ /* 0x000eac0000000200 */
[----:B------:R-:W2:Y:S01]  /*4ed0*/  LDSM.16.M88.4 R100, [R218+0x4000] ;  /* 0x00400000da64783b */ /* 0x000ea20000000200 */
        /* <DEDUP_REMOVED lines=10> */
[C---:B--2---:R-:W-:Y:S08]  /*4f80*/  HMMA.16816.F32.BF16 R12, R92.reuse, R88, R12 ;  /* 0x000000585c0c723c */ /* 0x044ff0000004180c */
        /* <DEDUP_REMOVED lines=39> */
[C---:B------:R-:W-:Y:S08]  /*5200*/  HMMA.16816.F32.BF16 R8, R92.reuse, R98, R8 ;  /* 0x000000625c08723c */ /* 0x040ff00000041808 */
[C---:B--2---:R-:W-:Y:S08]  /*5210*/  HMMA.16816.F32.BF16 R12, R92.reuse, R88, R12 ;  /* 0x000000585c0c723c */ /* 0x044ff0000004180c */
[----:B------:R-:W-:Y:S08]  /*5220*/  HMMA.16816.F32.BF16 R16, R92, R90, R16 ;  /* 0x0000005a5c10723c */ /* 0x000ff00000041810 */
[C---:B------:R-:W-:Y:S08]  /*5230*/  HMMA.16816.F32.BF16 R4, R100.reuse, R104, R4 ;  /* 0x000000686404723c */ /* 0x040ff00000041804 */
[C---:B------:R-:W-:Y:S08]  /*5240*/  HMMA.16816.F32.BF16 R8, R100.reuse, R106, R8 ;  /* 0x0000006a6408723c */ /* 0x040ff00000041808 */
[C---:B-1----:R-:W-:Y:S08]  /*5250*/  HMMA.16816.F32.BF16 R12, R100.reuse, R84, R12 ;  /* 0x00000054640c723c */ /* 0x042ff0000004180c */
[----:B------:R-:W-:Y:S01]  /*5260*/  HMMA.16816.F32.BF16 R16, R100, R86, R16 ;  /* 0x000000566410723c */ /* 0x000fe20000041810 */
[----:B------:R-:W2:Y:S06]  /*5270*/  LDL R101, [R1+0x28] ;  /* 0x0000280001657983 */ /* 0x000eac0000100800 */
[----:B------:R-:W1:Y:S01]  /*5280*/  LDSM.16.M88.4 R84, [R216+0x16800] ;  /* 0x01680000d854783b */ /* 0x000e620000000200 */
[C---:B------:R-:W-:Y:S05]  /*5290*/  HMMA.16816.F32.BF16 R4, R108.reuse, R112, R4 ;  /* 0x000000706c04723c */ /* 0x040fea0000041804 */
[----:B------:R-:W2:Y:S03]  /*52a0*/  LDL R100, [R1+0x24] ;  /* 0x0000240001647983 */ /* 0x000ea60000100800 */
[C---:B------:R-:W-:Y:S11]  /*52b0*/  HMMA.16816.F32.BF16 R8, R108.reuse, R114, R8 ;  /* 0x000000726c08723c */ /* 0x040ff60000041808 */
[----:B------:R-:W-:Y:S05]  /*52c0*/  @!UPT UIADD3 URZ, URZ, URZ, URZ ;  /* 0x0000003f3f3ff290 */ /* 0x000fea000fffe03f */
[----:B------:R-:W-:Y:S02]  /*52d0*/  FMUL.FTZ R6, R6, c[0x0][0x2ec] ;  /* 0x0000bb0006067a20 */ /* 0x000fe40000410000 */
[----:B------:R-:W-:Y:S02]  /*52e0*/  FMUL.FTZ R7, R7, c[0x0][0x2ec] ;  /* 0x0000bb0007077a20 */ /* 0x000fe40000410000 */
[----:B------:R-:W-:Y:S01]  /*52f0*/  MUFU.TANH R127, R6 ;  /* 0x00000006007f7308 */ /* 0x000fe20000002400 */
[----:B------:R-:W-:Y:S02]  /*5300*/  FMUL.FTZ R5, R5, c[0x0][0x2ec] ;  /* 0x0000bb0005057a20 */ /* 0x000fe40000410000 */
[----:B------:R-:W-:Y:S02]  /*5310*/  FMUL.FTZ R4, R4, c[0x0][0x2ec] ;  /* 0x0000bb0004047a20 */ /* 0x000fe40000410000 */
[----:B------:R-:W-:Y:S02]  /*5320*/  FMUL.FTZ R10, R10, c[0x0][0x2ec] ;  /* 0x0000bb000a0a7a20 */ /* 0x000fe40000410000 */
[----:B------:R-:W-:Y:S02]  /*5330*/  FMUL.FTZ R11, R11, c[0x0][0x2ec] ;  /* 0x0000bb000b0b7a20 */ /* 0x000fe40000410000 */
[----:B------:R-:W-:Y:S01]  /*5340*/  FMUL.FTZ R9, R9, c[0x0][0x2ec] ;  /* 0x0000bb0009097a20 */ /* 0x000fe20000410000 */
[----:B------:R3:W-:Y:S01]  /*5350*/  MUFU.TANH R125, R10 ;  /* 0x0000000a007d7308 */ /* 0x0007e20000002400 */
[C---:B-1----:R-:W-:Y:S03]  /*5360*/  HMMA.16816.F32.BF16 R12, R108.reuse, R84, R12 ;  /* 0x000000546c0c723c */ /* 0x042fe6000004180c */
[----:B------:R-:W-:Y:S05]  /*5370*/  FMUL.FTZ R8, R8, c[0x0][0x2ec] ;  /* 0x0000bb0008087a20 */ /* 0x000fea0000410000 */
[----:B------:R-:W-:Y:S01]  /*5380*/  HMMA.16816.F32.BF16 R16, R108, R86, R16 ;  /* 0x000000566c10723c */ /* 0x000fe20000041810 */
[----:B------:R1:W1:Y:S10]  /*5390*/  MUFU.TANH R116, R4 ;  /* 0x0000000400747308 */ /* 0x0002740000002400 */
[----:B------:R4:W-:Y:S01]  /*53a0*/  MUFU.TANH R126, R7 ;  /* 0x00000007007e7308 */ /* 0x0009e20000002400 */
[----:B---3--:R-:W3:Y:S04]  /*53b0*/  LDL R10, [R1+0xc] ;  /* 0x00000c00010a7983 */ /* 0x008ee80000100800 */
[----:B------:R-:W-:Y:S02]  /*53c0*/  FMUL.FTZ R15, R15, c[0x0][0x2ec] ;  /* 0x0000bb000f0f7a20 */ /* 0x000fe40000410000 */
[----:B------:R-:W-:Y:S02]  /*53d0*/  FMUL.FTZ R14, R14, c[0x0][0x2ec] ;  /* 0x0000bb000e0e7a20 */ /* 0x000fe40000410000 */
[----:B------:R-:W-:Y:S01]  /*53e0*/  FMUL.FTZ R13, R13, c[0x0][0x2ec] ;  /* 0x0000bb000d0d7a20 */ /* 0x000fe20000410000 */
[----:B------:R4:W-:Y:S01]  /*53f0*/  MUFU.TANH R122, R15 ;  /* 0x0000000f007a7308 */ /* 0x0009e20000002400 */
[----:B------:R-:W-:Y:S02]  /*5400*/  FMUL.FTZ R12, R12, c[0x0][0x2ec] ;  /* 0x0000bb000c0c7a20 */ /* 0x000fe40000410000 */
[----:B------:R-:W-:Y:S01]  /*5410*/  FMUL.FTZ R16, R16, c[0x0][0x2ec] ;  /* 0x0000bb0010107a20 */ /* 0x000fe20000410000 */
[----:B-1----:R-:W-:Y:S01]  /*5420*/  MOV R4, UR16 ;  /* 0x0000001000047c02 */ /* 0x002fe20008000f00 */
[----:B------:R-:W-:Y:S02]  /*5430*/  FMUL.FTZ R17, R17, c[0x0][0x2ec] ;  /* 0x0000bb0011117a20 */ /* 0x000fe40000410000 */
[----:B------:R-:W-:Y:S01]  /*5440*/  FMUL.FTZ R18, R18, c[0x0][0x2ec] ;  /* 0x0000bb0012127a20 */ /* 0x000fe20000410000 */
[----:B------:R-:W-:Y:S01]  /*5450*/  IADD3 R4, R4, -UR17, R117 ;  /* 0x8000001104047c10 */ /* 0x000fe2000fffe075 */
[----:B------:R-:W-:Y:S01]  /*5460*/  FMUL.FTZ R19, R19, c[0x0][0x2ec] ;  /* 0x0000bb0013137a20 */ /* 0x000fe20000410000 */
[----:B------:R1:W1:Y:S02]  /*5470*/  MUFU.TANH R113, R5 ;  /* 0x0000000500717308 */ /* 0x0002640000002400 */
[----:B------:R-:W-:Y:S01]  /*5480*/  @!P0 IADD3 R6, R4, UR13, RZ ;  /* 0x0000000d04068c10 */ /* 0x000fe2000fffe0ff */
[----:B------:R-:W-:Y:S03]  /*5490*/  FFMA.FTZ R4, R119, UR6, R116 ;  /* 0x0000000677047c23 */ /* 0x000fe60008010074 */
[C---:B----4-:R-:W-:Y:S02]  /*54a0*/  @!P0 IMNMX R7, R6.reuse, UR16, PT ;  /* 0x0000001006078c17 */ /* 0x050fe4000b800200 */
[----:B------:R-:W-:Y:S02]  /*54b0*/  @!P0 IADD3 R6, R6, 0x8, RZ ;  /* 0x0000000806068810 */ /* 0x000fe40007ffe0ff */
[-C--:B------:R-:W-:Y:S01]  /*54c0*/  @!P0 ISETP.GE.AND P2, PT, R246, R7.reuse, PT ;  /* 0x00000007f600820c */ /* 0x080fe20003f46270 */
[----:B------:R4:W3:Y:S01]  /*54d0*/  MUFU.TANH R112, R8 ;  /* 0x0000000800707308 */ /* 0x0008e20000002400 */
[----:B------:R-:W-:Y:S01]  /*54e0*/  @!P0 IMNMX R6, R6, UR16, PT ;  /* 0x0000001006068c17 */ /* 0x000fe2000b800200 */
[----:B------:R-:W2:Y:S01]  /*54f0*/  LDL R15, [R1+0x10] ;  /* 0x00001000010f7983 */ /* 0x000ea20000100800 */
[----:B------:R-:W-:Y:S02]  /*5500*/  @!P0 FSEL R4, R4, -INF , !P2 ;  /* 0xff80000004048808 */ /* 0x000fe40005000000 */
[-C--:B------:R-:W-:Y:S05]  /*5510*/  @!P0 ISETP.GE.AND P2, PT, R246, R6.reuse, PT ;  /* 0x00000006f600820c */ /* 0x080fea0003f46270 */
[----:B------:R4:W2:Y:S01]  /*5520*/  MUFU.TANH R107, R9 ;  /* 0x00000009006b7308 */ /* 0x0008a20000002400 */
[----:B-1----:R-:W-:Y:S05]  /*5530*/  FMUL.FTZ R5, R241, 1.4426950216293334961 ;  /* 0x3fb8aa3bf1057820 */ /* 0x002fea0000410000 */
[----:B------:R-:W-:Y:S04]  /*5540*/  FSEL R5, R5, RZ, P1 ;  /* 0x000000ff05057208 */ /* 0x000fe80000800000 */
[----:B------:R1:W-:Y:S01]  /*5550*/  MUFU.TANH R123, R14 ;  /* 0x0000000e007b7308 */ /* 0x0003e20000002400 */
[-C--:B------:R-:W-:Y:S01]  /*5560*/  @!P0 ISETP.GE.AND P1, PT, R247, R7.reuse, PT ;  /* 0x00000007f700820c */ /* 0x080fe20003f26270 */
[----:B------:R-:W-:Y:S02]  /*5570*/  FFMA.FTZ R4, R4, c[0x0][0x23c], -R5 ;  /* 0x00008f0004047a23 */ /* 0x000fe40000010805 */
[----:B----4-:R-:W-:Y:S06]  /*5580*/  FFMA.FTZ R8, R118, UR6, R113 ;  /* 0x0000000676087c23 */ /* 0x010fec0008010071 */
[----:B------:R4:W-:Y:S01]  /*5590*/  MUFU.EX2 R117, R4 ;  /* 0x0000000400757308 */ /* 0x0009e20000000800 */
[----:B------:R-:W-:Y:S02]  /*55a0*/  @!P0 FSEL R8, R8, -INF , !P1 ;  /* 0xff80000008088808 */ /* 0x000fe40004800000 */
[----:B------:R-:W-:Y:S01]  /*55b0*/  FSETP.NEU.FTZ.AND P1, PT, R242, -INF , PT ;  /* 0xff800000f200780b */ /* 0x000fe20003f3d000 */
[----:B------:R-:W-:Y:S02]  /*55c0*/  FFMA.FTZ R9, R119, UR6, R127 ;  /* 0x0000000677097c23 */ /* 0x000fe4000801007f */
[--C-:B------:R-:W-:Y:S03]  /*55d0*/  FFMA.FTZ R8, R8, c[0x0][0x23c], -R5.reuse ;  /* 0x00008f0008087a23 */ /* 0x100fe60000010805 */
[----:B------:R-:W-:Y:S01]  /*55e0*/  @!P0 FSEL R9, R9, -INF , !P2 ;  /* 0xff80000009098808 */ /* 0x000fe20005000000 */
[----:B------:R4:W-:Y:S01]  /*55f0*/  MUFU.EX2 R110, R8 ;  /* 0x00000008006e7308 */ /* 0x0009e20000000800 */
[-C--:B------:R-:W-:Y:S01]  /*5600*/  @!P0 ISETP.GE.AND P2, PT, R252, R7.reuse, PT ;  /* 0x00000007fc00820c */ /* 0x080fe20003f46270 */
[----:B-1----:R-:W2:Y:S08]  /*5610*/  LDL R14, [R1+0x14] ;  /* 0x00001400010e7983 */ /* 0x002eb00000100800 */
[----:B------:R1:W-:Y:S01]  /*5620*/  MUFU.TANH R106, R13 ;  /* 0x0000000d006a7308 */ /* 0x0003e20000002400 */
[----:B----4-:R-:W-:Y:S05]  /*5630*/  FMUL.FTZ R4, R242, 1.4426950216293334961 ;  /* 0x3fb8aa3bf2047820 */ /* 0x010fea0000410000 */
[----:B------:R-:W-:Y:S04]  /*5640*/  FSEL R4, R4, RZ, P1 ;  /* 0x000000ff04047208 */ /* 0x000fe80000800000 */
[----:B------:R4:W2:Y:S01]  /*5650*/  MUFU.TANH R124, R11 ;  /* 0x0000000b007c7308 */ /* 0x0008a20000002400 */
[-C--:B------:R-:W-:Y:S01]  /*5660*/  @!P0 ISETP.GE.AND P1, PT, R247, R6.reuse, PT ;  /* 0x00000006f700820c */ /* 0x080fe20003f26270 */
[----:B------:R-:W-:Y:S02]  /*5670*/  FFMA.FTZ R9, R9, c[0x0][0x23c], -R4 ;  /* 0x00008f0009097a23 */ /* 0x000fe40000010804 */
[----:B------:R-:W-:Y:S06]  /*5680*/  FFMA.FTZ R8, R118, UR6, R126 ;  /* 0x0000000676087c23 */ /* 0x000fec000801007e */
[----:B------:R-:W-:Y:S01]  /*5690*/  MUFU.EX2 R197, R9 ;  /* 0x0000000900c57308 */ /* 0x000fe20000000800 */
[----:B------:R-:W-:Y:S02]  /*56a0*/  @!P0 FSEL R8, R8, -INF , !P1 ;  /* 0xff80000008088808 */ /* 0x000fe40004800000 */
[-C--:B------:R-:W-:Y:S01]  /*56b0*/  @!P0 ISETP.GE.AND P1, PT, R248, R7.reuse, PT ;  /* 0x00000007f800820c */ /* 0x080fe20003f26270 */
[----:B-1----:R-:W2:Y:S02]  /*56c0*/  LDL R13, [R1+0x18] ;  /* 0x00001800010d7983 */ /* 0x002ea40000100800 */
[----:B------:R-:W-:Y:S04]  /*56d0*/  FFMA.FTZ R8, R8, c[0x0][0x23c], -R4 ;  /* 0x00008f0008087a23 */ /* 0x000fe80000010804 */
[----:B------:R1:W1:Y:S01]  /*56e0*/  MUFU.TANH R114, R12 ;  /* 0x0000000c00727308 */ /* 0x0002620000002400 */
[----:B----4-:R-:W4:Y:S09]  /*56f0*/  LDL R11, [R1+0x20] ;  /* 0x00002000010b7983 */ /* 0x010f320000100800 */
[----:B------:R2:W-:Y:S10]  /*5700*/  MUFU.EX2 R131, R8 ;  /* 0x0000000800837308 */ /* 0x0005f40000000800 */
[----:B------:R-:W2:Y:S01]  /*5710*/  MUFU.TANH R105, R16 ;  /* 0x0000001000697308 */ /* 0x000ea20000002400 */
[----:B-1----:R-:W4:Y:S09]  /*5720*/  LDL R12, [R1+0x1c] ;  /* 0x00001c00010c7983 */ /* 0x002f320000100800 */
[----:B------:R-:W-:Y:S10]  /*5730*/  MUFU.TANH R104, R17 ;  /* 0x0000001100687308 */ /* 0x000ff40000002400 */
[----:B------:R-:W-:Y:S10]  /*5740*/  MUFU.TANH R121, R18 ;  /* 0x0000001200797308 */ /* 0x000ff40000002400 */
[----:B------:R-:W-:Y:S01]  /*5750*/  MUFU.TANH R120, R19 ;  /* 0x0000001300787308 */ /* 0x000fe20000002400 */
[----:B---3--:R-:W-:Y:S05]  /*5760*/  FFMA.FTZ R9, R10, UR6, R112 ;  /* 0x000000060a097c23 */ /* 0x008fea0008010070 */
[----:B------:R-:W-:Y:S02]  /*5770*/  @!P0 FSEL R9, R9, -INF , !P1 ;  /* 0xff80000009098808 */ /* 0x000fe40004800000 */
[-C--:B------:R-:W-:Y:S03]  /*5780*/  @!P0 ISETP.GE.AND P1, PT, R249, R7.reuse, PT ;  /* 0x00000007f900820c */ /* 0x080fe60003f26270 */
[----:B------:R-:W-:Y:S04]  /*5790*/  FFMA.FTZ R9, R9, c[0x0][0x23c], -R5 ;  /* 0x00008f0009097a23 */ /* 0x000fe80000010805 */
[----:B------:R1:W-:Y:S01]  /*57a0*/  MUFU.EX2 R111, R9 ;  /* 0x00000009006f7308 */ /* 0x0003e20000000800 */
[----:B--2---:R-:W-:Y:S05]  /*57b0*/  FFMA.FTZ R8, R15, UR6, R107 ;  /* 0x000000060f087c23 */ /* 0x004fea000801006b */
[----:B------:R-:W-:Y:S02]  /*57c0*/  @!P0 FSEL R8, R8, -INF , !P1 ;  /* 0xff80000008088808 */ /* 0x000fe40004800000 */
[-C--:B------:R-:W-:Y:S01]  /*57d0*/  @!P0 ISETP.GE.AND P1, PT, R248, R6.reuse, PT ;  /* 0x00000006f800820c */ /* 0x080fe20003f26270 */
[----:B-1----:R-:W-:Y:S02]  /*57e0*/  FFMA.FTZ R9, R10, UR6, R125 ;  /* 0x000000060a097c23 */ /* 0x002fe4000801007d */
[----:B------:R-:W2:Y:S01]  /*57f0*/  LDL R10, [R1] ;  /* 0x00000000010a7983 */ /* 0x000ea20000100800 */
[--C-:B------:R-:W-:Y:S02]  /*5800*/  FFMA.FTZ R8, R8, c[0x0][0x23c], -R5.reuse ;  /* 0x00008f0008087a23 */ /* 0x100fe40000010805 */
[----:B------:R-:W-:Y:S02]  /*5810*/  @!P0 FSEL R9, R9, -INF , !P1 ;  /* 0xff80000009098808 */ /* 0x000fe40004800000 */
[----:B------:R1:W-:Y:S01]  /*5820*/  MUFU.EX2 R109, R8 ;  /* 0x00000008006d7308 */ /* 0x0003e20000000800 */
[-C--:B------:R-:W-:Y:S02]  /*5830*/  @!P0 ISETP.GE.AND P1, PT, R249, R6.reuse, PT ;  /* 0x00000006f900820c */ /* 0x080fe40003f26270 */
[----:B------:R-:W-:Y:S07]  /*5840*/  FFMA.FTZ R9, R9, c[0x0][0x23c], -R4 ;  /* 0x00008f0009097a23 */ /* 0x000fee0000010804 */
[----:B------:R3:W-:Y:S01]  /*5850*/  MUFU.EX2 R196, R9 ;  /* 0x0000000900c47308 */ /* 0x0007e20000000800 */
[----:B-1----:R-:W-:Y:S05]  /*5860*/  FFMA.FTZ R8, R15, UR6, R124 ;  /* 0x000000060f087c23 */ /* 0x002fea000801007c */
[----:B------:R-:W-:Y:S02]  /*5870*/  @!P0 FSEL R8, R8, -INF , !P1 ;  /* 0xff80000008088808 */ /* 0x000fe40004800000 */
[-C--:B------:R-:W-:Y:S01]  /*5880*/  @!P0 ISETP.GE.AND P1, PT, R250, R7.reuse, PT ;  /* 0x00000007fa00820c */ /* 0x080fe20003f26270 */
[----:B---3--:R-:W-:Y:S02]  /*5890*/  FFMA.FTZ R9, R14, UR6, R114 ;  /* 0x000000060e097c23 */ /* 0x008fe40008010072 */
[----:B------:R-:W-:Y:S03]  /*58a0*/  FFMA.FTZ R8, R8, c[0x0][0x23c], -R4 ;  /* 0x00008f0008087a23 */ /* 0x000fe60000010804 */
[----:B------:R-:W-:Y:S01]  /*58b0*/  @!P0 FSEL R9, R9, -INF , !P1 ;  /* 0xff80000009098808 */ /* 0x000fe20004800000 */
[----:B------:R1:W3:Y:S01]  /*58c0*/  MUFU.EX2 R130, R8 ;  /* 0x0000000800827308 */ /* 0x0002e20000000800 */
[-C--:B------:R-:W-:Y:S03]  /*58d0*/  @!P0 ISETP.GE.AND P1, PT, R251, R7.reuse, PT ;  /* 0x00000007fb00820c */ /* 0x080fe60003f26270 */
[----:B------:R-:W-:Y:S06]  /*58e0*/  FFMA.FTZ R9, R9, c[0x0][0x23c], -R5 ;  /* 0x00008f0009097a23 */ /* 0x000fec0000010805 */
        /* <DEDUP_REMOVED lines=8> */
[----:B------:R-:W-:Y:S03]  /*5970*/  @!P0 ISETP.GE.AND P1, PT, R251, R6, PT ;  /* 0x00000006fb00820c */ /* 0x000fe60003f26270 */
[----:B------:R-:W-:Y:S06]  /*5980*/  FFMA.FTZ R9, R9, c[0x0][0x23c], -R4 ;  /* 0x00008f0009097a23 */ /* 0x000fec0000010804 */
[----:B------:R4:W-:Y:S01]  /*5990*/  MUFU.EX2 R199, R9 ;  /* 0x0000000900c77308 */ /* 0x0009e20000000800 */
[----:B-1----:R-:W-:Y:S05]  /*59a0*/  FFMA.FTZ R8, R13, UR6, R122 ;  /* 0x000000060d087c23 */ /* 0x002fea000801007a */
[----:B------:R-:W-:Y:S01]  /*59b0*/  @!P0 FSEL R8, R8, -INF , !P1 ;  /* 0xff80000008088808 */ /* 0x000fe20004800000 */
[----:B----4-:R-:W-:Y:S04]  /*59c0*/  FFMA.FTZ R9, R12, UR6, R105 ;  /* 0x000000060c097c23 */ /* 0x010fe80008010069 */
[----:B------:R-:W-:Y:S01]  /*59d0*/  FFMA.FTZ R8, R8, c[0x0][0x23c], -R4 ;  /* 0x00008f0008087a23 */ /* 0x000fe20000010804 */
[----:B------:R-:W-:Y:S03]  /*59e0*/  @!P0 FSEL R9, R9, -INF , !P2 ;  /* 0xff80000009098808 */ /* 0x000fe60005000000 */
[----:B------:R1:W4:Y:S02]  /*59f0*/  MUFU.EX2 R198, R8 ;  /* 0x0000000800c67308 */ /* 0x0003240000000800 */
[--C-:B------:R-:W-:Y:S08]  /*5a00*/  FFMA.FTZ R9, R9, c[0x0][0x23c], -R5.reuse ;  /* 0x00008f0009097a23 */ /* 0x100ff00000010805 */
[----:B------:R-:W-:Y:S01]  /*5a10*/  MUFU.EX2 R115, R9 ;  /* 0x0000000900737308 */ /* 0x000fe20000000800 */
[----:B-1----:R-:W-:Y:S02]  /*5a20*/  F2FP.BF16.PACK_AB R8, R130, R196 ;  /* 0x000000c48208723e */ /* 0x002fe400000010ff */
[----:B--2---:R-:W-:Y:S01]  /*5a30*/  @!P0 ISETP.GE.AND P1, PT, R10, R7, PT ;  /* 0x000000070a00820c */ /* 0x004fe20003f26270 */
[----:B------:R-:W-:Y:S05]  /*5a40*/  FFMA.FTZ R7, R11, UR6, R104 ;  /* 0x000000060b077c23 */ /* 0x000fea0008010068 */
[----:B------:R-:W-:Y:S02]  /*5a50*/  @!P0 FSEL R7, R7, -INF , !P1 ;  /* 0xff80000007078808 */ /* 0x000fe40004800000 */
[-C--:B------:R-:W-:Y:S03]  /*5a60*/  @!P0 ISETP.GE.AND P1, PT, R252, R6.reuse, PT ;  /* 0x00000006fc00820c */ /* 0x080fe60003f26270 */
[----:B------:R-:W-:Y:S02]  /*5a70*/  FFMA.FTZ R5, R7, c[0x0][0x23c], -R5 ;  /* 0x00008f0007057a23 */ /* 0x000fe40000010805 */
[----:B------:R-:W-:Y:S02]  /*5a80*/  FFMA.FTZ R7, R12, UR6, R121 ;  /* 0x000000060c077c23 */ /* 0x000fe40008010079 */
[----:B------:R1:W2:Y:S03]  /*5a90*/  MUFU.EX2 R108, R5 ;  /* 0x00000005006c7308 */ /* 0x0002a60000000800 */
[----:B------:R-:W-:Y:S02]  /*5aa0*/  @!P0 FSEL R7, R7, -INF , !P1 ;  /* 0xff80000007078808 */ /* 0x000fe40004800000 */
[----:B------:R-:W-:Y:S02]  /*5ab0*/  @!P0 ISETP.GE.AND P1, PT, R10, R6, PT ;  /* 0x000000060a00820c */ /* 0x000fe40003f26270 */
[----:B------:R-:W-:Y:S01]  /*5ac0*/  F2FP.BF16.PACK_AB R6, R110, R117 ;  /* 0x000000756e06723e */ /* 0x000fe200000010ff */
[----:B------:R-:W-:Y:S04]  /*5ad0*/  FFMA.FTZ R7, R7, c[0x0][0x23c], -R4 ;  /* 0x00008f0007077a23 */ /* 0x000fe80000010804 */
[----:B------:R4:W-:Y:S01]  /*5ae0*/  STS [R235+0x22000], R6 ;  /* 0x02200006eb007388 */ /* 0x0009e20000000800 */
[----:B------:R3:W-:Y:S01]  /*5af0*/  MUFU.EX2 R129, R7 ;  /* 0x0000000700817308 */ /* 0x0007e20000000800 */
[----:B-1----:R-:W-:Y:S05]  /*5b00*/  FFMA.FTZ R5, R11, UR6, R120 ;  /* 0x000000060b057c23 */ /* 0x002fea0008010078 */
[----:B------:R-:W-:Y:S02]  /*5b10*/  @!P0 FSEL R5, R5, -INF , !P1 ;  /* 0xff80000005058808 */ /* 0x000fe40004800000 */
[----:B------:R-:W-:Y:S02]  /*5b20*/  IADD3 R102, P0, R101, UR11, RZ ;  /* 0x0000000b65667c10 */ /* 0x000fe4000ff1e0ff */
[----:B------:R-:W-:Y:S01]  /*5b30*/  PLOP3.LUT P1, PT, PT, PT, UP0, 0x80, 0x0 ;  /* 0x000000000000781c */ /* 0x000fe20003f2f008 */
[----:B------:R-:W-:Y:S01]  /*5b40*/  FFMA.FTZ R4, R5, c[0x0][0x23c], -R4 ;  /* 0x00008f0005047a23 */ /* 0x000fe20000010804 */
[----:B------:R-:W-:Y:S02]  /*5b50*/  F2FP.BF16.PACK_AB R5, R131, R197 ;  /* 0x000000c58305723e */ /* 0x000fe400000010ff */
[----:B---3--:R-:W-:Y:S01]  /*5b60*/  F2FP.BF16.PACK_AB R7, R118, R119 ;  /* 0x000000777607723e */ /* 0x008fe200000010ff */
[----:B------:R1:W3:Y:S01]  /*5b70*/  MUFU.EX2 R128, R4 ;  /* 0x0000000400807308 */ /* 0x0002e20000000800 */
[----:B----4-:R-:W-:Y:S01]  /*5b80*/  F2FP.BF16.PACK_AB R6, R198, R199 ;  /* 0x000000c7c606723e */ /* 0x010fe200000010ff */
[----:B------:R2:W-:Y:S01]  /*5b90*/  STS [R235+0x22400], R5 ;  /* 0x02240005eb007388 */ /* 0x0005e20000000800 */
[----:B------:R-:W-:Y:S02]  /*5ba0*/  IADD3.X R103, R100, UR10, RZ, P0, !PT ;  /* 0x0000000a64677c10 */ /* 0x000fe400087fe4ff */
[C---:B------:R-:W-:Y:S03]  /*5bb0*/  LEA R228, P0, R200.reuse, R228, 0x2 ;  /* 0x000000e4c8e47211 */ /* 0x040fe600078010ff */
[----:B------:R-:W-:Y:S01]  /*5bc0*/  STS [R240+0x22400], R8 ;  /* 0x02240008f0007388 */ /* 0x000fe20000000800 */
[----:B------:R-:W-:Y:S05]  /*5bd0*/  LEA.HI.X.SX32 R229, R200, R229, 0x2, P0 ;  /* 0x000000e5c8e57211 */ /* 0x000fea00000f16ff */
[----:B------:R-:W4:Y:S06]  /*5be0*/  LDG.E R101, [R102.64] ;  /* 0x0000000466657981 */ /* 0x000f2c000c1e1900 */
[----:B------:R-:W4:Y:S01]  /*5bf0*/  LDG.E R100, [R102.64+0x20] ;  /* 0x0000200466647981 */ /* 0x000f22000c1e1900 */
[----:B-1----:R-:W-:Y:S02]  /*5c00*/  F2FP.BF16.PACK_AB R4, R109, R111 ;  /* 0x0000006f6d04723e */ /* 0x002fe400000010ff */
[----:B--2---:R-:W-:Y:S03]  /*5c10*/  F2FP.BF16.PACK_AB R5, R108, R115 ;  /* 0x000000736c05723e */ /* 0x004fe600000010ff */
[----:B------:R3:W-:Y:S06]  /*5c20*/  STS [R240+0x22000], R4 ;  /* 0x02200004f0007388 */ /* 0x0007ec0000000800 */
[----:B------:R-:W-:Y:S06]  /*5c30*/  STS [R238+0x22000], R7 ;  /* 0x02200007ee007388 */ /* 0x000fec0000000800 */
[----:B------:R-:W-:Y:S06]  /*5c40*/  STS [R238+0x22400], R6 ;  /* 0x02240006ee007388 */ /* 0x000fec0000000800 */
[----:B------:R-:W-:Y:S01]  /*5c50*/  STS [R239+0x22000], R5 ;  /* 0x02200005ef007388 */ /* 0x000fe20000000800 */
[----:B---3--:R-:W-:Y:S05]  /*5c60*/  F2FP.BF16.PACK_AB R4, R128, R129 ;  /* 0x000000818004723e */ /* 0x008fea00000010ff */
[----:B------:R-:W-:Y:S06]  /*5c70*/  STS [R239+0x22400], R4 ;  /* 0x02240004ef007388 */ /* 0x000fec0000000800 */
[----:B------:R-:W-:Y:S06]  /*5c80*/  LDSM.16.M88.4 R16, [R218+0x8000] ;  /* 0x00800000da10783b */ /* 0x000fec0000000200 */
[----:B------:R-:W1:Y:S06]  /*5c90*/  LDSM.16.M88.4 R8, [R2+0x18000] ;  /* 0x018000000208783b */ /* 0x000e6c0000000200 */
[----:B------:R-:W2:Y:S06]  /*5ca0*/  LDSM.16.M88.4 R84, [R2+0x18800] ;  /* 0x018800000254783b */ /* 0x000eac0000000200 */
[----:B------:R-:W-:Y:S06]  /*5cb0*/  LDSM.16.M88.4 R88, [R219+0x8000] ;  /* 0x00800000db58783b */ /* 0x000fec0000000200 */
[----:B------:R-:W3:Y:S06]  /*5cc0*/  LDSM.16.M88.4 R92, [R3+0x18000] ;  /* 0x01800000035c783b */ /* 0x000eec0000000200 */
[----:B------:R-:W3:Y:S01]  /*5cd0*/  LDSM.16.M88.4 R96, [R3+0x18800] ;  /* 0x018800000360783b */ /* 0x000ee20000000200 */
[C---:B-1----:R-:W-:Y:S08]  /*5ce0*/  HMMA.16816.F32.BF16 R4, R16.reuse, R8, RZ ;  /* 0x000000081004723c */ /* 0x042ff000000418ff */
[C---:B------:R-:W-:Y:S08]  /*5cf0*/  HMMA.16816.F32.BF16 R8, R16.reuse, R10, RZ ;  /* 0x0000000a1008723c */ /* 0x040ff000000418ff */
[C---:B--2---:R-:W-:Y:S08]  /*5d00*/  HMMA.16816.F32.BF16 R12, R16.reuse, R84, RZ ;  /* 0x00000054100c723c */ /* 0x044ff000000418ff */
[----:B------:R-:W-:Y:S01]  /*5d10*/  HMMA.16816.F32.BF16 R16, R16, R86, RZ ;  /* 0x000000561010723c */ /* 0x000fe200000418ff */
[----:B------:R-:W-:Y:S07]  /*5d20*/  LDSM.16.M88.4 R84, [R223+0x8000] ;  /* 0x00800000df54783b */ /* 0x000fee0000000200 */
[C---:B---3--:R-:W-:Y:S08]  /*5d30*/  HMMA.16816.F32.BF16 R4, R88.reuse, R92, R4 ;  /* 0x0000005c5804723c */ /* 0x048ff00000041804 */
[C---:B------:R-:W-:Y:S01]  /*5d40*/  HMMA.16816.F32.BF16 R8, R88.reuse, R94, R8 ;  /* 0x0000005e5808723c */ /* 0x040fe20000041808 */
[----:B------:R-:W1:Y:S07]  /*5d50*/  LDSM.16.M88.4 R92, [R217+0x18000] ;  /* 0x01800000d95c783b */ /* 0x000e6e0000000200 */
[C---:B------:R-:W-:Y:S08]  /*5d60*/  HMMA.16816.F32.BF16 R12, R88.reuse, R96, R12 ;  /* 0x00000060580c723c */ /* 0x040ff0000004180c */
[----:B------:R-:W-:Y:S01]  /*5d70*/  HMMA.16816.F32.BF16 R16, R88, R98, R16 ;  /* 0x000000625810723c */ /* 0x000fe20000041810 */
[----:B------:R-:W2:Y:S06]  /*5d80*/  LDSM.16.M88.4 R88, [R217+0x18800] ;  /* 0x01880000d958783b */ /* 0x000eac0000000200 */
[----:B------:R-:W-:Y:S01]  /*5d90*/  LDSM.16.M88.4 R96, [R216+0x18000] ;  /* 0x01800000d860783b */ /* 0x000fe20000000200 */
[C---:B-1----:R-:W-:Y:S08]  /*5da0*/  HMMA.16816.F32.BF16 R4, R84.reuse, R92, R4 ;  /* 0x0000005c5404723c */ /* 0x042ff00000041804 */
[C---:B------:R-:W-:Y:S01]  /*5db0*/  HMMA.16816.F32.BF16 R8, R84.reuse, R94, R8 ;  /* 0x0000005e5408723c */ /* 0x040fe20000041808 */
[----:B------:R-:W1:Y:S07]  /*5dc0*/  LDSM.16.M88.4 R92, [R222+0x8000] ;  /* 0x00800000de5c783b */ /* 0x000e6e0000000200 */
[C---:B--2---:R-:W-:Y:S08]  /*5dd0*/  HMMA.16816.F32.BF16 R12, R84.reuse, R88, R12 ;  /* 0x00000058540c723c */ /* 0x044ff0000004180c */
        /* <DEDUP_REMOVED lines=47> */
[----:B------:R-:W-:Y:S07]  /*60d0*/  LDSM.16.M88.4 R96, [R216+0x1e000] ;  /* 0x01e00000d860783b */ /* 0x000fee0000000200 */
[C---:B--2---:R-:W-:Y:S08]  /*60e0*/  HMMA.16816.F32.BF16 R12, R92.reuse, R84, R12 ;  /* 0x000000545c0c723c */ /* 0x044ff0000004180c */
[----:B------:R-:W-:Y:S01]  /*60f0*/  HMMA.16816.F32.BF16 R16, R92, R86, R16 ;  /* 0x000000565c10723c */ /* 0x000fe20000041810 */
[----:B------:R-:W1:Y:S06]  /*6100*/  LDSM.16.M88.4 R84, [R217+0x1c000] ;  /* 0x01c00000d954783b */ /* 0x000e6c0000000200 */
[----:B------:R-:W2:Y:S01]  /*6110*/  LDSM.16.M88.4 R92, [R217+0x1c800] ;  /* 0x01c80000d95c783b */ /* 0x000ea20000000200 */
        /* <DEDUP_REMOVED lines=30> */
[----:B------:R-:W1:Y:S07]  /*6300*/  LDSM.16.M88.4 R88, [R222+0xe000] ;  /* 0x00e00000de58783b */ /* 0x000e6e0000000200 */
[C---:B--2---:R-:W-:Y:S08]  /*6310*/  HMMA.16816.F32.BF16 R12, R84.reuse, R92, R12 ;  /* 0x0000005c540c723c */ /* 0x044ff0000004180c */
[----:B------:R-:W-:Y:S01]  /*6320*/  HMMA.16816.F32.BF16 R16, R84, R94, R16 ;  /* 0x0000005e5410723c */ /* 0x000fe20000041810 */
[----:B------:R-:W2:Y:S07]  /*6330*/  LDSM.16.M88.4 R84, [R216+0x1e800] ;  /* 0x01e80000d854783b */ /* 0x000eae0000000200 */
[C---:B-1----:R-:W-:Y:S08]  /*6340*/  HMMA.16816.F32.BF16 R4, R88.reuse, R96, R4 ;  /* 0x000000605804723c */ /* 0x042ff00000041804 */
[C---:B------:R-:W-:Y:S08]  /*6350*/  HMMA.16816.F32.BF16 R8, R88.reuse, R98, R8 ;  /* 0x000000625808723c */ /* 0x040ff00000041808 */
[C---:B--2---:R-:W-:Y:S08]  /*6360*/  HMMA.16816.F32.BF16 R12, R88.reuse, R84, R12 ;  /* 0x00000054580c723c */ /* 0x044ff0000004180c */
[----:B------:R-:W-:Y:S04]  /*6370*/  HMMA.16816.F32.BF16 R16, R88, R86, R16 ;  /* 0x000000565810723c */ /* 0x000fe80000041810 */
[C---:B----4-:R-:W-:Y:S02]  /*6380*/  FADD.FTZ R4, -R101.reuse, R4 ;  /* 0x0000000465047221 */ /* 0x050fe40000010100 */
        /* <DEDUP_REMOVED lines=21> */
[----:B------:R-:W-:Y:S02]  /*64e0*/  FADD.FTZ R85, -R101, R17 ;  /* 0x0000001165557221 */ /* 0x000fe40000010100 */
[----:B------:R-:W-:Y:S02]  /*64f0*/  FMUL.FTZ R84, R115, R16 ;  /* 0x0000001073547220 */ /* 0x000fe40000410000 */
[----:B------:R-:W-:Y:S02]  /*6500*/  FFMA.FTZ R16, -R104, R104, 1 ;  /* 0x3f80000068107423 */ /* 0x000fe40000010168 */
[----:B------:R-:W-:Y:S02]  /*6510*/  FMUL.FTZ R17, R119, R12 ;  /* 0x0000000c77117220 */ /* 0x000fe40000410000 */
        /* <DEDUP_REMOVED lines=226> */
.L_x_688:
        /* <DEDUP_REMOVED lines=475> */
.L_x_689:
        /* <DEDUP_REMOVED lines=220> */
.L_x_691:
        /* <DEDUP_REMOVED lines=18> */
.L_x_692:
        /* <DEDUP_REMOVED lines=61> */
.L_x_694:
[----:B---34-:R-:W-:Y:S05]  /*a3a0*/  BSYNC B0 ;  /* 0x0000000000007941 */ /* 0x018fea0003800000 */
.L_x_693:
        /* <DEDUP_REMOVED lines=21> */
.L_x_696:
[----:B------:R-:W-:Y:S05]  /*a500*/  BSYNC B0 ;  /* 0x0000000000007941 */ /* 0x000fea0003800000 */
.L_x_695:
        /* <DEDUP_REMOVED lines=31> */
.L_x_698:
[----:B------:R-:W-:Y:S05]  /*a700*/  BSYNC B0 ;  /* 0x0000000000007941 */ /* 0x000fea0003800000 */
.L_x_697:
        /* <DEDUP_REMOVED lines=18> */
.L_x_671:
[----:B------:R-:W-:Y:S05]  /*a830*/  BSYNC B1 ;  /* 0x0000000000017941 */ /* 0x000fea0003800000 */
.L_x_657:
        /* <DEDUP_REMOVED lines=12> */
.L_x_699:
[----:B------:R-:W-:Y:S05]  /*a900*/  EXIT ;  /* 0x000000000000794d */ /* 0x000fea0003800000 */
.L_x_701:
        /* <DEDUP_REMOVED lines=15> */
.L_x_1036:


//--------------------- .text._ZN5flash25flash_bwd_dot_do_o_kernelILb0E23Flash_bwd_kernel_traitsILi256ELi64ELi64ELi8ELi4ELi2ELi2ELb0ELb1EN7cutlass10bfloat16_tE19Flash_kernel_traitsILi256ELi64ELi64ELi8ES3_EEEEvNS_16Flash_bwd_paramsE --------------------------
	.section	.text._ZN5flash25flash_bwd_dot_do_o_kernelILb0E23Flash_bwd_kernel_traitsILi256ELi64ELi64ELi8ELi4ELi2ELi2ELb0ELb1EN7cutlass10bfloat16_tE19Flash_kernel_traitsILi256ELi64ELi64ELi8ES3_EEEEvNS_16Flash_bwd_paramsE,"ax",@progbits
	.sectioninfo	@"SHI_REGISTERS=79"
	.align	128
        .global         _ZN5flash25flash_bwd_dot_do_o_kernelILb0E23Flash_bwd_kernel_traitsILi256ELi64ELi64ELi8ELi4ELi2ELi2ELb0ELb1EN7cutlass10bfloat16_tE19Flash_kernel_traitsILi256ELi64ELi64ELi8ES3_EEEEvNS_16Flash_bwd_paramsE
        .type           _ZN5flash25flash_bwd_dot_do_o_kernelILb0E23Flash_bwd_kernel_traitsILi256ELi64ELi64ELi8ELi4ELi2ELi2ELb0ELb1EN7cutlass10bfloat16_tE19Flash_kernel_traitsILi256ELi64ELi64ELi8ES3_EEEEvNS_16Flash_bwd_paramsE,@function
        .size           _ZN5flash25flash_bwd_dot_do_o_kernelILb0E23Flash_bwd_kernel_traitsILi256ELi64ELi64ELi8ELi4ELi2ELi2ELb0ELb1EN7cutlass10bfloat16_tE19Flash_kernel_traitsILi256ELi64ELi64ELi8ES3_EEEEvNS_16Flash_bwd_paramsE,(.L_x_1037 - _ZN5flash25flash_bwd_dot_do_o_kernelILb0E23Flash_bwd_kernel_traitsILi256ELi64ELi64ELi8ELi4ELi2ELi2ELb0ELb1EN7cutlass10bfloat16_tE19Flash_kernel_traitsILi256ELi64ELi64ELi8ES3_EEEEvNS_16Flash_bwd_paramsE)
        .other          _ZN5flash25flash_bwd_dot_do_o_kernelILb0E23Flash_bwd_kernel_traitsILi256ELi64ELi64ELi8ELi4ELi2ELi2ELb0ELb1EN7cutlass10bfloat16_tE19Flash_kernel_traitsILi256ELi64ELi64ELi8ES3_EEEEvNS_16Flash_bwd_paramsE,@"STO_CUDA_ENTRY STV_DEFAULT"
_ZN5flash25flash_bwd_dot_do_o_kernelILb0E23Flash_bwd_kernel_traitsILi256ELi64ELi64ELi8ELi4ELi2ELi2ELb0ELb1EN7cutlass10bfloat16_tE19Flash_kernel_traitsILi256ELi64ELi64ELi8ES3_EEEEvNS_16Flash_bwd_paramsE:
.text._ZN5flash25flash_bwd_dot_do_o_kernelILb0E23Flash_bwd_kernel_traitsILi256ELi64ELi64ELi8ELi4ELi2ELi2ELb0ELb1EN7cutlass10bfloat16_tE19Flash_kernel_traitsILi256ELi64ELi64ELi8ES3_EEEEvNS_16Flash_bwd_paramsE:
        /* <DEDUP_REMOVED lines=50> */
.L_x_702:
[----:B01----:R-:W-:-:S04]  /*0320*/  IMAD R0, R0, c[0x0][0x1c0], R11 ;  /* 0x0000700000007a24 */ /* 0x003fc800078e020b */
[----:B------:R-:W-:Y:S02]  /*0330*/  IMAD R0, R0, c[0x0][0x224], RZ ;  /* 0x0000890000007a24 */ /* 0x000fe400078e02ff */
.L_x_703:
        /* <DEDUP_REMOVED lines=68> */
.L_x_705:
[----:B------:R-:W-:Y:S05]  /*0780*/  BSYNC B0 ;  /* 0x0000000000007941 */ /* 0x000fea0003800000 */
.L_x_704:
        /* <DEDUP_REMOVED lines=21> */
.L_x_707:
[----:B------:R-:W-:Y:S05]  /*08e0*/  BSYNC B0 ;  /* 0x0000000000007941 */ /* 0x000fea0003800000 */
.L_x_706:
        /* <DEDUP_REMOVED lines=28> */
.L_x_709:
[----:B------:R-:W-:Y:S05]  /*0ab0*/  BSYNC B0 ;  /* 0x0000000000007941 */ /* 0x000fea0003800000 */
.L_x_708:
        /* <DEDUP_REMOVED lines=29> */
.L_x_711:
[----:B------:R-:W-:Y:S05]  /*0c90*/  BSYNC B0 ;  /* 0x0000000000007941 */ /* 0x000fea0003800000 */
.L_x_710:
        /* <DEDUP_REMOVED lines=216> */
.L_x_712:
        /* <DEDUP_REMOVED lines=14> */
.L_x_1037:


//--------------------- .text._ZN5flash25flash_bwd_dot_do_o_kernelILb1E23Flash_bwd_kernel_traitsILi256ELi64ELi64ELi8ELi4ELi2ELi2ELb0ELb1EN7cutlass10bfloat16_tE19Flash_kernel_traitsILi256ELi64ELi64ELi8ES3_EEEEvNS_16Flash_bwd_paramsE --------------------------
	.section	.text._ZN5flash25flash_bwd_dot_do_o_kernelILb1E23Flash_bwd_kernel_traitsILi256ELi64ELi64ELi8ELi4ELi2ELi2ELb0ELb1EN7cutlass10bfloat16_tE19Flash_kernel_traitsILi256ELi64ELi64ELi8ES3_EEEEvNS_16Flash_bwd_paramsE,"ax",@progbits
	.sectioninfo	@"SHI_REGISTERS=81"
	.align	128
        .global         _ZN5flash25flash_bwd_dot_do_o_kernelILb1E23Flash_bwd_kernel_traitsILi256ELi64ELi64ELi8ELi4ELi2ELi2ELb0ELb1EN7cutlass10bfloat16_tE19Flash_kernel_traitsILi256ELi64ELi64ELi8ES3_EEEEvNS_16Flash_bwd_paramsE
        .type           _ZN5flash25flash_bwd_dot_do_o_kernelILb1E23Flash_bwd_kernel_traitsILi256ELi64ELi64ELi8ELi4ELi2ELi2ELb0ELb1EN7cutlass10bfloat16_tE19Flash_kernel_traitsILi256ELi64ELi64ELi8ES3_EEEEvNS_16Flash_bwd_paramsE,@function
        .size           _ZN5flash25flash_bwd_dot_do_o_kernelILb1E23Flash_bwd_kernel_traitsILi256ELi64ELi64ELi8ELi4ELi2ELi2ELb0ELb1EN7cutlass10bfloat16_tE19Flash_kernel_traitsILi256ELi64ELi64ELi8ES3_EEEEvNS_16Flash_bwd_paramsE,(.L_x_1038 - _ZN5flash25flash_bwd_dot_do_o_kernelILb1E23Flash_bwd_kernel_traitsILi256ELi64ELi64ELi8ELi4ELi2ELi2ELb0ELb1EN7cutlass10bfloat16_tE19Flash_kernel_traitsILi256ELi64ELi64ELi8ES3_EEEEvNS_16Flash_bwd_paramsE)
        .other          _ZN5flash25flash_bwd_dot_do_o_kernelILb1E23Flash_bwd_kernel_traitsILi256ELi64ELi64ELi8ELi4ELi2ELi2ELb0ELb1EN7cutlass10bfloat16_tE19Flash_kernel_traitsILi256ELi64ELi64ELi8ES3_EEEEvNS_16Flash_bwd_paramsE,@"STO_CUDA_ENTRY STV_DEFAULT"
_ZN5flash25flash_bwd_dot_do_o_kernelILb1E23Flash_bwd_kernel_traitsILi256ELi64ELi64ELi8ELi4ELi2ELi2ELb0ELb1EN7cutlass10bfloat16_tE19Flash_kernel_traitsILi256ELi64ELi64ELi8ES3_EEEEvNS_16Flash_bwd_paramsE:
.text._ZN5flash25flash_bwd_dot_do_o_kernelILb1E23Flash_bwd_kernel_traitsILi256ELi64ELi64ELi8ELi4ELi2ELi2ELb0ELb1EN7cutlass10bfloat16_tE19Flash_kernel_traitsILi256ELi64ELi64ELi8ES3_EEEEvNS_16Flash_bwd_paramsE:
        /* <DEDUP_REMOVED lines=85> */
.L_x_713:
[----:B-1----:R-:W-:-:S04]  /*0550*/  IMAD R0, R17, c[0x0][0x1c0], R74 ;  /* 0x0000700011007a24 */ /* 0x002fc800078e024a */
[----:B------:R-:W-:Y:S02]  /*0560*/  IMAD R0, R0, c[0x0][0x224], RZ ;  /* 0x0000890000007a24 */ /* 0x000fe400078e02ff */
.L_x_714:
        /* <DEDUP_REMOVED lines=79> */
.L_x_716:
[----:B------:R-:W-:Y:S05]  /*0a60*/  BSYNC B0 ;  /* 0x0000000000007941 */ /* 0x000fea0003800000 */
.L_x_715:
        /* <DEDUP_REMOVED lines=22> */
.L_x_718:
[----:B------:R-:W-:Y:S05]  /*0bd0*/  BSYNC B0 ;  /* 0x0000000000007941 */ /* 0x000fea0003800000 */
.L_x_717:
        /* <DEDUP_REMOVED lines=28> */
.L_x_720:
[----:B------:R-:W-:Y:S05]  /*0da0*/  BSYNC B0 ;  /* 0x0000000000007941 */ /* 0x000fea0003800000 */
.L_x_719:
        /* <DEDUP_REMOVED lines=30> */
.L_x_722:
[----:B------:R-:W-:Y:S05]  /*0f90*/  BSYNC B0 ;  /* 0x0000000000007941 */ /* 0x000fea0003800000 */
.L_x_721:
        /* <DEDUP_REMOVED lines=238> */
.L_x_723:
        /* <DEDUP_REMOVED lines=16> */
.L_x_1038:


//--------------------- .text._ZN5flash27flash_bwd_convert_dq_kernelI23Flash_bwd_kernel_traitsILi256ELi64ELi64ELi8ELi4ELi2ELi2ELb0ELb0EN7cutlass10bfloat16_tE19Flash_kernel_traitsILi256ELi64ELi64ELi8ES3_EEEEvNS_16Flash_bwd_paramsEi --------------------------
	.section	.text._ZN5flash27flash_bwd_convert_dq_kernelI23Flash_bwd_kernel_traitsILi256ELi64ELi64ELi8ELi4ELi2ELi2ELb0ELb0EN7cutlass10bfloat16_tE19Flash_kernel_traitsILi256ELi64ELi64ELi8ES3_EEEEvNS_16Flash_bwd_paramsEi,"ax",@progbits
	.sectioninfo	@"SHI_REGISTERS=96"
	.align	128
        .global         _ZN5flash27flash_bwd_convert_dq_kernelI23Flash_bwd_kernel_traitsILi256ELi64ELi64ELi8ELi4ELi2ELi2ELb0ELb0EN7cutlass10bfloat16_tE19Flash_kernel_traitsILi256ELi64ELi64ELi8ES3_EEEEvNS_16Flash_bwd_paramsEi
        .type           _ZN5flash27flash_bwd_convert_dq_kernelI23Flash_bwd_kernel_traitsILi256ELi64ELi64ELi8ELi4ELi2ELi2ELb0ELb0EN7cutlass10bfloat16_tE19Flash_kernel_traitsILi256ELi64ELi64ELi8ES3_EEEEvNS_16Flash_bwd_paramsEi,@function
        .size           _ZN5flash27flash_bwd_convert_dq_kernelI23Flash_bwd_kernel_traitsILi256ELi64ELi64ELi8ELi4ELi2ELi2ELb0ELb0EN7cutlass10bfloat16_tE19Flash_kernel_traitsILi256ELi64ELi64ELi8ES3_EEEEvNS_16Flash_bwd_paramsEi,(.L_x_1039 - _ZN5flash27flash_bwd_convert_dq_kernelI23Flash_bwd_kernel_traitsILi256ELi64ELi64ELi8ELi4ELi2ELi2ELb0ELb0EN7cutlass10bfloat16_tE19Flash_kernel_traitsILi256ELi64ELi64ELi8ES3_EEEEvNS_16Flash_bwd_paramsEi)
        .other          _ZN5flash27flash_bwd_convert_dq_kernelI23Flash_bwd_kernel_traitsILi256ELi64ELi64ELi8ELi4ELi2ELi2ELb0ELb0EN7cutlass10bfloat16_tE19Flash_kernel_traitsILi256ELi64ELi64ELi8ES3_EEEEvNS_16Flash_bwd_paramsEi,@"STO_CUDA_ENTRY STV_DEFAULT"
_ZN5flash27flash_bwd_convert_dq_kernelI23Flash_bwd_kernel_traitsILi256ELi64ELi64ELi8ELi4ELi2ELi2ELb0ELb0EN7cutlass10bfloat16_tE19Flash_kernel_traitsILi256ELi64ELi64ELi8ES3_EEEEvNS_16Flash_bwd_paramsEi:
.text._ZN5flash27flash_bwd_convert_dq_kernelI23Flash_bwd_kernel_traitsILi256ELi64ELi64ELi8ELi4ELi2ELi2ELb0ELb0EN7cutlass10bfloat16_tE19Flash_kernel_traitsILi256ELi64ELi64ELi8ES3_EEEEvNS_16Flash_bwd_paramsEi:
        /* <DEDUP_REMOVED lines=185> */
.L_x_725:
        /* <DEDUP_REMOVED lines=171> */
.L_x_724:
        /* <DEDUP_REMOVED lines=181> */
.L_x_727:
[----:B------:R-:W-:Y:S05]  /*2190*/  BSYNC B0 ;  /* 0x0000000000007941 */ /* 0x000fea0003800000 */
.L_x_726:
        /* <DEDUP_REMOVED lines=22> */
.L_x_728:
        /* <DEDUP_REMOVED lines=16> */
.L_x_1039:


//--------------------- .text._ZN5flash44flash_bwd_dq_dk_dv_loop_seqk_parallel_kernelI23Flash_bwd_kernel_traitsILi256ELi64ELi64ELi8ELi4ELi2ELi2ELb0ELb0EN7cutlass10bfloat16_tE19Flash_kernel_traitsILi256ELi64ELi64ELi8ES3_EELb1ELb1ELb0ELb0ELb0ELb0ELb0EEEvNS_16Flash_bwd_paramsE --------------------------
	.section	.text._ZN5flash44flash_bwd_dq_dk_dv_loop_seqk_parallel_kernelI23Flash_bwd_kernel_traitsILi256ELi64ELi64ELi8ELi4ELi2ELi2ELb0ELb0EN7cutlass10bfloat16_tE19Flash_kernel_traitsILi256ELi64ELi64ELi8ES3_EELb1ELb1ELb0ELb0ELb0ELb0ELb0EEEvNS_16Flash_bwd_paramsE,"ax",@progbits
	.sectioninfo	@"SHI_REGISTERS=255"
	.align	128
        .global         _ZN5flash44flash_bwd_dq_dk_dv_loop_seqk_parallel_kernelI23Flash_bwd_kernel_traitsILi256ELi64ELi64ELi8ELi4ELi2ELi2ELb0ELb0EN7cutlass10bfloat16_tE19Flash_kernel_traitsILi256ELi64ELi64ELi8ES3_EELb1ELb1ELb0ELb0ELb0ELb0ELb0EEEvNS_16Flash_bwd_paramsE
        .type           _ZN5flash44flash_bwd_dq_dk_dv_loop_seqk_parallel_kernelI23Flash_bwd_kernel_traitsILi256ELi64ELi64ELi8ELi4ELi2ELi2ELb0ELb0EN7cutlass10bfloat16_tE19Flash_kernel_traitsILi256ELi64ELi64ELi8ES3_EELb1ELb1ELb0ELb0ELb0ELb0ELb0EEEvNS_16Flash_bwd_paramsE,@function
        .size           _ZN5flash44flash_bwd_dq_dk_dv_loop_seqk_parallel_kernelI23Flash_bwd_kernel_traitsILi256ELi64ELi64ELi8ELi4ELi2ELi2ELb0ELb0EN7cutlass10bfloat16_tE19Flash_kernel_traitsILi256ELi64ELi64ELi8ES3_EELb1ELb1ELb0ELb0ELb0ELb0ELb0EEEvNS_16Flash_bwd_paramsE,(.L_x_1040 - _ZN5flash44flash_bwd_dq_dk_dv_loop_seqk_parallel_kernelI23Flash_bwd_kernel_traitsILi256ELi64ELi64ELi8ELi4ELi2ELi2ELb0ELb0EN7cutlass10bfloat16_tE19Flash_kernel_traitsILi256ELi64ELi64ELi8ES3_EELb1ELb1ELb0ELb0ELb0ELb0ELb0EEEvNS_16Flash_bwd_paramsE)
        .other          _ZN5flash44flash_bwd_dq_dk_dv_loop_seqk_parallel_kernelI23Flash_bwd_kernel_traitsILi256ELi64ELi64ELi8ELi4ELi2ELi2ELb0ELb0EN7cutlass10bfloat16_tE19Flash_kernel_traitsILi256ELi64ELi64ELi8ES3_EELb1ELb1ELb0ELb0ELb0ELb0ELb0EEEvNS_16Flash_bwd_paramsE,@"STO_CUDA_ENTRY STV_DEFAULT"
_ZN5flash44flash_bwd_dq_dk_dv_loop_seqk_parallel_kernelI23Flash_bwd_kernel_traitsILi256ELi64ELi64ELi8ELi4ELi2ELi2ELb0ELb0EN7cutlass10bfloat16_tE19Flash_kernel_traitsILi256ELi64ELi64ELi8ES3_EELb1ELb1ELb0ELb0ELb0ELb0ELb0EEEvNS_16Flash_bwd_paramsE:
.text._ZN5flash44flash_bwd_dq_dk_dv_loop_seqk_parallel_kernelI23Flash_bwd_kernel_traitsILi256ELi64ELi64ELi8ELi4ELi2ELi2ELb0ELb0EN7cutlass10bfloat16_tE19Flash_kernel_traitsILi256ELi64ELi64ELi8ES3_EELb1ELb1ELb0ELb0ELb0ELb0ELb0EEEvNS_16Flash_bwd_paramsE:
        /* <DEDUP_REMOVED lines=16> */
[----:B------:R-:W-:Y:S01]  /*0100*/  IMAD.MOV.U32 R249, RZ, RZ, -0x10 ;  /* 0xfffffff0fff97424 */ /* 0x000fe200078e00ff */
[----:B------:R-:W-:Y:S02]  /*0110*/  ULDC.U8 UR9, c[0x0][0x328] ;  /* 0x0000ca0000097ab9 */ /* 0x000fe40000000000 */
        /* <DEDUP_REMOVED lines=13> */
[----:B------:R-:W-:Y:S01]  /*01f0*/  USHF.R.S32.HI UR9, URZ, 0x1f, UR35 ;  /* 0x0000001f3f097899 */ /* 0x000fe20008011423 */
[CC--:B------:R-:W-:Y:S01]  /*0200*/  LEA.HI R11, R6.reuse, R5.reuse, RZ, 0x3 ;  /* 0x00000005060b7211 */ /* 0x0c0fe200078f18ff */
[----:B------:R-:W-:Y:S01]  /*0210*/  UIMAD.WIDE UR38, UR48, UR38, URZ ;  /* 0x00000026302672a5 */ /* 0x000fe2000f8e023f */
[CC--:B------:R-:W-:Y:S01]  /*0220*/  LEA.HI R2, R6.reuse, R5.reuse, RZ, 0x4 ;  /* 0x0000000506027211 */ /* 0x0c0fe200078f20ff */
[----:B---3--:R-:W-:Y:S01]  /*0230*/  UIMAD UR49, UR36, UR48, URZ ;  /* 0x00000030243172a4 */ /* 0x008fe2000f8e023f */
[CC--:B------:R-:W-:Y:S01]  /*0240*/  LEA.HI R13, R6.reuse, R5.reuse, RZ, 0x7 ;  /* 0x00000005060d7211 */ /* 0x0c0fe200078f38ff */
[----:B------:R-:W-:Y:S01]  /*0250*/  UIMAD UR58, UR7, UR6, UR58 ;  /* 0x00000006073a72a4 */ /* 0x000fe2000f8e023a */
[CC--:B------:R-:W-:Y:S01]  /*0260*/  LEA.HI R14, R6.reuse, R5.reuse, RZ, 0x6 ;  /* 0x00000005060e7211 */ /* 0x0c0fe200078f30ff */
[----:B------:R-:W-:Y:S01]  /*0270*/  UIMAD UR48, UR48, UR12, URZ ;  /* 0x0000000c303072a4 */ /* 0x000fe2000f8e023f */
[----:B------:R-:W-:Y:S01]  /*0280*/  LEA.HI R6, R6, R5, RZ, 0x2 ;  /* 0x0000000506067211 */ /* 0x000fe200078f10ff */
[----:B------:R-:W-:Y:S01]  /*0290*/  UIMAD UR6, UR35, UR13, UR36 ;  /* 0x0000000d230672a4 */ /* 0x000fe2000f8e0224 */
[----:B------:R-:W-:Y:S01]  /*02a0*/  LOP3.LUT R4, R3, 0xffffffe0, RZ, 0xc0, !PT ;  /* 0xffffffe003047812 */ /* 0x000fe200078ec0ff */
[----:B------:R-:W-:Y:S01]  /*02b0*/  ULDC UR14, c[0x0][0x1c0] ;  /* 0x00007000000e7ab9 */ /* 0x000fe20000000800 */
        /* <DEDUP_REMOVED lines=13> */
[----:B------:R-:W-:Y:S01]  /*0390*/  UIMAD UR55, UR8, UR35, URZ ;  /* 0x00000023083772a4 */ /* 0x000fe2000f8e023f */
        /* <DEDUP_REMOVED lines=8> */
[----:B------:R-:W-:Y:S01]  /*0420*/  LOP3.LUT R3, R4, 0xfffffffe, RZ, 0xc0, !PT ;  /* 0xfffffffe04037812 */ /* 0x000fe200078ec0ff */
[C---:B------:R-:W-:Y:S01]  /*0430*/  IMAD.IADD R16, R0.reuse, 0x1, -R7 ;  /* 0x0000000100107824 */ /* 0x040fe200078e0a07 */
[----:B------:R-:W-:Y:S01]  /*0440*/  SHF.R.S32.HI R17, RZ, 0x7, R13 ;  /* 0x00000007ff117819 */ /* 0x000fe2000001140d */
[----:B------:R-:W-:Y:S01]  /*0450*/  IMAD.IADD R227, R0, 0x1, -R2 ;  /* 0x0000000100e37824 */ /* 0x000fe200078e0a02 */
[--C-:B------:R-:W-:Y:S01]  /*0460*/  SHF.R.S32.HI R0, RZ, 0x1f, R6.reuse ;  /* 0x0000001fff007819 */ /* 0x100fe20000011406 */
[----:B------:R-:W-:Y:S01]  /*0470*/  IMAD.IADD R7, R5, 0x1, -R3 ;  /* 0x0000000105077824 */ /* 0x000fe200078e0a03 */
[----:B------:R-:W-:Y:S01]  /*0480*/  SHF.R.S32.HI R3, RZ, 0x2, R6 ;  /* 0x00000002ff037819 */ /* 0x000fe20000011406 */
[----:B------:R-:W-:Y:S01]  /*0490*/  STL [R1+0x58], R16 ;  /* 0x0000581001007387 */ /* 0x000fe20000100800 */
[----:B------:R-:W-:Y:S01]  /*04a0*/  SHF.R.S32.HI R2, RZ, 0x3, R11 ;  /* 0x00000003ff027819 */ /* 0x000fe2000001140b */
[----:B------:R-:W-:Y:S01]  /*04b0*/  IMAD.SHL.U32 R221, R7, 0x200, RZ ;  /* 0x0000020007dd7824 */ /* 0x000fe200078e00ff */
[----:B------:R-:W-:Y:S01]  /*04c0*/  LEA.HI R0, R0, R3, RZ, 0x3 ;  /* 0x0000000300007211 */ /* 0x000fe200078f18ff */
[----:B------:R-:W-:Y:S01]  /*04d0*/  ULDC UR52, c[0x0][0x214] ;  /* 0x0000850000347ab9 */ /* 0x000fe20000000800 */
[----:B------:R-:W-:Y:S01]  /*04e0*/  SHF.R.S32.HI R5, RZ, 0x1f, R9 ;  /* 0x0000001fff057819 */ /* 0x000fe20000011409 */
[----:B------:R-:W-:Y:S01]  /*04f0*/  IMAD.SHL.U32 R2, R2, 0x40, RZ ;  /* 0x0000004002027824 */ /* 0x000fe200078e00ff */
[----:B------:R-:W-:Y:S01]  /*0500*/  LOP3.LUT R0, R0, 0xfffffff8, RZ, 0xc0, !PT ;  /* 0xfffffff800007812 */ /* 0x000fe200078ec0ff */
[----:B------:R-:W-:Y:S01]  /*0510*/  ULDC UR59, c[0x0][0x1c8] ;  /* 0x00007200003b7ab9 */ /* 0x000fe20000000800 */
[C---:B------:R-:W-:Y:S01]  /*0520*/  LOP3.LUT P4, RZ, R8.reuse, 0x4, RZ, 0xc0, !PT ;  /* 0x0000000408ff7812 */ /* 0x040fe2000788c0ff */
[----:B------:R-:W-:Y:S01]  /*0530*/  ULDC.U8 UR10, c[0x0][0x3d0] ;  /* 0x0000f400000a7ab9 */ /* 0x000fe20000000000 */
[----:B------:R-:W-:Y:S01]  /*0540*/  LOP3.LUT P3, RZ, R8, 0x2, RZ, 0xc0, !PT ;  /* 0x0000000208ff7812 */ /* 0x000fe2000786c0ff */
[----:B------:R-:W-:Y:S01]  /*0550*/  IMAD.IADD R4, R3, 0x1, -R0 ;  /* 0x0000000103047824 */ /* 0x000fe200078e0a00 */
[----:B------:R-:W-:Y:S01]  /*0560*/  LOP3.LUT R0, R2, 0x1c0, RZ, 0xc0, !PT ;  /* 0x000001c002007812 */ /* 0x000fe200078ec0ff */
[----:B------:R-:W-:Y:S01]  /*0570*/  ULDC UR53, c[0x0][0x224] ;  /* 0x0000890000357ab9 */ /* 0x000fe20000000800 */
[----:B------:R-:W-:Y:S01]  /*0580*/  SHF.R.S32.HI R3, RZ, 0x1f, R10 ;  /* 0x0000001fff037819 */ /* 0x000fe2000001140a */
[----:B------:R-:W-:Y:S01]  /*0590*/  @UP5 UIMAD UR57, UR35, UR52, URZ ;  /* 0x00000034233952a4 */ /* 0x000fe2000f8e023f */
[----:B------:R-:W-:Y:S01]  /*05a0*/  SHF.R.U32.HI R2, RZ, 0x3, R0 ;  /* 0x00000003ff027819 */ /* 0x000fe20000011600 */
[----:B------:R-:W-:Y:S01]  /*05b0*/  UMOV UR40, URZ ;  /* 0x0000003f00287c82 */ /* 0x000fe20008000000 */
[----:B------:R-:W-:Y:S01]  /*05c0*/  LOP3.LUT R0, R0, 0x38, R244, 0xf8, !PT ;  /* 0x0000003800007812 */ /* 0x000fe200078ef8f4 */
[----:B------:R-:W-:Y:S01]  /*05d0*/  ULDC.64 UR4, c[0x0][0x118] ;  /* 0x0000460000047ab9 */ /* 0x000fe20000000a00 */
[----:B------:R-:W-:Y:S01]  /*05e0*/  LEA.HI R246, R3, R10, RZ, 0x2 ;  /* 0x0000000a03f67211 */ /* 0x000fe200078f10ff */
[----:B------:R-:W-:Y:S01]  /*05f0*/  ULDC.U8 UR32, c[0x0][0x2d8] ;  /* 0x0000b60000207ab9 */ /* 0x000fe20000000000 */
[----:B------:R-:W-:Y:S01]  /*0600*/  LEA.HI R10, R5, R9, RZ, 0x3 ;  /* 0x00000009050a7211 */ /* 0x000fe200078f18ff */
[----:B------:R-:W-:Y:S01]  /*0610*/  ULOP3.LUT UR59, UR36, UR59, URZ, 0x3c, !UPT ;  /* 0x0000003b243b7292 */ /* 0x000fe2000f8e3c3f */
[----:B------:R-:W-:Y:S01]  /*0620*/  LOP3.LUT R6, R0, R2, RZ, 0x3c, !PT ;  /* 0x0000000200067212 */ /* 0x000fe200078e3cff */
[----:B------:R-:W-:Y:S01]  /*0630*/  IMAD.SHL.U32 R0, R8, 0x40, RZ ;  /* 0x0000004008007824 */ /* 0x000fe200078e00ff */
[----:B------:R-:W-:Y:S01]  /*0640*/  LOP3.LUT R2, R10, 0xfffffff8, RZ, 0xc0, !PT ;  /* 0xfffffff80a027812 */ /* 0x000fe200078ec0ff */
[----:B------:R-:W-:Y:S01]  /*0650*/  IMAD.U32 R8, RZ, RZ, UR9 ;  /* 0x00000009ff087e24 */ /* 0x000fe2000f8e00ff */
[----:B------:R-:W-:Y:S01]  /*0660*/  LOP3.LUT R3, R4, 0x1, RZ, 0xc0, !PT ;  /* 0x0000000104037812 */ /* 0x000fe200078ec0ff */
[----:B------:R-:W-:Y:S01]  /*0670*/  UISETP.NE.AND UP6, UPT, UR10, URZ, UPT ;  /* 0x0000003f0a00728c */ /* 0x000fe2000bfc5270 */
[----:B------:R-:W-:Y:S01]  /*0680*/  LOP3.LUT R0, R0, 0x1c0, RZ, 0xc0, !PT ;  /* 0x000001c000007812 */ /* 0x000fe200078ec0ff */
[----:B------:R-:W-:Y:S01]  /*0690*/  IMAD.IADD R9, R9, 0x1, -R2 ;  /* 0x0000000109097824 */ /* 0x000fe200078e0a02 */
[----:B------:R-:W-:Y:S01]  /*06a0*/  ISETP.NE.U32.AND P0, PT, R3, 0x1, PT ;  /* 0x000000010300780c */ /* 0x000fe20003f05070 */
[----:B------:R-:W-:Y:S01]  /*06b0*/  IMAD.SHL.U32 R2, R227, 0x10, RZ ;  /* 0x00000010e3027824 */ /* 0x000fe200078e00ff */
[----:B------:R-:W-:Y:S01]  /*06c0*/  LOP3.LUT R217, R0, 0x8, R11, 0xf8, !PT ;  /* 0x0000000800d97812 */ /* 0x000fe200078ef80b */
[----:B------:R-:W-:Y:S01]  /*06d0*/  IMAD.U32 R3, RZ, RZ, UR15 ;  /* 0x0000000fff037e24 */ /* 0x000fe2000f8e00ff */
[C---:B------:R-:W-:Y:S01]  /*06e0*/  R2P PR, R4.reuse, 0x6 ;  /* 0x0000000604007804 */ /* 0x040fe20000000000 */
[----:B------:R-:W-:Y:S01]  /*06f0*/  IMAD.SHL.U32 R3, R4, 0x40, RZ ;  /* 0x0000004004037824 */ /* 0x000fe200078e00ff */
        /* <DEDUP_REMOVED lines=8> */
[----:B------:R-:W-:Y:S01]  /*0780*/  LOP3.LUT R221, R221, R5, R0, 0xf6, !PT ;  /* 0x00000005dddd7212 */ /* 0x000fe200078ef600 */
[----:B------:R-:W-:Y:S01]  /*0790*/  IMAD.SHL.U32 R5, R17, 0x20, RZ ;  /* 0x0000002011057824 */ /* 0x000fe200078e00ff */
[----:B------:R-:W-:Y:S01]  /*07a0*/  LOP3.LUT R0, R3, 0x1c0, RZ, 0xc0, !PT ;  /* 0x000001c003007812 */ /* 0x000fe200078ec0ff */
[----:B------:R-:W-:Y:S01]  /*07b0*/  IMAD.IADD R217, R2, 0x1, R217 ;  /* 0x0000000102d97824 */ /* 0x000fe200078e02d9 */
[----:B------:R-:W-:Y:S01]  /*07c0*/  SHF.R.S32.HI R2, RZ, 0x6, R14 ;  /* 0x00000006ff027819 */ /* 0x000fe2000001140e */
[----:B------:R-:W-:Y:S01]  /*07d0*/  UIMAD UR54, UR39, UR44, URZ ;  /* 0x0000002c273672a4 */ /* 0x000fe2000f8e023f */
[----:B------:R-:W-:Y:S01]  /*07e0*/  SHF.R.U32.HI R3, RZ, 0x3, R0 ;  /* 0x00000003ff037819 */ /* 0x000fe20000011600 */
[----:B------:R-:W-:Y:S01]  /*07f0*/  IMAD.SHL.U32 R218, R217, 0x2, RZ ;  /* 0x00000002d9da7824 */ /* 0x000fe200078e00ff */
[----:B------:R-:W-:Y:S01]  /*0800*/  SEL R220, R220, 0xffffffc0, !P4 ;  /* 0xffffffc0dcdc7807 */ /* 0x000fe20006000000 */
[C---:B------:R-:W-:Y:S01]  /*0810*/  IMAD R4, R2.reuse, 0x200, R6 ;  /* 0x0000020002047824 */ /* 0x040fe200078e0206 */
[----:B------:R-:W-:Y:S01]  /*0820*/  SEL R249, R249, 0x10, !P0 ;  /* 0x00000010f9f97807 */ /* 0x000fe20004000000 */
[----:B------:R-:W-:Y:S01]  /*0830*/  IMAD.SHL.U32 R2, R2, 0x8, RZ ;  /* 0x0000000802027824 */ /* 0x000fe200078e00ff */
[----:B------:R-:W-:Y:S01]  /*0840*/  SHF.R.S32.HI R246, RZ, 0x2, R246 ;  /* 0x00000002fff67819 */ /* 0x000fe200000114f6 */
[----:B------:R-:W-:Y:S01]  /*0850*/  USHF.R.S32.HI UR56, URZ, 0x1f, UR49 ;  /* 0x0000001f3f387899 */ /* 0x000fe20008011431 */
[----:B------:R1:W-:Y:S01]  /*0860*/  STL [R1+0x5c], R4 ;  /* 0x00005c0401007387 */ /* 0x0003e20000100800 */
[----:B------:R-:W-:Y:S01]  /*0870*/  UIMAD UR53, UR7, UR53, URZ ;  /* 0x00000035073572a4 */ /* 0x000fe2000f8e023f */
[----:B------:R-:W-:Y:S01]  /*0880*/  LOP3.LUT R2, R2, 0x18, RZ, 0xc0, !PT ;  /* 0x0000001802027812 */ /* 0x000fe200078ec0ff */
[----:B------:R-:W-:Y:S01]  /*0890*/  IMAD R246, R16, 0x10, R246 ;  /* 0x0000001010f67824 */ /* 0x000fe200078e02f6 */
[----:B------:R-:W-:-:S02]  /*08a0*/  @!UP5 UIMAD UR52, UR8, UR52, URZ ;  /* 0x000000340834d2a4 */ /* 0x000fc4000f8e023f */
[----:B------:R-:W-:Y:S02]  /*08b0*/  USHF.R.S32.HI UR51, URZ, 0x1f, UR47 ;  /* 0x0000001f3f337899 */ /* 0x000fe4000801142f */
[----:B------:R-:W-:Y:S02]  /*08c0*/  USHF.R.S32.HI UR50, URZ, 0x1f, UR46 ;  /* 0x0000001f3f327899 */ /* 0x000fe4000801142e */
[----:B------:R-:W-:Y:S01]  /*08d0*/  UMOV UR41, 0xffff8000 ;  /* 0xffff800000297882 */ /* 0x000fe20000000000 */
[----:B-1----:R-:W-:-:S05]  /*08e0*/  IMAD.SHL.U32 R4, R7, 0x20, RZ ;  /* 0x0000002007047824 */ /* 0x002fca00078e00ff */
[----:B------:R-:W-:Y:S02]  /*08f0*/  LOP3.LUT R6, R2, 0x20, R4, 0xf8, !PT ;  /* 0x0000002002067812 */ /* 0x000fe400078ef804 */
[----:B------:R-:W-:Y:S02]  /*0900*/  LOP3.LUT R4, R0, 0x20, R5, 0xf8, !PT ;  /* 0x0000002000047812 */ /* 0x000fe400078ef805 */
[----:B------:R-:W-:Y:S01]  /*0910*/  LOP3.LUT R5, R3, R0, R2, 0x1e, !PT ;  /* 0x0000000003057212 */ /* 0x000fe200078e1e02 */
[----:B------:R-:W-:Y:S01]  /*0920*/  IMAD.SHL.U32 R0, R15, 0x2, RZ ;  /* 0x000000020f007824 */ /* 0x000fe200078e00ff */
[----:B------:R-:W-:Y:S01]  /*0930*/  LOP3.LUT R3, R4, R3, RZ, 0x3c, !PT ;  /* 0x0000000304037212 */ /* 0x000fe200078e3cff */
[----:B------:R-:W-:Y:S02]  /*0940*/  IMAD.SHL.U32 R4, R9, 0x40, RZ ;  /* 0x0000004009047824 */ /* 0x000fe400078e00ff */
[--C-:B------:R-:W-:Y:S02]  /*0950*/  IMAD R2, R16, 0x400, R0.reuse ;  /* 0x0000040010027824 */ /* 0x100fe400078e0200 */
[----:B------:R-:W-:-:S02]  /*0960*/  IMAD R0, R227, 0x400, R0 ;  /* 0x00000400e3007824 */ /* 0x000fc400078e0200 */
[----:B------:R-:W-:Y:S01]  /*0970*/  IMAD.IADD R247, R2, 0x1, R3 ;  /* 0x0000000102f77824 */ /* 0x000fe200078e0203 */
[----:B------:R-:W-:Y:S01]  /*0980*/  LOP3.LUT R2, R4, 0x1c0, RZ, 0xc0, !PT ;  /* 0x000001c004027812 */ /* 0x000fe200078ec0ff */
[----:B------:R-:W-:Y:S02]  /*0990*/  IMAD.IADD R8, R0, 0x1, R5 ;  /* 0x0000000100087824 */ /* 0x000fe400078e0205 */
[----:B------:R-:W-:Y:S01]  /*09a0*/  IMAD.SHL.U32 R0, R7, 0x8, RZ ;  /* 0x0000000807007824 */ /* 0x000fe200078e00ff */
[----:B------:R-:W-:Y:S01]  /*09b0*/  SHF.R.U32.HI R3, RZ, 0x3, R2 ;  /* 0x00000003ff037819 */ /* 0x000fe20000011602 */
[----:B------:R-:W-:Y:S02]  /*09c0*/  IMAD.SHL.U32 R4, R10, 0x40, RZ ;  /* 0x000000400a047824 */ /* 0x000fe400078e00ff */
[----:B------:R-:W-:Y:S01]  /*09d0*/  IMAD.SHL.U32 R247, R247, 0x2, RZ ;  /* 0x00000002f7f77824 */ /* 0x000fe200078e00ff */
[----:B------:R-:W-:Y:S02]  /*09e0*/  LOP3.LUT R5, R2, 0x8, R0, 0xf8, !PT ;  /* 0x0000000802057812 */ /* 0x000fe400078ef800 */
[----:B------:R-:W-:Y:S01]  /*09f0*/  LOP3.LUT R2, R3, R6, R2, 0x1e, !PT ;  /* 0x0000000603027212 */ /* 0x000fe200078e1e02 */
[----:B------:R-:W-:Y:S01]  /*0a00*/  IMAD.IADD R250, R247, 0x1, R249 ;  /* 0x00000001f7fa7824 */ /* 0x000fe200078e02f9 */
[----:B------:R-:W-:-:S02]  /*0a10*/  LOP3.LUT R0, R4, 0xfffffe00, RZ, 0xc0, !PT ;  /* 0xfffffe0004007812 */ /* 0x000fc400078ec0ff */
[----:B------:R-:W-:Y:S02]  /*0a20*/  LOP3.LUT R3, R5, R3, RZ, 0x3c, !PT ;  /* 0x0000000305037212 */ /* 0x000fe400078e3cff */
[----:B------:R-:W-:Y:S01]  /*0a30*/  LOP3.LUT R232, R2, R0, RZ, 0xfc, !PT ;  /* 0x0000000002e87212 */ /* 0x000fe200078efcff */
[--C-:B------:R-:W-:Y:S01]  /*0a40*/  IMAD R233, R16, 0x400, R0.reuse ;  /* 0x0000040010e97824 */ /* 0x100fe200078e0200 */
[----:B------:R-:W-:Y:S01]  /*0a50*/  LEA R2, R8, 0x18000, 0x1 ;  /* 0x0001800008027811 */ /* 0x000fe200078e08ff */
[----:B------:R-:W-:Y:S01]  /*0a60*/  IMAD R227, R227, 0x400, R0 ;  /* 0x00000400e3e37824 */ /* 0x000fe200078e0200 */
[----:B------:R-:W-:Y:S01]  /*0a70*/  IADD3 R248, R247, 0x20, RZ ;  /* 0x00000020f7f87810 */ /* 0x000fe20007ffe0ff */
[----:B------:R-:W-:Y:S01]  /*0a80*/  IMAD.IADD R233, R233, 0x1, R3 ;  /* 0x00000001e9e97824 */ /* 0x000fe200078e0203 */
[C---:B------:R-:W-:Y:S01]  /*0a90*/  IADD3 R0, R2.reuse, 0x40, RZ ;  /* 0x0000004002007810 */ /* 0x040fe20007ffe0ff */
[----:B------:R1:W-:Y:S01]  /*0aa0*/  STL [R1+0x4c], R2 ;  /* 0x00004c0201007387 */ /* 0x0003e20000100800 */
[----:B------:R-:W-:Y:S01]  /*0ab0*/  @P2 IADD3 R0, R2, -0x40, RZ ;  /* 0xffffffc002002810 */ /* 0x000fe20007ffe0ff */
[----:B------:R-:W-:Y:S01]  /*0ac0*/  IMAD.IADD R227, R3, 0x1, R227 ;  /* 0x0000000103e37824 */ /* 0x000fe200078e02e3 */
[----:B------:R-:W-:Y:S01]  /*0ad0*/  @P1 IADD3 R248, R247, -0x20, RZ ;  /* 0xffffffe0f7f81810 */ /* 0x000fe20007ffe0ff */
[----:B------:R-:W-:-:S02]  /*0ae0*/  IMAD.MOV.U32 R3, RZ, RZ, 0x20 ;  /* 0x00000020ff037424 */ /* 0x000fc400078e00ff */
[----:B------:R1:W-:Y:S01]  /*0af0*/  STL [R1+0x50], R0 ;  /* 0x0000500001007387 */ /* 0x0003e20000100800 */
[----:B------:R-:W-:Y:S01]  /*0b00*/  LEA R227, R227, 0x28000, 0x1 ;  /* 0x00028000e3e37811 */ /* 0x000fe200078e08ff */
[----:B------:R-:W-:Y:S01]  /*0b10*/  IMAD.IADD R249, R249, 0x1, R248 ;  /* 0x00000001f9f97824 */ /* 0x000fe200078e02f8 */
[----:B------:R-:W-:-:S05]  /*0b20*/  SEL R3, R3, 0xffffffe0, !P3 ;  /* 0xffffffe003037807 */ /* 0x000fca0005800000 */
[C---:B------:R-:W-:Y:S02]  /*0b30*/  IMAD R3, R217.reuse, 0x2, R3 ;  /* 0x00000002d9037824 */ /* 0x040fe400078e0203 */
[--C-:B------:R-:W-:Y:S02]  /*0b40*/  IMAD R217, R217, 0x2, R220.reuse ;  /* 0x00000002d9d97824 */ /* 0x100fe400078e02dc */
[----:B------:R-:W-:Y:S02]  /*0b50*/  IMAD.IADD R216, R220, 0x1, R3 ;  /* 0x00000001dcd87824 */ /* 0x000fe400078e0203 */
[C---:B------:R-:W-:Y:S02]  /*0b60*/  IMAD R220, R221.reuse, 0x2, R220 ;  /* 0x00000002dddc7824 */ /* 0x040fe400078e02dc */
[----:B------:R-:W-:Y:S02]  /*0b70*/  IMAD.SHL.U32 R221, R221, 0x2, RZ ;  /* 0x00000002dddd7824 */ /* 0x000fe400078e00ff */
.L_x_775:
        /* <DEDUP_REMOVED lines=24> */
[----:B-1--4-:R2:W4:Y:S01]  /*0d00*/  @P2 LDG.E R2, [R4.64+0x4] ;  /* 0x0000040404022981 */ /* 0x012522000c1e1900 */
[----:B------:R-:W-:Y:S01]  /*0d10*/  UIADD3.X UR9, UR12, UR9, URZ, UP0, !UPT ;  /* 0x000000090c097290 */ /* 0x000fe200087fe43f */
[----:B------:R-:W-:Y:S01]  /*0d20*/  PLOP3.LUT P0, PT, PT, PT, UP2, 0x80, 0x0 ;  /* 0x000000000000781c */ /* 0x000fe20003f0f028 */
[----:B------:R-:W-:-:S02]  /*0d30*/  IMAD.U32 R6, RZ, RZ, UR6 ;  /* 0x00000006ff067e24 */ /* 0x000fc4000f8e00ff */
        /* <DEDUP_REMOVED lines=38> */
.L_x_729:
        /* <DEDUP_REMOVED lines=21> */
[----:B------:R-:W-:Y:S02]  /*10f0*/  UIADD3 UR6, UR31, 0x3f, URZ ;  /* 0x0000003f1f067890 */ /* 0x000fe4000fffe03f */
[----:B------:R-:W-:Y:S02]  /*1100*/  ULDC.64 UR10, c[0x0][0x178] ;  /* 0x00005e00000a7ab9 */ /* 0x000fe40000000a00 */
[----:B------:R-:W-:Y:S02]  /*1110*/  UISETP.NE.AND UP0, UPT, UR34, -0x1, UPT ;  /* 0xffffffff2200788c */ /* 0x000fe4000bf05270 */
[----:B------:R-:W-:Y:S02]  /*1120*/  UIMAD UR7, UR37, UR10, URZ ;  /* 0x0000000a250772a4 */ /* 0x000fe4000f8e023f */
[----:B------:R-:W-:Y:S02]  /*1130*/  UISETP.NE.AND UP2, UPT, UR13, -0x1, UPT ;  /* 0xffffffff0d00788c */ /* 0x000fe4000bf45270 */
[----:B------:R-:W-:Y:S01]  /*1140*/  USHF.R.S32.HI UR12, URZ, 0x1f, UR6 ;  /* 0x0000001f3f0c7899 */ /* 0x000fe20008011406 */
[----:B------:R-:W-:Y:S01]  /*1150*/  PLOP3.LUT P1, PT, PT, PT, UP0, 0x80, 0x0 ;  /* 0x000000000000781c */ /* 0x000fe20003f2f008 */
[----:B------:R-:W-:-:S02]  /*1160*/  UIMAD.WIDE.U32 UR8, UR35, UR10, URZ ;  /* 0x0000000a230872a5 */ /* 0x000fc4000f8e003f */
[----:B------:R-:W-:Y:S02]  /*1170*/  UIMAD UR14, UR35, UR11, UR7 ;  /* 0x0000000b230e72a4 */ /* 0x000fe4000f8e0207 */
[----:B------:R-:W-:Y:S02]  /*1180*/  ULEA.HI UR12, UR12, UR6, URZ, 0x6 ;  /* 0x000000060c0c7291 */ /* 0x000fe4000f8f303f */
[----:B------:R-:W-:Y:S02]  /*1190*/  ULDC.64 UR10, c[0x0][0x190] ;  /* 0x00006400000a7ab9 */ /* 0x000fe40000000a00 */
[----:B------:R-:W-:Y:S02]  /*11a0*/  UIMAD.WIDE.U32 UR6, UR13, UR10, URZ ;  /* 0x0000000a0d0672a5 */ /* 0x000fe4000f8e003f */
[----:B------:R-:W-:Y:S02]  /*11b0*/  UIMAD UR10, UR13, UR11, URZ ;  /* 0x0000000b0d0a72a4 */ /* 0x000fe4000f8e023f */
[----:B------:R-:W-:-:S02]  /*11c0*/  @UP0 UIADD3 UR11, UR33, UR34, URZ ;  /* 0x00000022210b0290 */ /* 0x000fc4000fffe03f */
[----:B------:R-:W-:Y:S02]  /*11d0*/  UIADD3 UR24, UR9, UR14, URZ ;  /* 0x0000000e09187290 */ /* 0x000fe4000fffe03f */
[----:B------:R-:W-:Y:S02]  /*11e0*/  USEL UR26, UR8, UR6, !UP2 ;  /* 0x00000006081a7287 */ /* 0x000fe4000d000000 */
[----:B------:R-:W-:Y:S02]  /*11f0*/  @UP2 UIADD3 UR24, UR7, UR10, URZ ;  /* 0x0000000a07182290 */ /* 0x000fe4000fffe03f */
[----:B------:R-:W-:Y:S02]  /*1200*/  ULDC.64 UR8, c[0x0][0x198] ;  /* 0x0000660000087ab9 */ /* 0x000fe40000000a00 */
[----:B------:R-:W-:Y:S02]  /*1210*/  @UP0 UIMAD.WIDE.U32 UR6, UR11, UR8, URZ ;  /* 0x000000080b0602a5 */ /* 0x000fe4000f8e003f */
[----:B------:R-:W-:-:S02]  /*1220*/  ULOP3.LUT UR8, UR12, 0xffffffc0, URZ, 0xc0, !UPT ;  /* 0xffffffc00c087892 */ /* 0x000fc4000f8ec03f */
        /* <DEDUP_REMOVED lines=18> */
.L_x_731:
        /* <DEDUP_REMOVED lines=42> */
.L_x_732:
        /* <DEDUP_REMOVED lines=45> */
.L_x_733:
[----:B------:R-:W-:-:S04]  /*18c0*/  UMOV UR8, UR53 ;  /* 0x0000003500087c82 */ /* 0x000fc80008000000 */
.L_x_734:
[----:B------:R-:W-:Y:S01]  /*18d0*/  UIADD3 UR6, UP4, UP3, UR6, UR47, UR49 ;  /* 0x0000002f06067290 */ /* 0x000fe2000fb9e031 */
[----:B------:R-:W-:Y:S01]  /*18e0*/  IADD3 R12, P0, R14, UR17, RZ ;  /* 0x000000110e0c7c10 */ /* 0x000fe2000ff1e0ff */
[----:B------:R-:W-:Y:S01]  /*18f0*/  IMAD.U32 R6, RZ, RZ, UR17 ;  /* 0x00000011ff067e24 */ /* 0x000fe2000f8e00ff */
[----:B------:R-:W-:Y:S01]  /*1900*/  LEA.HI R2, R25, R26, RZ, 0x5 ;  /* 0x0000001a19027211 */ /* 0x000fe200078f28ff */
[----:B------:R-:W-:Y:S01]  /*1910*/  UIADD3 UR27, UP2, UP1, UR14, UR6, UR25 ;  /* 0x000000060e1b7290 */ /* 0x000fe2000f95e019 */
[----:B------:R-:W-:Y:S01]  /*1920*/  SHF.R.S32.HI R245, RZ, 0x1f, R244 ;  /* 0x0000001ffff57819 */ /* 0x000fe200000114f4 */
[----:B------:R-:W-:Y:S01]  /*1930*/  UIADD3.X UR6, UR9, UR51, UR56, UP4, UP3 ;  /* 0x0000003309067290 */ /* 0x000fe2000a7e6438 */
[----:B------:R-:W-:Y:S01]  /*1940*/  LOP3.LUT R0, R2, 0xffffffe0, RZ, 0xc0, !PT ;  /* 0xffffffe002007812 */ /* 0x000fe200078ec0ff */
[----:B------:R-:W-:Y:S01]  /*1950*/  IMAD.U32 R9, RZ, RZ, UR36 ;  /* 0x00000024ff097e24 */ /* 0x000fe2000f8e00ff */
[----:B------:R-:W-:Y:S01]  /*1960*/  SHF.R.S32.HI R2, RZ, 0x5, R2 ;  /* 0x00000005ff027819 */ /* 0x000fe20000011402 */
[----:B------:R-:W-:Y:S01]  /*1970*/  UIADD3.X UR25, UR10, UR6, UR11, UP2, UP1 ;  /* 0x000000060a197290 */ /* 0x000fe200097e240b */
[----:B------:R-:W-:Y:S01]  /*1980*/  IADD3 R4, P2, R244, UR15, RZ ;  /* 0x0000000ff4047c10 */ /* 0x000fe2000ff5e0ff */
[----:B------:R-:W-:Y:S01]  /*1990*/  IMAD.IADD R21, R26, 0x1, -R0 ;  /* 0x000000011a157824 */ /* 0x000fe200078e0a00 */
[----:B------:R-:W-:Y:S01]  /*19a0*/  ULDC.64 UR6, c[0x0][0x1a8] ;  /* 0x00006a0000067ab9 */ /* 0x000fe20000000a00 */
[----:B------:R-:W-:Y:S01]  /*19b0*/  IADD3.X R13, R23, UR28, RZ, P0, !PT ;  /* 0x0000001c170d7c10 */ /* 0x000fe200087fe4ff */
[----:B------:R-:W-:Y:S01]  /*19c0*/  UIMAD UR6, UR60, UR6, URZ ;  /* 0x000000063c0672a4 */ /* 0x000fe2000f8e023f */
[----:B------:R-:W-:Y:S01]  /*19d0*/  IMAD R0, R2, UR48, R21 ;  /* 0x0000003002007c24 */ /* 0x000fe2000f8e0215 */
[----:B------:R-:W-:Y:S01]  /*19e0*/  IADD3.X R5, R245, UR18, RZ, P2, !PT ;  /* 0x00000012f5057c10 */ /* 0x000fe200097fe4ff */
[----:B------:R-:W-:Y:S01]  /*19f0*/  IMAD.U32 R11, RZ, RZ, UR36 ;  /* 0x00000024ff0b7e24 */ /* 0x000fe2000f8e00ff */
[----:B------:R-:W-:Y:S01]  /*1a00*/  UIMAD UR14, UR36, UR7, UR6 ;  /* 0x00000007240e72a4 */ /* 0x000fe2000f8e0206 */
[----:B------:R-:W-:Y:S01]  /*1a10*/  IADD3 R27, R244, 0xc0, RZ ;  /* 0x000000c0f41b7810 */ /* 0x000fe20007ffe0ff */
[----:B------:R-:W-:Y:S01]  /*1a20*/  BSSY B1, `(.L_x_730) ;  /* 0x0000a38000017945 */ /* 0x000fe20003800000 */
[----:B------:R-:W-:Y:S01]  /*1a30*/  ULDC.64 UR6, c[0x0][0x370] ;  /* 0x0000dc0000067ab9 */ /* 0x000fe20000000a00 */
[----:B------:R-:W-:Y:S01]  /*1a40*/  IADD3 R2, P0, R0, UR27, RZ ;  /* 0x0000001b00027c10 */ /* 0x000fe2000ff1e0ff */
[----:B------:R-:W-:Y:S01]  /*1a50*/  UIMAD UR6, UR28, UR6, URZ ;  /* 0x000000061c0672a4 */ /* 0x000fe2000f8e023f */
[----:B------:R-:W-:Y:S01]  /*1a60*/  IMAD.WIDE.U32 R4, R6, c[0x0][0x370], R4 ;  /* 0x0000dc0006047a25 */ /* 0x000fe200078e0004 */
[----:B------:R1:W-:Y:S01]  /*1a70*/  STL [R1], R27 ;  /* 0x0000001b01007387 */ /* 0x0003e20000100800 */
[----:B------:R-:W-:Y:S01]  /*1a80*/  LEA.HI.X.SX32 R10, R0, UR25, 0x1, P0 ;  /* 0x00000019000a7c11 */ /* 0x000fe200080f0eff */
[----:B------:R-:W-:Y:S01]  /*1a90*/  UIMAD UR9, UR17, UR7, UR6 ;  /* 0x00000007110972a4 */ /* 0x000fe2000f8e0206 */
[----:B------:R-:W-:Y:S01]  /*1aa0*/  IMAD R0, R13, c[0x0][0x190], RZ ;  /* 0x000064000d007a24 */ /* 0x000fe200078e02ff */
[----:B------:R-:W-:Y:S01]  /*1ab0*/  LEA R234, P0, R2, c[0x0][0x350], 0x2 ;  /* 0x0000d40002ea7a11 */ /* 0x000fe200078010ff */
[----:B------:R-:W-:Y:S01]  /*1ac0*/  ULDC.64 UR6, c[0x0][0x378] ;  /* 0x0000de0000067ab9 */ /* 0x000fe20000000a00 */
[----:B------:R-:W-:Y:S01]  /*1ad0*/  IMAD.WIDE.U32 R6, R12, c[0x0][0x190], R244 ;  /* 0x000064000c067a25 */ /* 0x000fe200078e00f4 */
[----:B------:R-:W-:Y:S01]  /*1ae0*/  UIMAD UR6, UR60, UR6, URZ ;  /* 0x000000063c0672a4 */ /* 0x000fe2000f8e023f */
[----:B------:R-:W-:-:S02]  /*1af0*/  IADD3 R5, R5, UR9, RZ ;  /* 0x0000000905057c10 */ /* 0x000fc4000fffe0ff */
[----:B------:R-:W-:Y:S01]  /*1b00*/  IMAD R15, R12, c[0x0][0x194], R0 ;  /* 0x000065000c0f7a24 */ /* 0x000fe200078e0200 */
[----:B------:R-:W-:Y:S01]  /*1b10*/  UIMAD UR10, UR36, UR7, UR6 ;  /* 0x00000007240a72a4 */ /* 0x000fe2000f8e0206 */
[----:B------:R-:W-:Y:S01]  /*1b20*/  IADD3 R8, P2, R6, UR26, RZ ;  /* 0x0000001a06087c10 */ /* 0x000fe2000ff5e0ff */
[----:B------:R-:W-:Y:S01]  /*1b30*/  UIADD3 UR6, UR17, UR8, URZ ;  /* 0x0000000811067290 */ /* 0x000fe2000fffe03f */
[----:B------:R-:W-:Y:S01]  /*1b40*/  IMAD.WIDE.U32 R4, R9, c[0x0][0x378], R4 ;  /* 0x0000de0009047a25 */ /* 0x000fe200078e0004 */
[----:B------:R-:W-:Y:S01]  /*1b50*/  UIADD3 UR8, UR17, UR12, URZ ;  /* 0x0000000c11087290 */ /* 0x000fe2000fffe03f */
[----:B------:R-:W-:Y:S02]  /*1b60*/  LEA.HI.X R235, R2, c[0x0][0x354], R10, 0x2, P0 ;  /* 0x0000d50002eb7a11 */ /* 0x000fe400000f140a */
[----:B------:R-:W-:Y:S01]  /*1b70*/  ULDC.64 UR12, c[0x0][0x3c8] ;  /* 0x0000f200000c7ab9 */ /* 0x000fe20000000a00 */
[----:B------:R-:W-:Y:S01]  /*1b80*/  IADD3.X R9, R7, UR24, R15, P2, !PT ;  /* 0x0000001807097c10 */ /* 0x000fe200097fe40f */
[----:B------:R-:W-:Y:S01]  /*1b90*/  UMOV UR17, 0x4 ;  /* 0x0000000400117882 */ /* 0x000fe20000000000 */
[----:B------:R-:W-:Y:S01]  /*1ba0*/  IADD3 R7, R5, UR10, RZ ;  /* 0x0000000a05077c10 */ /* 0x000fe2000fffe0ff */
[----:B------:R-:W-:Y:S01]  /*1bb0*/  UIMAD.WIDE UR6, UR6, UR17, UR12 ;  /* 0x00000011060672a5 */ /* 0x000fe2000f8e020c */
[----:B------:R-:W-:Y:S01]  /*1bc0*/  IMAD R0, R23, c[0x0][0x370], RZ ;  /* 0x0000dc0017007a24 */ /* 0x000fe200078e02ff */
[C---:B------:R-:W-:Y:S01]  /*1bd0*/  IADD3 R252, R244.reuse, 0x40, RZ ;  /* 0x00000040f4fc7810 */ /* 0x040fe20007ffe0ff */
[----:B------:R-:W-:Y:S01]  /*1be0*/  ULDC UR13, c[0x0][0x2e8] ;  /* 0x0000ba00000d7ab9 */ /* 0x000fe20000000800 */
[----:B------:R-:W-:Y:S01]  /*1bf0*/  IMAD.MOV.U32 R6, RZ, RZ, R4 ;  /* 0x000000ffff067224 */ /* 0x000fe200078e0004 */
[----:B------:R-:W-:Y:S01]  /*1c00*/  IADD3 R251, R244, 0x80, RZ ;  /* 0x00000080f4fb7810 */ /* 0x000fe20007ffe0ff */
[----:B------:R-:W-:Y:S01]  /*1c10*/  IMAD.WIDE.U32 R10, R11, c[0x0][0x1a8], R8 ;  /* 0x00006a000b0a7a25 */ /* 0x000fe200078e0008 */
[----:B------:R-:W-:-:S02]  /*1c20*/  UMOV UR12, UR6 ;  /* 0x00000006000c7c82 */ /* 0x000fc40008000000 */
[----:B------:R-:W-:Y:S01]  /*1c30*/  UIADD3 UR6, -UR22, UR31, UR16 ;  /* 0x0000001f16067290 */ /* 0x000fe2000fffe110 */
[C---:B------:R-:W-:Y:S01]  /*1c40*/  IMAD R0, R14.reuse, c[0x0][0x374], R0 ;  /* 0x0000dd000e007a24 */ /* 0x040fe200078e0200 */
[----:B------:R-:W-:Y:S01]  /*1c50*/  IADD3 R17, R11, UR14, RZ ;  /* 0x0000000e0b117c10 */ /* 0x000fe2000fffe0ff */
[----:B------:R-:W-:Y:S01]  /*1c60*/  IMAD.WIDE.U32 R6, R14, c[0x0][0x370], R6 ;  /* 0x0000dc000e067a25 */ /* 0x000fe200078e0006 */
[----:B------:R-:W-:Y:S01]  /*1c70*/  UIADD3 UR6, UR6, -UR13, URZ ;  /* 0x8000000d06067290 */ /* 0x000fe2000fffe03f */
[----:B------:R-:W-:Y:S01]  /*1c80*/  LEA R241, P3, R10, c[0x0][0x160], 0x1 ;  /* 0x000058000af17a11 */ /* 0x000fe200078608ff */
[----:B------:R-:W-:Y:S01]  /*1c90*/  UMOV UR11, UR7 ;  /* 0x00000007000b7c82 */ /* 0x000fe20008000000 */
[----:B------:R-:W-:Y:S01]  /*1ca0*/  IMAD.IADD R2, R7, 0x1, R0 ;  /* 0x0000000107027824 */ /* 0x000fe200078e0200 */
[----:B------:R-:W-:Y:S01]  /*1cb0*/  USHF.R.S32.HI UR13, URZ, 0x1f, UR6 ;  /* 0x0000001f3f0d7899 */ /* 0x000fe20008011406 */
[----:B------:R-:W-:Y:S02]  /*1cc0*/  LEA R240, P2, R6, c[0x0][0x330], 0x1 ;  /* 0x0000cc0006f07a11 */ /* 0x000fe400078408ff */
[----:B------:R-:W-:Y:S01]  /*1cd0*/  LEA.HI.X R242, R10, c[0x0][0x164], R17, 0x1, P3 ;  /* 0x000059000af27a11 */ /* 0x000fe200018f0c11 */
[----:B------:R-:W-:Y:S01]  /*1ce0*/  ULEA.HI UR13, UR13, UR6, URZ, 0x6 ;  /* 0x000000060d0d7291 */ /* 0x000fe2000f8f303f */
[----:B------:R-:W-:Y:S01]  /*1cf0*/  LEA.HI.X R243, R6, c[0x0][0x334], R2, 0x1, P2 ;  /* 0x0000cd0006f37a11 */ /* 0x000fe200010f0c02 */
[----:B------:R-:W-:-:S02]  /*1d00*/  UIADD3 UR6, UR29, -0x1, URZ ;  /* 0xffffffff1d067890 */ /* 0x000fc4000fffe03f */
[----:B------:R-:W-:-:S04]  /*1d10*/  USHF.R.S32.HI UR13, URZ, 0x6, UR13 ;  /* 0x000000063f0d7899 */ /* 0x000fc8000801140d */
[----:B------:R-:W-:-:S04]  /*1d20*/  UISETP.LT.AND UP1, UPT, URZ, UR13, UPT ;  /* 0x0000000d3f00728c */ /* 0x000fc8000bf21270 */
[----:B------:R-:W-:-:S04]  /*1d30*/  USEL UR13, URZ, UR13, !UP1 ;  /* 0x0000000d3f0d7287 */ /* 0x000fc8000c800000 */
[----:B------:R-:W-:-:S03]  /*1d40*/  UISETP.GT.AND UP1, UPT, UR29, UR13, UPT ;  /* 0x0000000d1d00728c */ /* 0x000fc6000bf24270 */
[----:B------:R-:W-:Y:S02]  /*1d50*/  ULDC.64 UR28, c[0x0][0x200] ;  /* 0x00008000001c7ab9 */ /* 0x000fe40000000a00 */
[----:B------:R-:W-:Y:S01]  /*1d60*/  UIMAD.WIDE UR8, UR8, UR17, UR28 ;  /* 0x00000011080872a5 */ /* 0x000fe2000f8e021c */
[----:B------:R-:W-:-:S13]  /*1d70*/  PLOP3.LUT P0, PT, PT, PT, UP1, 0x80, 0x0 ;  /* 0x000000000000781c */ /* 0x000fda0003f0f018 */
[----:B------:R-:W-:Y:S05]  /*1d80*/  @P0 BRA `(.L_x_735) ;  /* 0x0000092000000947 */ /* 0x000fea0003800000 */
[----:B-1----:R-:W-:Y:S02]  /*1d90*/  @UP0 UIADD3 UR8, UR33, UR34, URZ ;  /* 0x0000002221080290 */ /* 0x002fe4000fffe03f */
        /* <DEDUP_REMOVED lines=17> */
.L_x_736:
        /* <DEDUP_REMOVED lines=18> */
.L_x_737:
        /* <DEDUP_REMOVED lines=35> */
.L_x_739:
[----:B------:R-:W-:Y:S05]  /*2200*/  BSYNC B0 ;  /* 0x0000000000007941 */ /* 0x000fea0003800000 */
.L_x_738:
        /* <DEDUP_REMOVED lines=21> */
.L_x_741:
[----:B------:R-:W-:Y:S05]  /*2360*/  BSYNC B0 ;  /* 0x0000000000007941 */ /* 0x000fea0003800000 */
.L_x_740:
        /* <DEDUP_REMOVED lines=31> */
.L_x_743:
[----:B------:R-:W-:Y:S05]  /*2560*/  BSYNC B0 ;  /* 0x0000000000007941 */ /* 0x000fea0003800000 */
.L_x_742:
        /* <DEDUP_REMOVED lines=20> */
.L_x_735:
[----:B-1----:R-:W2:Y:S01]  /*26b0*/  LDL R18, [R1+0x5c] ;  /* 0x00005c0001127983 */ /* 0x002ea20000100800 */
        /* <DEDUP_REMOVED lines=55> */
.L_x_746:
[----:B------:R-:W-:Y:S05]  /*2a30*/  BSYNC B0 ;  /* 0x0000000000007941 */ /* 0x000fea0003800000 */
.L_x_745:
        /* <DEDUP_REMOVED lines=48> */
.L_x_748:
[----:B------:R-:W-:Y:S05]  /*2d40*/  BSYNC B0 ;  /* 0x0000000000007941 */ /* 0x000fea0003800000 */
.L_x_747:
        /* <DEDUP_REMOVED lines=23> */
.L_x_750:
        /* <DEDUP_REMOVED lines=50> */
.L_x_751:
[----:B------:R-:W-:Y:S05]  /*31e0*/  BSYNC B0 ;  /* 0x0000000000007941 */ /* 0x000fea0003800000 */
.L_x_749:
        /* <DEDUP_REMOVED lines=21> */
.L_x_753:
        /* <DEDUP_REMOVED lines=49> */
.L_x_754:
[----:B------:R-:W-:Y:S05]  /*3650*/  BSYNC B0 ;  /* 0x0000000000007941 */ /* 0x000fea0003800000 */
.L_x_752:
[C---:B------:R-:W-:Y:S01]  /*3660*/  IADD3 R0, R246.reuse, 0x8, RZ ;  /* 0x00000008f6007810 */ /* 0x040fe20007ffe0ff */
[----:B--23--:R-:W-:Y:S01]  /*3670*/  IMAD.MOV.U32 R4, RZ, RZ, 0x4 ;  /* 0x00000004ff047424 */ /* 0x00cfe200078e00ff */
[----:B------:R-:W-:Y:S01]  /*3680*/  ISETP.GE.AND P2, PT, R246, UR7, PT ;  /* 0x00000007f6007c0c */ /* 0x000fe2000bf46270 */
[----:B------:R-:W-:Y:S01]  /*3690*/  IMAD.MOV.U32 R2, RZ, RZ, 0x7f800000 ;  /* 0x7f800000ff027424 */ /* 0x000fe200078e00ff */
[----:B------:R-:W-:Y:S01]  /*36a0*/  ISETP.GE.AND P1, PT, R0, UR7, PT ;  /* 0x0000000700007c0c */ /* 0x000fe2000bf26270 */
[----:B------:R-:W-:Y:S01]  /*36b0*/  IMAD.WIDE R4, R246, R4, UR8 ;  /* 0x00000008f6047e25 */ /* 0x000fe2000f8e0204 */
[----:B------:R-:W-:Y:S01]  /*36c0*/  MOV R6, 0x7f800000 ;  /* 0x7f80000000067802 */ /* 0x000fe20000000f00 */
[----:B------:R-:W-:Y:S02]  /*36d0*/  USHF.R.S32.HI UR10, URZ, 0x1f, UR16 ;  /* 0x0000001f3f0a7899 */ /* 0x000fe40008011410 */
[----:B------:R-:W-:Y:S02]  /*36e0*/  ULDC.64 UR14, c[0x0][0x198] ;  /* 0x00006600000e7ab9 */ /* 0x000fe40000000a00 */
[----:B------:R-:W-:Y:S01]  /*36f0*/  UIADD3 UR7, -UR16, UR22, URZ ;  /* 0x0000001610077290 */ /* 0x000fe2000fffe13f */
[----:B------:R-:W-:Y:S01]  /*3700*/  MOV R18, UR16 ;  /* 0x0000001000127c02 */ /* 0x000fe20008000f00 */
[----:B------:R-:W-:-:S02]  /*3710*/  UIMAD UR14, UR10, UR14, URZ ;  /* 0x0000000e0a0e72a4 */ /* 0x000fc4000f8e023f */
[----:B------:R2:W3:Y:S04]  /*3720*/  @!P2 LDG.E R6, [R4.64] ;  /* 0x000000040406a981 */ /* 0x0004e8000c1e1900 */
[----:B------:R2:W5:Y:S01]  /*3730*/  @!P1 LDG.E R2, [R4.64+0x20] ;  /* 0x0000200404029981 */ /* 0x000562000c1e1900 */
[----:B------:R-:W-:Y:S01]  /*3740*/  ISETP.GE.AND P6, PT, R14, UR7, PT ;  /* 0x000000070e007c0c */ /* 0x000fe2000bfc6270 */
[----:B------:R-:W-:-:S06]  /*3750*/  UIMAD UR14, UR16, UR15, UR14 ;  /* 0x0000000f100e72a4 */ /* 0x000fcc000f8e020e */
[----:B------:R-:W-:-:S06]  /*3760*/  IMAD.U32 R0, RZ, RZ, UR14 ;  /* 0x0000000eff007e24 */ /* 0x000fcc000f8e00ff */
[----:B------:R1:W-:Y:S04]  /*3770*/  @P6 STS.128 [R237+0x18000], RZ ;  /* 0x018000ffed006388 */ /* 0x0003e80000000c00 */
[----:B------:R1:W-:Y:S04]  /*3780*/  @P6 STS.128 [R237+0x1a000], RZ ;  /* 0x01a000ffed006388 */ /* 0x0003e80000000c00 */
[----:B------:R1:W-:Y:S01]  /*3790*/  @P6 STS.128 [R237+0x1c000], RZ ;  /* 0x01c000ffed006388 */ /* 0x0003e20000000c00 */
[----:B--2---:R-:W-:-:S03]  /*37a0*/  IMAD.WIDE.U32 R4, R18, c[0x0][0x198], R244 ;  /* 0x0000660012047a25 */ /* 0x004fc600078e00f4 */
[----:B------:R1:W-:Y:S02]  /*37b0*/  @P6 STS.128 [R237+0x1e000], RZ ;  /* 0x01e000ffed006388 */ /* 0x0003e40000000c00 */
[----:B------:R-:W-:-:S04]  /*37c0*/  IADD3 R4, P1, R4, UR20, RZ ;  /* 0x0000001404047c10 */ /* 0x000fc8000ff3e0ff */
[----:B------:R-:W-:Y:S01]  /*37d0*/  IADD3.X R5, R5, UR23, R0, P1, !PT ;  /* 0x0000001705057c10 */ /* 0x000fe20008ffe400 */
[----:B------:R-:W-:Y:S01]  /*37e0*/  IMAD R0, R22, c[0x0][0x1b0], RZ ;  /* 0x00006c0016007a24 */ /* 0x000fe200078e02ff */
[----:B------:R-:W-:Y:S03]  /*37f0*/  BSSY B0, `(.L_x_755) ;  /* 0x0000034000007945 */ /* 0x000fe60003800000 */
[C---:B------:R-:W-:Y:S02]  /*3800*/  IMAD R15, R16.reuse, c[0x0][0x1b4], R0 ;  /* 0x00006d00100f7a24 */ /* 0x040fe400078e0200 */
[----:B------:R-:W-:-:S05]  /*3810*/  IMAD.WIDE.U32 R10, R16, c[0x0][0x1b0], R4 ;  /* 0x00006c00100a7a25 */ /* 0x000fca00078e0004 */
[----:B------:R-:W-:Y:S01]  /*3820*/  IADD3 R17, R11, R15, RZ ;  /* 0x0000000f0b117210 */ /* 0x000fe20007ffe0ff */
[----:B-----5:R1:W-:Y:S04]  /*3830*/  STL [R1+0x8], R2 ;  /* 0x0000080201007387 */ /* 0x0203e80000100800 */
[----:B---3--:R1:W-:Y:S01]  /*3840*/  STL [R1+0x4], R6 ;  /* 0x0000040601007387 */ /* 0x0083e20000100800 */
[----:B------:R-:W-:Y:S05]  /*3850*/  @P6 BRA `(.L_x_756) ;  /* 0x000002d000006947 */ /* 0x000fea0003800000 */
[----:B------:R-:W-:Y:S01]  /*3860*/  ISETP.GE.AND P4, PT, R244, c[0x0][0x220], PT ;  /* 0x00008800f4007a0c */ /* 0x000fe20003f86270 */
[----:B------:R-:W-:Y:S01]  /*3870*/  IMAD.U32 R4, RZ, RZ, UR20 ;  /* 0x00000014ff047e24 */ /* 0x000fe2000f8e00ff */
[----:B------:R-:W-:Y:S01]  /*3880*/  ISETP.GE.AND P3, PT, R252, c[0x0][0x220], PT ;  /* 0x00008800fc007a0c */ /* 0x000fe20003f66270 */
[----:B------:R-:W-:Y:S01]  /*3890*/  IMAD.U32 R5, RZ, RZ, UR23 ;  /* 0x00000017ff057e24 */ /* 0x000fe2000f8e00ff */
[----:B------:R-:W-:Y:S01]  /*38a0*/  ISETP.GE.AND P2, PT, R251, c[0x0][0x220], PT ;  /* 0x00008800fb007a0c */ /* 0x000fe20003f46270 */
[----:B------:R-:W-:-:S02]  /*38b0*/  IMAD R0, R20, c[0x0][0x198], RZ ;  /* 0x0000660014007a24 */ /* 0x000fc400078e02ff */
[----:B------:R-:W-:-:S04]  /*38c0*/  IMAD.WIDE.U32 R4, R19, c[0x0][0x198], R4 ;  /* 0x0000660013047a25 */ /* 0x000fc800078e0004 */
[----:B-1----:R-:W-:Y:S02]  /*38d0*/  IMAD R2, R19, c[0x0][0x19c], R0 ;  /* 0x0000670013027a24 */ /* 0x002fe400078e0200 */
        /* <DEDUP_REMOVED lines=37> */
.L_x_756:
[----:B------:R-:W-:Y:S05]  /*3b30*/  BSYNC B0 ;  /* 0x0000000000007941 */ /* 0x000fea0003800000 */
.L_x_755:
        /* <DEDUP_REMOVED lines=8> */
[----:B-12---:R-:W-:Y:S01]  /*3bc0*/  IMAD.U32 R5, RZ, RZ, UR23 ;  /* 0x00000017ff057e24 */ /* 0x006fe2000f8e00ff */
        /* <DEDUP_REMOVED lines=46> */
.L_x_758:
[----:B------:R-:W-:Y:S05]  /*3eb0*/  BSYNC B0 ;  /* 0x0000000000007941 */ /* 0x000fea0003800000 */
.L_x_757:
        /* <DEDUP_REMOVED lines=62> */
.L_x_760:
[----:B------:R-:W-:Y:S05]  /*42a0*/  BSYNC B0 ;  /* 0x0000000000007941 */ /* 0x000fea0003800000 */
.L_x_759:
        /* <DEDUP_REMOVED lines=53> */
.L_x_762:
[----:B------:R-:W-:Y:S05]  /*4600*/  BSYNC B0 ;  /* 0x0000000000007941 */ /* 0x000fea0003800000 */
.L_x_761:
[----:B------:R-:W-:Y:S02]  /*4610*/  IMAD.MOV.U32 R6, RZ, RZ, c[0x0][0x308] ;  /* 0x0000c200ff067624 */ /* 0x000fe400078e00ff */
[----:B------:R-:W-:Y:S01]  /*4620*/  IMAD.MOV.U32 R7, RZ, RZ, c[0x0][0x30c] ;  /* 0x0000c300ff077624 */ /* 0x000fe200078e00ff */
[----:B------:R-:W-:Y:S01]  /*4630*/  LEA.HI R0, R25, R26, RZ, 0x4 ;  /* 0x0000001a19007211 */ /* 0x000fe200078f20ff */
[----:B------:R-:W0:Y:S04]  /*4640*/  LDGDEPBAR ;  /* 0x00000000000079af */ /* 0x000e280000000000 */
[----:B-12---:R1:W2:Y:S04]  /*4650*/  LDG.E.64 R4, [R6.64+0x8] ;  /* 0x0000080406047981 */ /* 0x0062a8000c1e1b00 */
[----:B-1----:R-:W5:Y:S01]  /*4660*/  LDG.E.64 R6, [R6.64] ;  /* 0x0000000406067981 */ /* 0x002f62000c1e1b00 */
[----:B------:R-:W-:Y:S01]  /*4670*/  LOP3.LUT R0, R0, 0xfffffff0, RZ, 0xc0, !PT ;  /* 0xfffffff000007812 */ /* 0x000fe200078ec0ff */
[----:B------:R-:W-:Y:S01]  /*4680*/  IMAD.MOV.U32 R226, RZ, RZ, 0x40 ;  /* 0x00000040ffe27424 */ /* 0x000fe200078e00ff */
[--C-:B------:R-:W-:Y:S01]  /*4690*/  SHF.R.S32.HI R8, RZ, 0x1f, R21.reuse ;  /* 0x0000001fff087819 */ /* 0x100fe20000011415 */
[----:B------:R-:W1:Y:S01]  /*46a0*/  S2R R9, SR_TID.X ;  /* 0x0000000000097919 */ /* 0x000e620000002100 */
[----:B------:R-:W-:Y:S01]  /*46b0*/  SHF.L.U32 R222, R233, 0x1, RZ ;  /* 0x00000001e9de7819 */ /* 0x000fe200000006ff */
[----:B------:R-:W-:Y:S01]  /*46c0*/  IMAD.IADD R0, R26, 0x1, -R0 ;  /* 0x000000011a007824 */ /* 0x000fe200078e0a00 */
[----:B------:R-:W-:Y:S01]  /*46d0*/  UIADD3 UR16, UR31, 0x40, UR16 ;  /* 0x000000401f107890 */ /* 0x000fe2000fffe010 */
[----:B------:R-:W-:Y:S01]  /*46e0*/  IMAD.MOV.U32 R238, RZ, RZ, R236 ;  /* 0x000000ffffee7224 */ /* 0x000fe200078e00ec */
        /* <DEDUP_REMOVED lines=14> */
[----:B------:R-:W-:Y:S01]  /*47d0*/  IADD3 R0, R0, -R2, RZ ;  /* 0x8000000200007210 */ /* 0x000fe20007ffe0ff */
        /* <DEDUP_REMOVED lines=52> */
[----:B------:R-:W-:Y:S01]  /*4b20*/  UIADD3 UR16, UR16, -UR22, URZ ;  /* 0x8000001610107290 */ /* 0x000fe2000fffe03f */
[----:B--2---:R-:W-:-:S02]  /*4b30*/  IADD3 R4, P2, P1, R4, UR46, R21 ;  /* 0x0000002e04047c10 */ /* 0x004fc4000f95e015 */
[----:B------:R-:W-:Y:S02]  /*4b40*/  CS2R R20, SRZ ;  /* 0x0000000000147805 */ /* 0x000fe4000001ff00 */
[----:B------:R-:W-:Y:S01]  /*4b50*/  IADD3.X R2, R5, UR50, R8, P2, P1 ;  /* 0x0000003205027c10 */ /* 0x000fe200097e2408 */
[----:B------:R-:W-:Y:S01]  /*4b60*/  IMAD.WIDE.U32 R4, R4, -0x2daee0ad, RZ ;  /* 0xd2511f5304047825 */ /* 0x000fe200078e00ff */
[----:B------:R-:W-:Y:S02]  /*4b70*/  R2P PR, R0, 0x6 ;  /* 0x0000000600007804 */ /* 0x000fe40000000000 */
[----:B------:R-:W-:Y:S01]  /*4b80*/  IADD3 R0, R232, 0x4000, RZ ;  /* 0x00004000e8007810 */ /* 0x000fe20007ffe0ff */
[----:B------:R2:W-:Y:S02]  /*4b90*/  STL [R1+0x54], R2 ;  /* 0x0000540201007387 */ /* 0x0005e40000100800 */
[----:B------:R-:W-:Y:S02]  /*4ba0*/  SEL R231, R231, 0xffffffe0, !P1 ;  /* 0xffffffe0e7e77807 */ /* 0x000fe40004800000 */
[----:B------:R-:W-:-:S02]  /*4bb0*/  SEL R0, R0, R232, !P0 ;  /* 0x000000e800007207 */ /* 0x000fc40004000000 */
[----:B------:R-:W-:Y:S01]  /*4bc0*/  SEL R226, R226, 0xffffffc0, !P2 ;  /* 0xffffffc0e2e27807 */ /* 0x000fe20005000000 */
[----:B------:R-:W-:Y:S01]  /*4bd0*/  IMAD.IADD R228, R227, 0x1, R231 ;  /* 0x00000001e3e47824 */ /* 0x000fe200078e02e7 */
[----:B------:R-:W-:-:S03]  /*4be0*/  IADD3 R223, R231, R222, RZ ;  /* 0x000000dee7df7210 */ /* 0x000fc60007ffe0ff */
[----:B------:R-:W-:Y:S02]  /*4bf0*/  IMAD.IADD R229, R227, 0x1, R226 ;  /* 0x00000001e3e57824 */ /* 0x000fe400078e02e2 */
[C---:B------:R-:W-:Y:S02]  /*4c00*/  IMAD.IADD R225, R226.reuse, 0x1, R222 ;  /* 0x00000001e2e17824 */ /* 0x040fe400078e02de */
[C---:B------:R-:W-:Y:S01]  /*4c10*/  IMAD.IADD R230, R226.reuse, 0x1, R228 ;  /* 0x00000001e2e67824 */ /* 0x040fe200078e02e4 */
[----:B-----5:R5:W3:Y:S01]  /*4c20*/  R2UR UR14, R7 ;  /* 0x00000000070e73c2 */ /* 0x020ae200000e0000 */
[----:B------:R-:W-:-:S07]  /*4c30*/  IMAD.IADD R224, R226, 0x1, R223 ;  /* 0x00000001e2e07824 */ /* 0x000fce00078e02df */
[----:B------:R-:W4:Y:S01]  /*4c40*/  R2UR UR15, R6 ;  /* 0x00000000060f73c2 */ /* 0x000f2200000e0000 */
[----:B--2---:R-:W-:-:S04]  /*4c50*/  IADD3 R2, R233, 0x4000, RZ ;  /* 0x00004000e9027810 */ /* 0x004fc80007ffe0ff */
[----:B------:R-:W-:-:S05]  /*4c60*/  SEL R2, R2, R233, !P0 ;  /* 0x000000e902027207 */ /* 0x000fca0004000000 */
[----:B------:R-:W-:Y:S01]  /*4c70*/  IMAD.SHL.U32 R219, R2, 0x2, RZ ;  /* 0x0000000202db7824 */ /* 0x000fe200078e00ff */
[----:B------:R-:W-:Y:S01]  /*4c80*/  SHF.L.U32 R2, R0, 0x1, RZ ;  /* 0x0000000100027819 */ /* 0x000fe200000006ff */
[----:B------:R-:W-:Y:S01]  /*4c90*/  IMAD.MOV.U32 R0, RZ, RZ, c[0x0][0x22c] ;  /* 0x00008b00ff007624 */ /* 0x000fe200078e00ff */
[----:B-----5:R-:W2:Y:S03]  /*4ca0*/  S2R R7, SR_TID.X ;  /* 0x0000000000077919 */ /* 0x020ea60000002100 */
[----:B------:R-:W-:Y:S01]  /*4cb0*/  IMAD R0, R0, c[0x0][0x1c0], RZ ;  /* 0x0000700000007a24 */ /* 0x000fe200078e02ff */
[----:B---3--:R-:W-:Y:S02]  /*4cc0*/  UIADD3 UR28, UR14, -0x4498517b, URZ ;  /* 0xbb67ae850e1c7890 */ /* 0x008fe4000fffe03f */
[----:B------:R-:W-:Y:S01]  /*4cd0*/  UIADD3 UR26, UR14, 0x76cf5d0a, URZ ;  /* 0x76cf5d0a0e1a7890 */ /* 0x000fe2000fffe03f */
[C---:B------:R-:W-:Y:S01]  /*4ce0*/  IMAD.SHL.U32 R10, R0.reuse, 0x10, RZ ;  /* 0x00000010000a7824 */ /* 0x040fe200078e00ff */
[----:B------:R-:W-:Y:S01]  /*4cf0*/  SHF.L.U32 R239, R0, 0x3, RZ ;  /* 0x0000000300ef7819 */ /* 0x000fe200000006ff */
[----:B------:R-:W-:-:S02]  /*4d00*/  UIADD3 UR24, UR14, 0x32370b8f, URZ ;  /* 0x32370b8f0e187890 */ /* 0x000fc4000fffe03f */
[----:B----4-:R-:W-:Y:S01]  /*4d10*/  UIADD3 UR29, UR15, -0x61c88647, URZ ;  /* 0x9e3779b90f1d7890 */ /* 0x010fe2000fffe03f */
[C---:B------:R-:W-:Y:S01]  /*4d20*/  IADD3 R8, R10.reuse, 0x40, RZ ;  /* 0x000000400a087810 */ /* 0x040fe20007ffe0ff */
[----:B------:R-:W-:Y:S01]  /*4d30*/  UIADD3 UR27, UR15, 0x3c6ef372, URZ ;  /* 0x3c6ef3720f1b7890 */ /* 0x000fe2000fffe03f */
[----:B------:R-:W-:Y:S01]  /*4d40*/  IADD3 R0, R10, 0xe0, RZ ;  /* 0x000000e00a007810 */ /* 0x000fe20007ffe0ff */
[----:B------:R-:W-:Y:S02]  /*4d50*/  UIADD3 UR25, UR15, -0x255992d5, URZ ;  /* 0xdaa66d2b0f197890 */ /* 0x000fe4000fffe03f */
[C---:B------:R-:W-:Y:S01]  /*4d60*/  IMAD.IADD R8, R239.reuse, 0x1, R8 ;  /* 0x00000001ef087824 */ /* 0x040fe200078e0208 */
[C---:B------:R-:W-:Y:S01]  /*4d70*/  IADD3 R0, R239.reuse, R0, RZ ;  /* 0x00000000ef007210 */ /* 0x040fe20007ffe0ff */
[----:B------:R-:W-:Y:S02]  /*4d80*/  UIADD3 UR23, UR15, 0x78dde6e4, URZ ;  /* 0x78dde6e40f177890 */ /* 0x000fe4000fffe03f */
[C---:B------:R-:W-:Y:S01]  /*4d90*/  IMAD.IADD R8, R239.reuse, 0x1, R8 ;  /* 0x00000001ef087824 */ /* 0x040fe200078e0208 */
[----:B------:R-:W-:Y:S01]  /*4da0*/  UIADD3 UR21, UR14, -0x126145ec, URZ ;  /* 0xed9eba140e157890 */ /* 0x000fe2000fffe03f */
[----:B------:R-:W-:Y:S01]  /*4db0*/  IMAD.IADD R0, R239, 0x1, R0 ;  /* 0x00000001ef007824 */ /* 0x000fe200078e0200 */
[----:B------:R-:W-:Y:S01]  /*4dc0*/  UIADD3 UR20, UR15, 0x1715609d, URZ ;  /* 0x1715609d0f147890 */ /* 0x000fe2000fffe03f */
[----:B--2---:R-:W-:-:S02]  /*4dd0*/  SHF.R.S32.HI R7, RZ, 0x1f, R7 ;  /* 0x0000001fff077819 */ /* 0x004fc40000011407 */
[C---:B------:R-:W-:Y:S01]  /*4de0*/  IMAD.IADD R0, R239.reuse, 0x1, R0 ;  /* 0x00000001ef007824 */ /* 0x040fe200078e0200 */
[----:B------:R-:W-:Y:S01]  /*4df0*/  IADD3 R8, R239, R8, RZ ;  /* 0x00000008ef087210 */ /* 0x000fe20007ffe0ff */
[----:B------:R-:W-:Y:S01]  /*4e00*/  UIADD3 UR19, UR14, -0x56f99767, URZ ;  /* 0xa90668990e137890 */ /* 0x000fe2000fffe03f */
[----:B-1----:R-:W-:Y:S01]  /*4e10*/  LEA.HI R7, R7, R9, RZ, 0x7 ;  /* 0x0000000907077211 */ /* 0x002fe200078f38ff */
[----:B------:R-:W-:Y:S01]  /*4e20*/  UIADD3 UR18, UR15, -0x4ab325aa, URZ ;  /* 0xb54cda560f127890 */ /* 0x000fe2000fffe03f */
[C---:B------:R-:W-:Y:S01]  /*4e30*/  IADD3 R9, R10.reuse, 0x20, RZ ;  /* 0x000000200a097810 */ /* 0x040fe20007ffe0ff */
[C---:B------:R-:W-:Y:S01]  /*4e40*/  IMAD.IADD R8, R239.reuse, 0x1, R8 ;  /* 0x00000001ef087824 */ /* 0x040fe200078e0208 */
[----:B------:R-:W-:Y:S01]  /*4e50*/  SHF.R.S32.HI R7, RZ, 0x7, R7 ;  /* 0x00000007ff077819 */ /* 0x000fe20000011407 */
[----:B------:R-:W-:Y:S01]  /*4e60*/  UIADD3 UR17, UR14, 0x646e171e, URZ ;  /* 0x646e171e0e117890 */ /* 0x000fe2000fffe03f */
[C---:B------:R-:W-:Y:S02]  /*4e70*/  IADD3 R9, R239.reuse, R9, RZ ;  /* 0x00000009ef097210 */ /* 0x040fe40007ffe0ff */
[----:B------:R-:W-:Y:S01]  /*4e80*/  IADD3 R0, R239, R0, RZ ;  /* 0x00000000ef007210 */ /* 0x000fe20007ffe0ff */
[----:B------:R-:W-:Y:S01]  /*4e90*/  IMAD.SHL.U32 R6, R7, 0x20, RZ ;  /* 0x0000002007067824 */ /* 0x000fe200078e00ff */
[----:B------:R-:W-:Y:S01]  /*4ea0*/  IADD3 R7, R10, 0x60, RZ ;  /* 0x000000600a077810 */ /* 0x000fe20007ffe0ff */
[----:B------:R-:W-:-:S03]  /*4eb0*/  IMAD.IADD R9, R239, 0x1, R9 ;  /* 0x00000001ef097824 */ /* 0x000fc600078e0209 */
[----:B------:R1:W-:Y:S01]  /*4ec0*/  STL [R1+0x60], R6 ;  /* 0x0000600601007387 */ /* 0x0003e20000100800 */
[C---:B------:R-:W-:Y:S02]  /*4ed0*/  IMAD.IADD R7, R239.reuse, 0x1, R7 ;  /* 0x00000001ef077824 */ /* 0x040fe400078e0207 */
[C---:B------:R-:W-:Y:S01]  /*4ee0*/  IMAD.IADD R9, R239.reuse, 0x1, R9 ;  /* 0x00000001ef097824 */ /* 0x040fe200078e0209 */
[----:B------:R2:W-:Y:S02]  /*4ef0*/  STL.64 [R1+0x10], R4 ;  /* 0x0000100401007387 */ /* 0x0005e40000100a00 */
[C---:B------:R-:W-:Y:S02]  /*4f00*/  IADD3 R7, R239.reuse, R7, RZ ;  /* 0x00000007ef077210 */ /* 0x040fe40007ffe0ff */
[----:B------:R-:W-:-:S03]  /*4f10*/  IADD3 R9, R239, R9, RZ ;  /* 0x00000009ef097210 */ /* 0x000fc60007ffe0ff */
[C---:B------:R-:W-:Y:S02]  /*4f20*/  IMAD.IADD R7, R239.reuse, 0x1, R7 ;  /* 0x00000001ef077824 */ /* 0x040fe400078e0207 */
[----:B------:R3:W-:Y:S02]  /*4f30*/  STL [R1+0x2c], R9 ;  /* 0x00002c0901007387 */ /* 0x0007e40000100800 */
[----:B------:R-:W-:Y:S02]  /*4f40*/  IMAD.IADD R7, R239, 0x1, R7 ;  /* 0x00000001ef077824 */ /* 0x000fe400078e0207 */
[----:B------:R4:W-:Y:S04]  /*4f50*/  STL [R1+0x28], R8 ;  /* 0x0000280801007387 */ /* 0x0009e80000100800 */
[----:B------:R5:W-:Y:S01]  /*4f60*/  STL [R1+0x24], R7 ;  /* 0x0000240701007387 */ /* 0x000be20000100800 */
[----:B-1----:R-:W-:-:S04]  /*4f70*/  IADD3 R6, R10, 0x80, RZ ;  /* 0x000000800a067810 */ /* 0x002fc80007ffe0ff */
[C---:B------:R-:W-:Y:S02]  /*4f80*/  IADD3 R6, R239.reuse, R6, RZ ;  /* 0x00000006ef067210 */ /* 0x040fe40007ffe0ff */
[C---:B--2---:R-:W-:Y:S02]  /*4f90*/  IADD3 R5, R10.reuse, 0xa0, RZ ;  /* 0x000000a00a057810 */ /* 0x044fe40007ffe0ff */
[----:B------:R-:W-:Y:S01]  /*4fa0*/  IADD3 R4, R10, 0xc0, RZ ;  /* 0x000000c00a047810 */ /* 0x000fe20007ffe0ff */
[C---:B------:R-:W-:Y:S02]  /*4fb0*/  IMAD.IADD R6, R239.reuse, 0x1, R6 ;  /* 0x00000001ef067824 */ /* 0x040fe400078e0206 */
[C---:B------:R-:W-:Y:S02]  /*4fc0*/  IMAD.IADD R5, R239.reuse, 0x1, R5 ;  /* 0x00000001ef057824 */ /* 0x040fe400078e0205 */
[C---:B------:R-:W-:Y:S02]  /*4fd0*/  IMAD.IADD R4, R239.reuse, 0x1, R4 ;  /* 0x00000001ef047824 */ /* 0x040fe400078e0204 */
[----:B------:R-:W-:-:S02]  /*4fe0*/  IMAD.IADD R5, R239, 0x1, R5 ;  /* 0x00000001ef057824 */ /* 0x000fc400078e0205 */
[C---:B------:R-:W-:Y:S01]  /*4ff0*/  IMAD.IADD R6, R239.reuse, 0x1, R6 ;  /* 0x00000001ef067824 */ /* 0x040fe200078e0206 */
[C---:B------:R-:W-:Y:S01]  /*5000*/  IADD3 R4, R239.reuse, R4, RZ ;  /* 0x00000004ef047210 */ /* 0x040fe20007ffe0ff */
[C---:B---3--:R-:W-:Y:S01]  /*5010*/  IMAD.IADD R9, R239.reuse, 0x1, R9 ;  /* 0x00000001ef097824 */ /* 0x048fe200078e0209 */
[C---:B------:R-:W-:Y:S01]  /*5020*/  IADD3 R5, R239.reuse, R5, RZ ;  /* 0x00000005ef057210 */ /* 0x040fe20007ffe0ff */
[C---:B----4-:R-:W-:Y:S01]  /*5030*/  IMAD.IADD R8, R239.reuse, 0x1, R8 ;  /* 0x00000001ef087824 */ /* 0x050fe200078e0208 */
[C---:B------:R-:W-:Y:S01]  /*5040*/  IADD3 R6, R239.reuse, R6, RZ ;  /* 0x00000006ef067210 */ /* 0x040fe20007ffe0ff */
[C---:B------:R-:W-:Y:S01]  /*5050*/  IMAD.IADD R4, R239.reuse, 0x1, R4 ;  /* 0x00000001ef047824 */ /* 0x040fe200078e0204 */
[C---:B-----5:R-:W-:Y:S01]  /*5060*/  IADD3 R7, R239.reuse, R7, RZ ;  /* 0x00000007ef077210 */ /* 0x060fe20007ffe0ff */
[C---:B------:R-:W-:Y:S02]  /*5070*/  IMAD.IADD R5, R239.reuse, 0x1, R5 ;  /* 0x00000001ef057824 */ /* 0x040fe400078e0205 */
[C---:B------:R-:W-:Y:S01]  /*5080*/  IMAD.IADD R4, R239.reuse, 0x1, R4 ;  /* 0x00000001ef047824 */ /* 0x040fe200078e0204 */
[----:B------:R1:W-:Y:S04]  /*5090*/  STL [R1+0x20], R6 ;  /* 0x0000200601007387 */ /* 0x0003e80000100800 */
[----:B------:R2:W-:Y:S04]  /*50a0*/  STL [R1+0x1c], R5 ;  /* 0x00001c0501007387 */ /* 0x0005e80000100800 */
[----:B------:R-:W-:Y:S04]  /*50b0*/  STL [R1+0x48], R9 ;  /* 0x0000480901007387 */ /* 0x000fe80000100800 */
[----:B------:R3:W-:Y:S04]  /*50c0*/  STL [R1+0x18], R4 ;  /* 0x0000180401007387 */ /* 0x0007e80000100800 */
[----:B------:R-:W-:Y:S04]  /*50d0*/  STL [R1+0x44], R8 ;  /* 0x0000440801007387 */ /* 0x000fe80000100800 */
[----:B------:R4:W-:Y:S04]  /*50e0*/  STL [R1+0xc], R0 ;  /* 0x00000c0001007387 */ /* 0x0009e80000100800 */
[----:B------:R4:W-:Y:S01]  /*50f0*/  STL [R1+0x40], R7 ;  /* 0x0000400701007387 */ /* 0x0009e20000100800 */
[----:B-1----:R-:W-:-:S02]  /*5100*/  IMAD.IADD R6, R239, 0x1, R6 ;  /* 0x00000001ef067824 */ /* 0x002fc400078e0206 */
[----:B--2---:R-:W-:-:S03]  /*5110*/  IMAD.IADD R5, R239, 0x1, R5 ;  /* 0x00000001ef057824 */ /* 0x004fc600078e0205 */
[----:B------:R1:W-:Y:S04]  /*5120*/  STL [R1+0x3c], R6 ;  /* 0x00003c0601007387 */ /* 0x0003e80000100800 */
[----:B------:R1:W-:Y:S01]  /*5130*/  STL [R1+0x38], R5 ;  /* 0x0000380501007387 */ /* 0x0003e20000100800 */
[C---:B---3--:R-:W-:Y:S01]  /*5140*/  IADD3 R4, R239.reuse, R4, RZ ;  /* 0x00000004ef047210 */ /* 0x048fe20007ffe0ff */
[----:B----4-:R-:W-:-:S05]  /*5150*/  IMAD.IADD R0, R239, 0x1, R0 ;  /* 0x00000001ef007824 */ /* 0x010fca00078e0200 */
[----:B------:R1:W-:Y:S04]  /*5160*/  STL [R1+0x30], R0 ;  /* 0x0000300001007387 */ /* 0x0003e80000100800 */
[----:B------:R1:W-:Y:S02]  /*5170*/  STL [R1+0x34], R4 ;  /* 0x0000340401007387 */ /* 0x0003e40000100800 */
.L_x_765:
[----:B------:R-:W0:Y:S01]  /*5180*/  LDGDEPBAR ;  /* 0x00000000000079af */ /* 0x000e220000000000 */
[C---:B------:R-:W-:Y:S01]  /*5190*/  IMAD.IADD R105, R219.reuse, 0x1, R231 ;  /* 0x00000001db697824 */ /* 0x040fe200078e02e7 */
[----:B------:R-:W-:Y:S01]  /*51a0*/  USHF.L.U32 UR7, UR6, 0x6, URZ ;  /* 0x0000000606077899 */ /* 0x000fe2000800063f */
[--C-:B------:R-:W-:Y:S01]  /*51b0*/  IMAD.IADD R104, R219, 0x1, R226.reuse ;  /* 0x00000001db687824 */ /* 0x100fe200078e02e2 */
[----:B------:R-:W-:Y:S01]  /*51c0*/  UISETP.GT.AND UP2, UPT, UR6, UR13, UPT ;  /* 0x0000000d0600728c */ /* 0x000fe2000bf44270 */
[----:B-1----:R-:W-:Y:S01]  /*51d0*/  IMAD.IADD R0, R105, 0x1, R226 ;  /* 0x0000000169007824 */ /* 0x002fe200078e02e2 */
[----:B------:R-:W2:Y:S01]  /*51e0*/  LDL R112, [R1+0x60] ;  /* 0x0000600001707983 */ /* 0x000ea20000100800 */
[----:B------:R-:W-:Y:S01]  /*51f0*/  UISETP.GE.AND UP0, UPT, UR7, UR16, UPT ;  /* 0x000000100700728c */ /* 0x000fe2000bf06270 */
[----:B------:R-:W-:Y:S01]  /*5200*/  IMAD.U32 R106, RZ, RZ, UR7 ;  /* 0x00000007ff6a7e24 */ /* 0x000fe2000f8e00ff */
[----:B------:R-:W-:Y:S03]  /*5210*/  USHF.L.U32 UR7, UR30, 0x6, URZ ;  /* 0x000000061e077899 */ /* 0x000fe6000800063f */
[----:B------:R-:W3:Y:S01]  /*5220*/  LDL R109, [R1+0x4] ;  /* 0x00000400016d7983 */ /* 0x000ee20000100800 */
[----:B------:R-:W-:Y:S04]  /*5230*/  UIADD3 UR7, UR7, 0x40, URZ ;  /* 0x0000004007077890 */ /* 0x000fe8000fffe03f */
[----:B------:R-:W-:Y:S01]  /*5240*/  UISETP.LT.AND UP0, UPT, UR7, UR22, UP0 ;  /* 0x000000160700728c */ /* 0x000fe20008701270 */
[----:B------:R-:W4:Y:S05]  /*5250*/  LDL R107, [R1+0x58] ;  /* 0x00005800016b7983 */ /* 0x000f2a0000100800 */
[----:B------:R-:W-:Y:S01]  /*5260*/  PLOP3.LUT P4, PT, PT, PT, UP0, 0x80, 0x0 ;  /* 0x000000000000781c */ /* 0x000fe20003f8f008 */
[----:B------:R-:W2:Y:S06]  /*5270*/  LDL R108, [R1+0x8] ;  /* 0x00000800016c7983 */ /* 0x000eac0000100800 */
[----:B------:R-:W2:Y:S01]  /*5280*/  LDL.64 R110, [R1+0x10] ;  /* 0x00001000016e7983 */ /* 0x000ea20000100a00 */
[----:B------:R-:W-:Y:S05]  /*5290*/  DEPBAR.LE SB0, 0x0 ;  /* 0x000080000000791a */ /* 0x000fea0000000000 */
[----:B------:R-:W-:Y:S06]  /*52a0*/  BAR.SYNC.DEFER_BLOCKING 0x0 ;  /* 0x0000000000007b1d */ /* 0x000fec0000010000 */
[----:B------:R-:W-:Y:S06]  /*52b0*/  LDSM.16.M88.4 R16, [R219] ;  /* 0x00000000db10783b */ /* 0x000fec0000000200 */
[----:B------:R-:W1:Y:S06]  /*52c0*/  LDSM.16.M88.4 R8, [R218+0x18000] ;  /* 0x01800000da08783b */ /* 0x000e6c0000000200 */
[----:B------:R-:W1:Y:S06]  /*52d0*/  LDSM.16.M88.4 R84, [R218+0x18800] ;  /* 0x01880000da54783b */ /* 0x000e6c0000000200 */
[----:B------:R-:W-:Y:S06]  /*52e0*/  LDSM.16.M88.4 R88, [R105] ;  /* 0x000000006958783b */ /* 0x000fec0000000200 */
[----:B------:R-:W1:Y:S06]  /*52f0*/  LDSM.16.M88.4 R92, [R3+0x18000] ;  /* 0x01800000035c783b */ /* 0x000e6c0000000200 */
[----:B------:R-:W1:Y:S06]  /*5300*/  LDSM.16.M88.4 R96, [R3+0x18800] ;  /* 0x018800000360783b */ /* 0x000e6c0000000200 */
        /* <DEDUP_REMOVED lines=8> */
[----:B------:R-:W1:Y:S07]  /*5390*/  LDSM.16.M88.4 R92, [R217+0x18800] ;  /* 0x01880000d95c783b */ /* 0x000e6e0000000200 */
[C---:B------:R-:W-:Y:S08]  /*53a0*/  HMMA.16816.F32.BF16 R12, R88.reuse, R96, R12 ;  /* 0x00000060580c723c */ /* 0x040ff0000004180c */
[----:B------:R-:W-:Y:S01]  /*53b0*/  HMMA.16816.F32.BF16 R16, R88, R98, R16 ;  /* 0x000000625810723c */ /* 0x000fe20000041810 */
[----:B------:R-:W-:Y:S06]  /*53c0*/  LDSM.16.M88.4 R88, [R0] ;  /* 0x000000000058783b */ /* 0x000fec0000000200 */
[----:B------:R-:W1:Y:S02]  /*53d0*/  LDSM.16.M88.4 R96, [R216+0x18000] ;  /* 0x01800000d860783b */ /* 0x000e640000000200 */
[C---:B-1----:R-:W-:Y:S08]  /*53e0*/  HMMA.16816.F32.BF16 R4, R84.reuse, R100, R4 ;  /* 0x000000645404723c */ /* 0x042ff00000041804 */
[C---:B------:R-:W-:Y:S01]  /*53f0*/  HMMA.16816.F32.BF16 R8, R84.reuse, R102, R8 ;  /* 0x000000665408723c */ /* 0x040fe20000041808 */
[----:B------:R-:W1:Y:S07]  /*5400*/  LDSM.16.M88.4 R100, [R216+0x18800] ;  /* 0x01880000d864783b */ /* 0x000e6e0000000200 */
[C---:B------:R-:W-:Y:S08]  /*5410*/  HMMA.16816.F32.BF16 R12, R84.reuse, R92, R12 ;  /* 0x0000005c540c723c */ /* 0x040ff0000004180c */
[----:B------:R-:W-:Y:S01]  /*5420*/  HMMA.16816.F32.BF16 R16, R84, R94, R16 ;  /* 0x0000005e5410723c */ /* 0x000fe20000041810 */
[----:B------:R-:W-:Y:S06]  /*5430*/  LDSM.16.M88.4 R84, [R219+0x2000] ;  /* 0x00200000db54783b */ /* 0x000fec0000000200 */
[----:B------:R-:W1:Y:S01]  /*5440*/  LDSM.16.M88.4 R92, [R218+0x1a000] ;  /* 0x01a00000da5c783b */ /* 0x000e620000000200 */
[C---:B------:R-:W-:Y:S08]  /*5450*/  HMMA.16816.F32.BF16 R4, R88.reuse, R96, R4 ;  /* 0x000000605804723c */ /* 0x040ff00000041804 */
[C---:B------:R-:W-:Y:S01]  /*5460*/  HMMA.16816.F32.BF16 R8, R88.reuse, R98, R8 ;  /* 0x000000625808723c */ /* 0x040fe20000041808 */
[----:B------:R-:W1:Y:S07]  /*5470*/  LDSM.16.M88.4 R96, [R218+0x1a800] ;  /* 0x01a80000da60783b */ /* 0x000e6e0000000200 */
[C---:B-1----:R-:W-:Y:S08]  /*5480*/  HMMA.16816.F32.BF16 R12, R88.reuse, R100, R12 ;  /* 0x00000064580c723c */ /* 0x042ff0000004180c */
[----:B------:R-:W-:Y:S01]  /*5490*/  HMMA.16816.F32.BF16 R16, R88, R102, R16 ;  /* 0x000000665810723c */ /* 0x000fe20000041810 */
[----:B------:R-:W-:Y:S06]  /*54a0*/  LDSM.16.M88.4 R88, [R105+0x2000] ;  /* 0x002000006958783b */ /* 0x000fec0000000200 */
[----:B------:R-:W-:Y:S01]  /*54b0*/  LDSM.16.M88.4 R100, [R3+0x1a800] ;  /* 0x01a800000364783b */ /* 0x000fe20000000200 */
[C---:B------:R-:W-:Y:S08]  /*54c0*/  HMMA.16816.F32.BF16 R4, R84.reuse, R92, R4 ;  /* 0x0000005c5404723c */ /* 0x040ff00000041804 */
[C---:B------:R-:W-:Y:S01]  /*54d0*/  HMMA.16816.F32.BF16 R8, R84.reuse, R94, R8 ;  /* 0x0000005e5408723c */ /* 0x040fe20000041808 */
[----:B------:R-:W1:Y:S07]  /*54e0*/  LDSM.16.M88.4 R92, [R3+0x1a000] ;  /* 0x01a00000035c783b */ /* 0x000e6e0000000200 */
[C---:B------:R-:W-:Y:S08]  /*54f0*/  HMMA.16816.F32.BF16 R12, R84.reuse, R96, R12 ;  /* 0x00000060540c723c */ /* 0x040ff0000004180c */
[----:B------:R-:W-:Y:S01]  /*5500*/  HMMA.16816.F32.BF16 R16, R84, R98, R16 ;  /* 0x000000625410723c */ /* 0x000fe20000041810 */
[----:B------:R-:W-:Y:S06]  /*5510*/  LDSM.16.M88.4 R84, [R104+0x2000] ;  /* 0x002000006854783b */ /* 0x000fec0000000200 */
[----:B------:R-:W-:Y:S01]  /*5520*/  LDSM.16.M88.4 R96, [R217+0x1a800] ;  /* 0x01a80000d960783b */ /* 0x000fe20000000200 */
[C---:B-1----:R-:W-:Y:S08]  /*5530*/  HMMA.16816.F32.BF16 R4, R88.reuse, R92, R4 ;  /* 0x0000005c5804723c */ /* 0x042ff00000041804 */
[C---:B------:R-:W-:Y:S01]  /*5540*/  HMMA.16816.F32.BF16 R8, R88.reuse, R94, R8 ;  /* 0x0000005e5808723c */ /* 0x040fe20000041808 */
[----:B------:R-:W1:Y:S07]  /*5550*/  LDSM.16.M88.4 R92, [R217+0x1a000] ;  /* 0x01a00000d95c783b */ /* 0x000e6e0000000200 */
[C---:B------:R-:W-:Y:S03]  /*5560*/  HMMA.16816.F32.BF16 R12, R88.reuse, R100, R12 ;  /* 0x00000064580c723c */ /* 0x040fe6000004180c */
[C---:B---3--:R-:W-:Y:S05]  /*5570*/  FSETP.NEU.FTZ.AND P0, PT, R109.reuse, -INF , PT ;  /* 0xff8000006d00780b */ /* 0x048fea0003f1d000 */
[----:B------:R-:W-:Y:S01]  /*5580*/  HMMA.16816.F32.BF16 R16, R88, R102, R16 ;  /* 0x000000665810723c */ /* 0x000fe20000041810 */
[----:B------:R-:W-:Y:S06]  /*5590*/  LDSM.16.M88.4 R88, [R0+0x2000] ;  /* 0x002000000058783b */ /* 0x000fec0000000200 */
[----:B------:R-:W-:Y:S01]  /*55a0*/  LDSM.16.M88.4 R100, [R216+0x1a800] ;  /* 0x01a80000d864783b */ /* 0x000fe20000000200 */
[C---:B-1----:R-:W-:Y:S08]  /*55b0*/  HMMA.16816.F32.BF16 R4, R84.reuse, R92, R4 ;  /* 0x0000005c5404723c */ /* 0x042ff00000041804 */
[C---:B------:R-:W-:Y:S01]  /*55c0*/  HMMA.16816.F32.BF16 R8, R84.reuse, R94, R8 ;  /* 0x0000005e5408723c */ /* 0x040fe20000041808 */
[----:B------:R-:W1:Y:S07]  /*55d0*/  LDSM.16.M88.4 R92, [R216+0x1a000] ;  /* 0x01a00000d85c783b */ /* 0x000e6e0000000200 */
[C---:B------:R-:W-:Y:S08]  /*55e0*/  HMMA.16816.F32.BF16 R12, R84.reuse, R96, R12 ;  /* 0x00000060540c723c */ /* 0x040ff0000004180c */
[----:B------:R-:W-:Y:S01]  /*55f0*/  HMMA.16816.F32.BF16 R16, R84, R98, R16 ;  /* 0x000000625410723c */ /* 0x000fe20000041810 */
[----:B------:R-:W-:Y:S06]  /*5600*/  LDSM.16.M88.4 R84, [R219+0x4000] ;  /* 0x00400000db54783b */ /* 0x000fec0000000200 */
[----:B------:R-:W3:Y:S01]  /*5610*/  LDSM.16.M88.4 R96, [R218+0x1c000] ;  /* 0x01c00000da60783b */ /* 0x000ee20000000200 */
[C---:B-1----:R-:W-:Y:S08]  /*5620*/  HMMA.16816.F32.BF16 R4, R88.reuse, R92, R4 ;  /* 0x0000005c5804723c */ /* 0x042ff00000041804 */
[C---:B------:R-:W-:Y:S01]  /*5630*/  HMMA.16816.F32.BF16 R8, R88.reuse, R94, R8 ;  /* 0x0000005e5808723c */ /* 0x040fe20000041808 */
[----:B------:R-:W1:Y:S07]  /*5640*/  LDSM.16.M88.4 R92, [R218+0x1c800] ;  /* 0x01c80000da5c783b */ /* 0x000e6e0000000200 */
[C---:B------:R-:W-:Y:S08]  /*5650*/  HMMA.16816.F32.BF16 R12, R88.reuse, R100, R12 ;  /* 0x00000064580c723c */ /* 0x040ff0000004180c */
[----:B------:R-:W-:Y:S01]  /*5660*/  HMMA.16816.F32.BF16 R16, R88, R102, R16 ;  /* 0x000000665810723c */ /* 0x000fe20000041810 */
[----:B------:R-:W-:Y:S06]  /*5670*/  LDSM.16.M88.4 R88, [R105+0x4000] ;  /* 0x004000006958783b */ /* 0x000fec0000000200 */
[----:B------:R-:W-:Y:S01]  /*5680*/  LDSM.16.M88.4 R100, [R3+0x1c800] ;  /* 0x01c800000364783b */ /* 0x000fe20000000200 */
[C---:B---3--:R-:W-:Y:S08]  /*5690*/  HMMA.16816.F32.BF16 R4, R84.reuse, R96, R4 ;  /* 0x000000605404723c */ /* 0x048ff00000041804 */
[C---:B------:R-:W-:Y:S01]  /*56a0*/  HMMA.16816.F32.BF16 R8, R84.reuse, R98, R8 ;  /* 0x000000625408723c */ /* 0x040fe20000041808 */
[----:B------:R-:W3:Y:S07]  /*56b0*/  LDSM.16.M88.4 R96, [R3+0x1c000] ;  /* 0x01c000000360783b */ /* 0x000eee0000000200 */
[C---:B-1----:R-:W-:Y:S08]  /*56c0*/  HMMA.16816.F32.BF16 R12, R84.reuse, R92, R12 ;  /* 0x0000005c540c723c */ /* 0x042ff0000004180c */
[----:B------:R-:W-:Y:S01]  /*56d0*/  HMMA.16816.F32.BF16 R16, R84, R94, R16 ;  /* 0x0000005e5410723c */ /* 0x000fe20000041810 */
[----:B------:R-:W-:Y:S06]  /*56e0*/  LDSM.16.M88.4 R84, [R104+0x4000] ;  /* 0x004000006854783b */ /* 0x000fec0000000200 */
[----:B------:R-:W1:Y:S01]  /*56f0*/  LDSM.16.M88.4 R92, [R217+0x1c000] ;  /* 0x01c00000d95c783b */ /* 0x000e620000000200 */
[C---:B---3--:R-:W-:Y:S08]  /*5700*/  HMMA.16816.F32.BF16 R4, R88.reuse, R96, R4 ;  /* 0x000000605804723c */ /* 0x048ff00000041804 */
[C---:B------:R-:W-:Y:S01]  /*5710*/  HMMA.16816.F32.BF16 R8, R88.reuse, R98, R8 ;  /* 0x000000625808723c */ /* 0x040fe20000041808 */
[----:B------:R-:W3:Y:S07]  /*5720*/  LDSM.16.M88.4 R96, [R217+0x1c800] ;  /* 0x01c80000d960783b */ /* 0x000eee0000000200 */
[C---:B------:R-:W-:Y:S08]  /*5730*/  HMMA.16816.F32.BF16 R12, R88.reuse, R100, R12 ;  /* 0x00000064580c723c */ /* 0x040ff0000004180c */
[----:B------:R-:W-:Y:S01]  /*5740*/  HMMA.16816.F32.BF16 R16, R88, R102, R16 ;  /* 0x000000665810723c */ /* 0x000fe20000041810 */
[----:B------:R-:W-:Y:S06]  /*5750*/  LDSM.16.M88.4 R88, [R0+0x4000] ;  /* 0x004000000058783b */ /* 0x000fec0000000200 */
[----:B------:R-:W-:Y:S01]  /*5760*/  LDSM.16.M88.4 R100, [R216+0x1c800] ;  /* 0x01c80000d864783b */ /* 0x000fe20000000200 */
[C---:B-1----:R-:W-:Y:S08]  /*5770*/  HMMA.16816.F32.BF16 R4, R84.reuse, R92, R4 ;  /* 0x0000005c5404723c */ /* 0x042ff00000041804 */
[C---:B------:R-:W-:Y:S01]  /*5780*/  HMMA.16816.F32.BF16 R8, R84.reuse, R94, R8 ;  /* 0x0000005e5408723c */ /* 0x040fe20000041808 */
[----:B------:R-:W1:Y:S07]  /*5790*/  LDSM.16.M88.4 R92, [R216+0x1c000] ;  /* 0x01c00000d85c783b */ /* 0x000e6e0000000200 */
[C---:B---3--:R-:W-:Y:S08]  /*57a0*/  HMMA.16816.F32.BF16 R12, R84.reuse, R96, R12 ;  /* 0x00000060540c723c */ /* 0x048ff0000004180c */
        /* <DEDUP_REMOVED lines=9> */
[----:B------:R-:W2:Y:S01]  /*5840*/  LDSM.16.M88.4 R100, [R3+0x1e000] ;  /* 0x01e000000364783b */ /* 0x000ea20000000200 */
[C---:B---3--:R-:W-:Y:S08]  /*5850*/  HMMA.16816.F32.BF16 R4, R84.reuse, R96, R4 ;  /* 0x000000605404723c */ /* 0x048ff00000041804 */
[C---:B------:R-:W-:Y:S01]  /*5860*/  HMMA.16816.F32.BF16 R8, R84.reuse, R98, R8 ;  /* 0x000000625408723c */ /* 0x040fe20000041808 */
[----:B------:R-:W3:Y:S07]  /*5870*/  LDSM.16.M88.4 R96, [R3+0x1e800] ;  /* 0x01e800000360783b */ /* 0x000eee0000000200 */
[C---:B-1----:R-:W-:Y:S08]  /*5880*/  HMMA.16816.F32.BF16 R12, R84.reuse, R92, R12 ;  /* 0x0000005c540c723c */ /* 0x042ff0000004180c */
[----:B------:R-:W-:Y:S01]  /*5890*/  HMMA.16816.F32.BF16 R16, R84, R94, R16 ;  /* 0x0000005e5410723c */ /* 0x000fe20000041810 */
[----:B------:R-:W-:Y:S06]  /*58a0*/  LDSM.16.M88.4 R84, [R104+0x6000] ;  /* 0x006000006854783b */ /* 0x000fec0000000200 */
[----:B------:R-:W1:Y:S01]  /*58b0*/  LDSM.16.M88.4 R92, [R217+0x1e000] ;  /* 0x01e00000d95c783b */ /* 0x000e620000000200 */
[C---:B--2---:R-:W-:Y:S08]  /*58c0*/  HMMA.16816.F32.BF16 R4, R88.reuse, R100, R4 ;  /* 0x000000645804723c */ /* 0x044ff00000041804 */
[C---:B------:R-:W-:Y:S01]  /*58d0*/  HMMA.16816.F32.BF16 R8, R88.reuse, R102, R8 ;  /* 0x000000665808723c */ /* 0x040fe20000041808 */
[----:B------:R-:W-:Y:S07]  /*58e0*/  LDSM.16.M88.4 R100, [R216+0x1e000] ;  /* 0x01e00000d864783b */ /* 0x000fee0000000200 */
[C---:B---3--:R-:W-:Y:S08]  /*58f0*/  HMMA.16816.F32.BF16 R12, R88.reuse, R96, R12 ;  /* 0x00000060580c723c */ /* 0x048ff0000004180c */
[----:B------:R-:W-:Y:S01]  /*5900*/  HMMA.16816.F32.BF16 R16, R88, R98, R16 ;  /* 0x000000625810723c */ /* 0x000fe20000041810 */
[----:B------:R-:W2:Y:S06]  /*5910*/  LDSM.16.M88.4 R88, [R217+0x1e800] ;  /* 0x01e80000d958783b */ /* 0x000eac0000000200 */
[----:B------:R3:W4:Y:S01]  /*5920*/  LDSM.16.M88.4 R96, [R0+0x6000] ;  /* 0x006000000060783b */ /* 0x0007220000000200 */
[C---:B-1----:R-:W-:Y:S05]  /*5930*/  HMMA.16816.F32.BF16 R4, R84.reuse, R92, R4 ;  /* 0x0000005c5404723c */ /* 0x042fea0000041804 */
[----:B------:R-:W1:Y:S02]  /*5940*/  @!P4 S2R R92, SR_TID.X ;  /* 0x00000000005cc919 */ /* 0x000e640000002100 */
[----:B------:R-:W-:Y:S01]  /*5950*/  FMUL.FTZ R93, R108, 1.4426950216293334961 ;  /* 0x3fb8aa3b6c5d7820 */ /* 0x000fe20000410000 */
[C---:B------:R-:W-:Y:S01]  /*5960*/  HMMA.16816.F32.BF16 R8, R84.reuse, R94, R8 ;  /* 0x0000005e5408723c */ /* 0x040fe20000041808 */
[----:B---3--:R-:W-:Y:S05]  /*5970*/  IMAD.U32 R0, RZ, RZ, UR31 ;  /* 0x0000001fff007e24 */ /* 0x008fea000f8e00ff */
[----:B------:R-:W-:Y:S02]  /*5980*/  @!P4 IADD3 R0, -R0, 0x1, R246 ;  /* 0x000000010000c810 */ /* 0x000fe40007ffe1f6 */
[C---:B--2---:R-:W-:Y:S07]  /*5990*/  HMMA.16816.F32.BF16 R12, R84.reuse, R88, R12 ;  /* 0x00000058540c723c */ /* 0x044fee000004180c */
[----:B------:R-:W-:Y:S01]  /*59a0*/  FMUL.FTZ R89, R109, 1.4426950216293334961 ;  /* 0x3fb8aa3b6d597820 */ /* 0x000fe20000410000 */
[----:B------:R-:W-:Y:S01]  /*59b0*/  HMMA.16816.F32.BF16 R16, R84, R90, R16 ;  /* 0x0000005a5410723c */ /* 0x000fe20000041810 */
[----:B------:R-:W-:Y:S03]  /*59c0*/  IMAD.MOV.U32 R109, RZ, RZ, c[0x0][0x22c] ;  /* 0x00008b00ff6d7624 */ /* 0x000fe600078e00ff */
[----:B------:R-:W-:Y:S01]  /*59d0*/  FSEL R89, R89, RZ, P0 ;  /* 0x000000ff59597208 */ /* 0x000fe20000000000 */
[----:B------:R-:W-:Y:S01]  /*59e0*/  IMAD R109, R109, c[0x0][0x1c0], RZ ;  /* 0x000070006d6d7a24 */ /* 0x000fe200078e02ff */
[----:B------:R-:W-:Y:S01]  /*59f0*/  FSETP.NEU.FTZ.AND P0, PT, R108, -INF , PT ;  /* 0xff8000006c00780b */ /* 0x000fe20003f1d000 */
[----:B-1----:R-:W-:Y:S01]  /*5a00*/  @!P4 IMAD.SHL.U32 R85, R92, 0x2, RZ ;  /* 0x000000025c55c824 */ /* 0x002fe200078e00ff */
[C---:B----4-:R-:W-:Y:S01]  /*5a10*/  HMMA.16816.F32.BF16 R4, R96.reuse, R100, R4 ;  /* 0x000000646004723c */ /* 0x050fe20000041804 */
[----:B------:R-:W2:Y:S03]  /*5a20*/  LDL R100, [R1+0x54] ;  /* 0x0000540001647983 */ /* 0x000ea60000100800 */
[----:B------:R-:W-:Y:S01]  /*5a30*/  IMAD.U32 R86, RZ, RZ, UR30 ;  /* 0x0000001eff567e24 */ /* 0x000fe2000f8e00ff */
[----:B------:R-:W-:Y:S01]  /*5a40*/  @!P4 IADD3 R84, R106, UR22, R0 ;  /* 0x000000166a54cc10 */ /* 0x000fe2000fffe000 */
[----:B------:R-:W-:Y:S01]  /*5a50*/  IMAD.U32 R92, RZ, RZ, UR30 ;  /* 0x0000001eff5c7e24 */ /* 0x000fe2000f8e00ff */
[----:B------:R-:W-:Y:S01]  /*5a60*/  @!P4 LOP3.LUT R0, R112, 0x6, R85, 0xf8, !PT ;  /* 0x000000067000c812 */ /* 0x000fe200078ef855 */
[C---:B------:R-:W-:Y:S01]  /*5a70*/  HMMA.16816.F32.BF16 R8, R96.reuse, R102, R8 ;  /* 0x000000666008723c */ /* 0x040fe20000041808 */
[----:B------:R-:W1:Y:S03]  /*5a80*/  S2R R108, SR_TID.X ;  /* 0x00000000006c7919 */ /* 0x000e660000002100 */
[----:B------:R-:W-:Y:S01]  /*5a90*/  @!P4 IMAD R0, R86, 0x40, R0 ;  /* 0x000000405600c824 */ /* 0x000fe200078e0200 */
[----:B------:R-:W-:Y:S01]  /*5aa0*/  @!P4 IMNMX R88, R84, UR22, PT ;  /* 0x000000165458cc17 */ /* 0x000fe2000b800200 */
[----:B------:R-:W-:Y:S02]  /*5ab0*/  IMAD.U32 R86, RZ, RZ, UR6 ;  /* 0x00000006ff567e24 */ /* 0x000fe4000f8e00ff */
[----:B------:R-:W-:Y:S01]  /*5ac0*/  IMAD.U32 R109, R109, -0x40, RZ ;  /* 0xffffffc06d6d7824 */ /* 0x000fe200078e00ff */
[-C--:B------:R-:W-:Y:S03]  /*5ad0*/  @!P4 ISETP.GE.AND P1, PT, R0, R88.reuse, PT ;  /* 0x000000580000c20c */ /* 0x080fe60003f26270 */
[----:B------:R-:W-:Y:S01]  /*5ae0*/  IMAD R94, R86, 0x4, R107 ;  /* 0x00000004565e7824 */ /* 0x000fe200078e026b */
[----:B------:R-:W-:Y:S01]  /*5af0*/  @!P4 IADD3 R90, R0, 0x1, RZ ;  /* 0x00000001005ac810 */ /* 0x000fe20007ffe0ff */
[----:B------:R-:W3:Y:S02]  /*5b00*/  S2R R107, SR_TID.X ;  /* 0x00000000006b7919 */ /* 0x000ee40000002100 */
[----:B------:R-:W-:Y:S01]  /*5b10*/  @!P4 FSEL R4, R4, -INF , !P1 ;  /* 0xff8000000404c808 */ /* 0x000fe20004800000 */
[----:B------:R-:W-:Y:S01]  /*5b20*/  IMAD.WIDE.U32 R94, R94, -0x326172a9, RZ ;  /* 0xcd9e8d575e5e7825 */ /* 0x000fe200078e00ff */
[----:B------:R-:W-:Y:S03]  /*5b30*/  @!P4 ISETP.GE.AND P1, PT, R90, R88, PT ;  /* 0x000000585a00c20c */ /* 0x000fe60003f26270 */
[--C-:B------:R-:W-:Y:S01]  /*5b40*/  FFMA.FTZ R85, R4, c[0x0][0x23c], -R89.reuse ;  /* 0x00008f0004557a23 */ /* 0x100fe20000010859 */
[----:B------:R-:W-:Y:S02]  /*5b50*/  @!P4 FSEL R5, R5, -INF , !P1 ;  /* 0xff8000000505c808 */ /* 0x000fe40004800000 */
[----:B------:R-:W-:Y:S01]  /*5b60*/  @!P4 IADD3 R4, R84, 0x8, RZ ;  /* 0x000000085404c810 */ /* 0x000fe20007ffe0ff */
[----:B------:R4:W-:Y:S02]  /*5b70*/  MUFU.EX2 R106, R85 ;  /* 0x00000055006a7308 */ /* 0x0009e40000000800 */
[----:B------:R-:W-:Y:S01]  /*5b80*/  FFMA.FTZ R91, R5, c[0x0][0x23c], -R89 ;  /* 0x00008f00055b7a23 */ /* 0x000fe20000010859 */
[----:B------:R-:W-:Y:S02]  /*5b90*/  @!P4 IMNMX R4, R4, UR22, PT ;  /* 0x000000160404cc17 */ /* 0x000fe4000b800200 */
[----:B------:R-:W-:Y:S02]  /*5ba0*/  FSEL R5, R93, RZ, P0 ;  /* 0x000000ff5d057208 */ /* 0x000fe40000000000 */
[-C--:B------:R-:W-:Y:S02]  /*5bb0*/  @!P4 ISETP.GE.AND P1, PT, R0, R4.reuse, PT ;  /* 0x000000040000c20c */ /* 0x080fe40003f26270 */
[----:B------:R-:W-:Y:S01]  /*5bc0*/  @!P4 ISETP.GE.AND P0, PT, R90, R4, PT ;  /* 0x000000045a00c20c */ /* 0x000fe20003f06270 */
[----:B------:R4:W-:Y:S01]  /*5bd0*/  MUFU.EX2 R105, R91 ;  /* 0x0000005b00697308 */ /* 0x0009e20000000800 */
[----:B------:R-:W-:Y:S02]  /*5be0*/  @!P4 FSEL R6, R6, -INF , !P1 ;  /* 0xff8000000606c808 */ /* 0x000fe40004800000 */
[----:B---3--:R-:W-:Y:S02]  /*5bf0*/  SHF.R.S32.HI R107, RZ, 0x1f, R107 ;  /* 0x0000001fff6b7819 */ /* 0x008fe4000001146b */
[----:B------:R-:W-:Y:S01]  /*5c00*/  @!P4 FSEL R7, R7, -INF , !P0 ;  /* 0xff8000000707c808 */ /* 0x000fe20004000000 */
[----:B------:R-:W-:Y:S01]  /*5c10*/  FFMA.FTZ R6, R6, c[0x0][0x23c], -R5 ;  /* 0x00008f0006067a23 */ /* 0x000fe20000010805 */
[----:B-1----:R-:W-:Y:S03]  /*5c20*/  LEA.HI R107, R107, R108, RZ, 0x7 ;  /* 0x0000006c6b6b7211 */ /* 0x002fe600078f38ff */
[----:B------:R1:W-:Y:S01]  /*5c30*/  MUFU.EX2 R108, R6 ;  /* 0x00000006006c7308 */ /* 0x0003e20000000800 */
[----:B------:R-:W-:Y:S01]  /*5c40*/  SHF.R.S32.HI R107, RZ, 0x7, R107 ;  /* 0x00000007ff6b7819 */ /* 0x000fe2000001146b */
[----:B------:R-:W-:Y:S01]  /*5c50*/  FFMA.FTZ R7, R7, c[0x0][0x23c], -R5 ;  /* 0x00008f0007077a23 */ /* 0x000fe20000010805 */
[----:B----4-:R-:W3:Y:S03]  /*5c60*/  LDSM.16.M88.4 R84, [R216+0x1e800] ;  /* 0x01e80000d854783b */ /* 0x010ee60000000200 */
[----:B------:R-:W-:Y:S04]  /*5c70*/  IMAD R92, R92, 0x2, R107 ;  /* 0x000000025c5c7824 */ /* 0x000fe800078e026b */
[----:B------:R4:W-:Y:S01]  /*5c80*/  MUFU.EX2 R107, R7 ;  /* 0x00000007006b7308 */ /* 0x0009e20000000800 */
[----:B------:R-:W-:Y:S05]  /*5c90*/  LOP3.LUT R91, R111, UR14, R92, 0x96, !PT ;  /* 0x0000000e6f5b7c12 */ /* 0x000fea000f8e965c */
[----:B------:R-:W-:Y:S05]  /*5ca0*/  IMAD.WIDE.U32 R90, R91, -0x326172a9, RZ ;  /* 0xcd9e8d575b5a7825 */ /* 0x000fea00078e00ff */
[----:B------:R-:W-:Y:S01]  /*5cb0*/  LOP3.LUT R94, R91, UR29, R94, 0x96, !PT ;  /* 0x0000001d5b5e7c12 */ /* 0x000fe2000f8e965e */
[C---:B---3--:R-:W-:Y:S08]  /*5cc0*/  HMMA.16816.F32.BF16 R12, R96.reuse, R84, R12 ;  /* 0x00000054600c723c */ /* 0x048ff0000004180c */
[----:B------:R-:W-:Y:S04]  /*5cd0*/  HMMA.16816.F32.BF16 R16, R96, R86, R16 ;  /* 0x000000566010723c */ /* 0x000fe80000041810 */
[----:B--2---:R-:W-:Y:S01]  /*5ce0*/  LOP3.LUT R92, R95, UR15, R100, 0x96, !PT ;  /* 0x0000000f5f5c7c12 */ /* 0x004fe2000f8e9664 */
[----:B------:R-:W-:Y:S01]  /*5cf0*/  IMAD.WIDE.U32 R94, R94, -0x2daee0ad, RZ ;  /* 0xd2511f535e5e7825 */ /* 0x000fe200078e00ff */
[----:B------:R-:W-:Y:S03]  /*5d00*/  @!P4 IADD3 R100, R0, 0x8, RZ ;  /* 0x000000080064c810 */ /* 0x000fe60007ffe0ff */
[----:B------:R-:W-:Y:S01]  /*5d10*/  IMAD.WIDE.U32 R92, R92, -0x2daee0ad, RZ ;  /* 0xd2511f535c5c7825 */ /* 0x000fe200078e00ff */
[-C--:B------:R-:W-:Y:S04]  /*5d20*/  @!P4 ISETP.GE.AND P0, PT, R100, R88.reuse, PT ;  /* 0x000000586400c20c */ /* 0x080fe80003f06270 */
[----:B------:R-:W-:Y:S02]  /*5d30*/  @!P4 FSEL R8, R8, -INF , !P0 ;  /* 0xff8000000808c808 */ /* 0x000fe40004000000 */
[----:B-1----:R-:W-:Y:S02]  /*5d40*/  LOP3.LUT R6, R93, UR28, R110, 0x96, !PT ;  /* 0x0000001c5d067c12 */ /* 0x002fe4000f8e966e */
[----:B------:R-:W-:Y:S01]  /*5d50*/  @!P4 IADD3 R93, R0, 0x9, RZ ;  /* 0x00000009005dc810 */ /* 0x000fe20007ffe0ff */
[----:B------:R-:W-:Y:S01]  /*5d60*/  FFMA.FTZ R8, R8, c[0x0][0x23c], -R89 ;  /* 0x00008f0008087a23 */ /* 0x000fe20000010859 */
[----:B------:R-:W-:Y:S01]  /*5d70*/  LOP3.LUT R91, R95, UR26, R92, 0x96, !PT ;  /* 0x0000001a5f5b7c12 */ /* 0x000fe2000f8e965c */
[----:B----4-:R-:W-:Y:S01]  /*5d80*/  IMAD.WIDE.U32 R6, R6, -0x326172a9, RZ ;  /* 0xcd9e8d5706067825 */ /* 0x010fe200078e00ff */
[----:B------:R-:W-:Y:S01]  /*5d90*/  @!P4 ISETP.GE.AND P0, PT, R93, R88, PT ;  /* 0x000000585d00c20c */ /* 0x000fe20003f06270 */
[----:B------:R1:W-:Y:S03]  /*5da0*/  MUFU.EX2 R101, R8 ;  /* 0x0000000800657308 */ /* 0x0003e60000000800 */
[----:B------:R-:W-:Y:S02]  /*5db0*/  @!P4 FSEL R9, R9, -INF , !P0 ;  /* 0xff8000000909c808 */ /* 0x000fe40004000000 */
[-C--:B------:R-:W-:Y:S04]  /*5dc0*/  @!P4 ISETP.GE.AND P0, PT, R100, R4.reuse, PT ;  /* 0x000000046400c20c */ /* 0x080fe80003f06270 */
[----:B------:R-:W-:Y:S02]  /*5dd0*/  @!P4 FSEL R10, R10, -INF , !P0 ;  /* 0xff8000000a0ac808 */ /* 0x000fe40004000000 */
[----:B------:R-:W-:Y:S03]  /*5de0*/  @!P4 ISETP.GE.AND P0, PT, R93, R4, PT ;  /* 0x000000045d00c20c */ /* 0x000fe60003f06270 */
[----:B------:R-:W-:Y:S01]  /*5df0*/  FFMA.FTZ R10, R10, c[0x0][0x23c], -R5 ;  /* 0x00008f000a0a7a23 */ /* 0x000fe20000010805 */
[----:B------:R-:W-:Y:S03]  /*5e00*/  @!P4 FSEL R11, R11, -INF , !P0 ;  /* 0xff8000000b0bc808 */ /* 0x000fe60004000000 */
[----:B------:R2:W-:Y:S01]  /*5e10*/  MUFU.EX2 R104, R10 ;  /* 0x0000000a00687308 */ /* 0x0005e20000000800 */
[----:B-1----:R-:W-:Y:S01]  /*5e20*/  LOP3.LUT R8, R7, UR27, R90, 0x96, !PT ;  /* 0x0000001b07087c12 */ /* 0x002fe2000f8e965a */
[--C-:B------:R-:W-:Y:S02]  /*5e30*/  FFMA.FTZ R7, R9, c[0x0][0x23c], -R89.reuse ;  /* 0x00008f0009077a23 */ /* 0x100fe40000010859 */
[----:B------:R-:W-:Y:S06]  /*5e40*/  IMAD.WIDE.U32 R90, R91, -0x326172a9, RZ ;  /* 0xcd9e8d575b5a7825 */ /* 0x000fec00078e00ff */
[----:B------:R1:W-:Y:S01]  /*5e50*/  MUFU.EX2 R102, R7 ;  /* 0x0000000700667308 */ /* 0x0003e20000000800 */
[----:B------:R-:W-:Y:S01]  /*5e60*/  IMAD.WIDE.U32 R8, R8, -0x2daee0ad, RZ ;  /* 0xd2511f5308087825 */ /* 0x000fe200078e00ff */
[----:B------:R-:W-:Y:S02]  /*5e70*/  LOP3.LUT R84, R91, UR25, R6, 0x96, !PT ;  /* 0x000000195b547c12 */ /* 0x000fe4000f8e9606 */
[----:B------:R-:W-:Y:S03]  /*5e80*/  @!P4 IADD3 R6, R0, 0x10, RZ ;  /* 0x000000100006c810 */ /* 0x000fe60007ffe0ff */
[----:B------:R-:W-:Y:S01]  /*5e90*/  IMAD.WIDE.U32 R84, R84, -0x2daee0ad, RZ ;  /* 0xd2511f5354547825 */ /* 0x000fe200078e00ff */
[C---:B------:R-:W-:Y:S02]  /*5ea0*/  @!P4 ISETP.GE.AND P1, PT, R6.reuse, R88, PT ;  /* 0x000000580600c20c */ /* 0x040fe40003f26270 */
[----:B------:R-:W-:Y:S02]  /*5eb0*/  @!P4 ISETP.GE.AND P3, PT, R6, R4, PT ;  /* 0x000000040600c20c */ /* 0x000fe40003f66270 */
[----:B--2---:R-:W-:Y:S02]  /*5ec0*/  LOP3.LUT R10, R85, UR21, R8, 0x96, !PT ;  /* 0x00000015550a7c12 */ /* 0x004fe4000f8e9608 */
[----:B------:R-:W-:Y:S02]  /*5ed0*/  @!P4 FSEL R12, R12, -INF , !P1 ;  /* 0xff8000000c0cc808 */ /* 0x000fe40004800000 */
[----:B------:R-:W-:Y:S02]  /*5ee0*/  @!P4 IADD3 R8, R0, 0x18, RZ ;  /* 0x000000180008c810 */ /* 0x000fe40007ffe0ff */
[----:B------:R-:W-:Y:S01]  /*5ef0*/  @!P4 FSEL R14, R14, -INF , !P3 ;  /* 0xff8000000e0ec808 */ /* 0x000fe20005800000 */
[----:B------:R-:W-:Y:S01]  /*5f00*/  FFMA.FTZ R12, R12, c[0x0][0x23c], -R89 ;  /* 0x00008f000c0c7a23 */ /* 0x000fe20000010859 */
[C---:B------:R-:W-:Y:S02]  /*5f10*/  @!P4 ISETP.GE.AND P1, PT, R8.reuse, R88, PT ;  /* 0x000000580800c20c */ /* 0x040fe40003f26270 */
[----:B------:R-:W-:Y:S01]  /*5f20*/  @!P4 ISETP.GE.AND P5, PT, R8, R4, PT ;  /* 0x000000040800c20c */ /* 0x000fe20003fa6270 */
[----:B------:R2:W-:Y:S01]  /*5f30*/  MUFU.EX2 R100, R12 ;  /* 0x0000000c00647308 */ /* 0x0005e20000000800 */
[----:B-1----:R-:W-:Y:S01]  /*5f40*/  LOP3.LUT R7, R9, UR24, R94, 0x96, !PT ;  /* 0x0000001809077c12 */ /* 0x002fe2000f8e965e */
[--C-:B------:R-:W-:Y:S01]  /*5f50*/  FFMA.FTZ R14, R14, c[0x0][0x23c], -R5.reuse ;  /* 0x00008f000e0e7a23 */ /* 0x100fe20000010805 */
[C---:B------:R-:W-:Y:S02]  /*5f60*/  @!P4 IADD3 R9, R0.reuse, 0x11, RZ ;  /* 0x000000110009c810 */ /* 0x040fe40007ffe0ff */
[----:B------:R-:W-:Y:S01]  /*5f70*/  @!P4 IADD3 R0, R0, 0x19, RZ ;  /* 0x000000190000c810 */ /* 0x000fe20007ffe0ff */
[----:B------:R-:W-:Y:S01]  /*5f80*/  IMAD.WIDE.U32 R6, R7, -0x326172a9, RZ ;  /* 0xcd9e8d5707067825 */ /* 0x000fe200078e00ff */
[C---:B------:R-:W-:Y:S02]  /*5f90*/  @!P4 ISETP.GE.AND P6, PT, R9.reuse, R88, PT ;  /* 0x000000580900c20c */ /* 0x040fe40003fc6270 */
[-C--:B------:R-:W-:Y:S01]  /*5fa0*/  @!P4 ISETP.GE.AND P0, PT, R9, R4.reuse, PT ;  /* 0x000000040900c20c */ /* 0x080fe20003f06270 */
[----:B------:R-:W-:Y:S01]  /*5fb0*/  MUFU.EX2 R99, R14 ;  /* 0x0000000e00637308 */ /* 0x000fe20000000800 */
[----:B------:R-:W-:Y:S01]  /*5fc0*/  LOP3.LUT R90, R7, UR23, R90, 0x96, !PT ;  /* 0x00000017075a7c12 */ /* 0x000fe2000f8e965a */
[----:B------:R-:W-:Y:S01]  /*5fd0*/  FFMA.FTZ R7, R11, c[0x0][0x23c], -R5 ;  /* 0x00008f000b077a23 */ /* 0x000fe20000010805 */
[----:B------:R-:W-:Y:S01]  /*5fe0*/  @!P4 FSEL R13, R13, -INF , !P6 ;  /* 0xff8000000d0dc808 */ /* 0x000fe20007000000 */
[----:B------:R-:W-:Y:S01]  /*5ff0*/  IMAD.WIDE.U32 R10, R10, -0x326172a9, RZ ;  /* 0xcd9e8d570a0a7825 */ /* 0x000fe200078e00ff */
[C---:B------:R-:W-:Y:S02]  /*6000*/  @!P4 ISETP.GE.AND P6, PT, R0.reuse, R4, PT ;  /* 0x000000040000c20c */ /* 0x040fe40003fc6270 */
[----:B------:R-:W-:Y:S01]  /*6010*/  @!P4 ISETP.GE.AND P2, PT, R0, R88, PT ;  /* 0x000000580000c20c */ /* 0x000fe20003f46270 */
[----:B------:R-:W-:Y:S01]  /*6020*/  FFMA.FTZ R13, R13, c[0x0][0x23c], -R89 ;  /* 0x00008f000d0d7a23 */ /* 0x000fe20000010859 */
[----:B------:R-:W-:Y:S01]  /*6030*/  LOP3.LUT R9, R11, UR20, R6, 0x96, !PT ;  /* 0x000000140b097c12 */ /* 0x000fe2000f8e9606 */
[----:B------:R1:W-:Y:S01]  /*6040*/  MUFU.EX2 R103, R7 ;  /* 0x0000000700677308 */ /* 0x0003e20000000800 */
[----:B------:R-:W-:Y:S02]  /*6050*/  @!P4 FSEL R19, R19, -INF , !P6 ;  /* 0xff8000001313c808 */ /* 0x000fe40007000000 */
[----:B------:R-:W-:Y:S01]  /*6060*/  @!P4 FSEL R15, R15, -INF , !P0 ;  /* 0xff8000000f0fc808 */ /* 0x000fe20004000000 */
[----:B------:R-:W-:Y:S01]  /*6070*/  IMAD.WIDE.U32 R8, R9, -0x2daee0ad, RZ ;  /* 0xd2511f5309087825 */ /* 0x000fe200078e00ff */
[----:B------:R-:W-:Y:S02]  /*6080*/  @!P4 FSEL R18, R18, -INF , !P5 ;  /* 0xff8000001212c808 */ /* 0x000fe40006800000 */
[----:B------:R-:W-:Y:S01]  /*6090*/  @!P4 FSEL R17, R17, -INF , !P2 ;  /* 0xff8000001111c808 */ /* 0x000fe20005000000 */
[--C-:B------:R-:W-:Y:S01]  /*60a0*/  FFMA.FTZ R15, R15, c[0x0][0x23c], -R5.reuse ;  /* 0x00008f000f0f7a23 */ /* 0x100fe20000010805 */
[----:B------:R-:W-:Y:S01]  /*60b0*/  LOP3.LUT R86, R8, 0xffff, RZ, 0xc0, !PT ;  /* 0x0000ffff08567812 */ /* 0x000fe200078ec0ff */
[----:B------:R-:W-:Y:S01]  /*60c0*/  MUFU.EX2 R97, R13 ;  /* 0x0000000d00617308 */ /* 0x000fe20000000800 */
[--C-:B------:R-:W-:Y:S01]  /*60d0*/  FFMA.FTZ R18, R18, c[0x0][0x23c], -R5.reuse ;  /* 0x00008f0012127a23 */ /* 0x100fe20000010805 */
[--C-:B------:R-:W-:Y:S01]  /*60e0*/  SHF.R.U32.HI R11, RZ, 0x18, R8.reuse ;  /* 0x00000018ff0b7819 */ /* 0x100fe20000011608 */
[----:B------:R-:W-:Y:S01]  /*60f0*/  FFMA.FTZ R5, R19, c[0x0][0x23c], -R5 ;  /* 0x00008f0013057a23 */ /* 0x000fe20000010805 */
[----:B------:R-:W-:Y:S02]  /*6100*/  SHF.R.U32.HI R85, RZ, 0x10, R8 ;  /* 0x00000010ff557819 */ /* 0x000fe40000011608 */
[----:B--2---:R-:W-:Y:S02]  /*6110*/  LOP3.LUT R12, R8, 0xff, RZ, 0xc0, !PT ;  /* 0x000000ff080c7812 */ /* 0x004fe400078ec0ff */
[----:B------:R-:W-:Y:S02]  /*6120*/  @!P4 FSEL R16, R16, -INF , !P1 ;  /* 0xff8000001010c808 */ /* 0x000fe40004800000 */
[----:B------:R-:W2:Y:S01]  /*6130*/  MUFU.EX2 R94, R5 ;  /* 0x00000005005e7308 */ /* 0x000ea20000000800 */
[----:B------:R-:W-:Y:S02]  /*6140*/  ISETP.LE.U32.AND P0, PT, R11, UR32, PT ;  /* 0x000000200b007c0c */ /* 0x000fe4000bf03070 */
[--C-:B------:R-:W-:Y:S01]  /*6150*/  FFMA.FTZ R16, R16, c[0x0][0x23c], -R89.reuse ;  /* 0x00008f0010107a23 */ /* 0x100fe20000010859 */
[----:B------:R-:W-:Y:S01]  /*6160*/  ISETP.LE.U32.AND P3, PT, R12, UR32, PT ;  /* 0x000000200c007c0c */ /* 0x000fe2000bf63070 */
[----:B-1----:R-:W-:Y:S04]  /*6170*/  IMAD.WIDE.U32 R6, R90, -0x2daee0ad, RZ ;  /* 0xd2511f535a067825 */ /* 0x002fe800078e00ff */
[----:B------:R-:W-:Y:S01]  /*6180*/  FFMA.FTZ R89, R17, c[0x0][0x23c], -R89 ;  /* 0x00008f0011597a23 */ /* 0x000fe20000010859 */
[----:B------:R-:W-:Y:S01]  /*6190*/  LOP3.LUT R7, R7, UR19, R84, 0x96, !PT ;  /* 0x0000001307077c12 */ /* 0x000fe2000f8e9654 */
[----:B------:R-:W-:Y:S01]  /*61a0*/  MUFU.EX2 R98, R15 ;  /* 0x0000000f00627308 */ /* 0x000fe20000000800 */
[----:B------:R-:W-:Y:S03]  /*61b0*/  LOP3.LUT R4, R9, UR17, R6, 0x96, !PT ;  /* 0x0000001109047c12 */ /* 0x000fe6000f8e9606 */
[----:B------:R-:W-:Y:S05]  /*61c0*/  IMAD.WIDE.U32 R6, R7, -0x326172a9, RZ ;  /* 0xcd9e8d5707067825 */ /* 0x000fea00078e00ff */
[----:B------:R-:W-:Y:S01]  /*61d0*/  LOP3.LUT R0, R7, UR18, R10, 0x96, !PT ;  /* 0x0000001207007c12 */ /* 0x000fe2000f8e960a */
[----:B------:R-:W1:Y:S01]  /*61e0*/  MUFU.EX2 R95, R16 ;  /* 0x00000010005f7308 */ /* 0x000e620000000800 */
[----:B------:R-:W-:Y:S02]  /*61f0*/  LOP3.LUT R9, R6, 0xffff, RZ, 0xc0, !PT ;  /* 0x0000ffff06097812 */ /* 0x000fe400078ec0ff */
[----:B------:R-:W-:Y:S01]  /*6200*/  LOP3.LUT R7, R0, 0xffff, RZ, 0xc0, !PT ;  /* 0x0000ffff00077812 */ /* 0x000fe200078ec0ff */
[----:B--2---:R-:W-:Y:S01]  /*6210*/  @!P0 FADD.FTZ R94, -R94, -RZ ;  /* 0x800000ff5e5e8221 */ /* 0x004fe20000010100 */
[----:B------:R-:W-:Y:S02]  /*6220*/  LOP3.LUT R84, R6, 0xff, RZ, 0xc0, !PT ;  /* 0x000000ff06547812 */ /* 0x000fe400078ec0ff */
[--C-:B------:R-:W-:Y:S02]  /*6230*/  SHF.R.U32.HI R10, RZ, 0x18, R6.reuse ;  /* 0x00000018ff0a7819 */ /* 0x100fe40000011606 */
[----:B------:R-:W-:Y:S01]  /*6240*/  SHF.R.U32.HI R13, RZ, 0x10, R6 ;  /* 0x00000010ff0d7819 */ /* 0x000fe20000011606 */
[----:B------:R-:W-:Y:S01]  /*6250*/  MUFU.EX2 R93, R89 ;  /* 0x00000059005d7308 */ /* 0x000fe20000000800 */
[----:B------:R-:W-:Y:S02]  /*6260*/  SHF.R.U32.HI R6, RZ, 0x8, R7 ;  /* 0x00000008ff067819 */ /* 0x000fe40000011607 */
[--C-:B------:R-:W-:Y:S02]  /*6270*/  SHF.R.U32.HI R7, RZ, 0x10, R0.reuse ;  /* 0x00000010ff077819 */ /* 0x100fe40000011600 */
[----:B------:R-:W-:Y:S02]  /*6280*/  LOP3.LUT R6, R6, 0xffff, RZ, 0xc0, !PT ;  /* 0x0000ffff06067812 */ /* 0x000fe400078ec0ff */
[----:B------:R-:W-:Y:S02]  /*6290*/  LOP3.LUT R7, R7, 0xff, RZ, 0xc0, !PT ;  /* 0x000000ff07077812 */ /* 0x000fe400078ec0ff */
[----:B------:R-:W-:Y:S01]  /*62a0*/  LOP3.LUT R8, R0, 0xff, RZ, 0xc0, !PT ;  /* 0x000000ff00087812 */ /* 0x000fe200078ec0ff */
[----:B------:R-:W2:Y:S01]  /*62b0*/  MUFU.EX2 R96, R18 ;  /* 0x0000001200607308 */ /* 0x000ea20000000800 */
[----:B------:R-:W-:Y:S02]  /*62c0*/  ISETP.LE.U32.AND P2, PT, R6, UR32, PT ;  /* 0x0000002006007c0c */ /* 0x000fe4000bf43070 */
[----:B------:R-:W-:Y:S01]  /*62d0*/  SHF.R.U32.HI R0, RZ, 0x18, R0 ;  /* 0x00000018ff007819 */ /* 0x000fe20000011600 */
[----:B-1----:R-:W-:Y:S01]  /*62e0*/  @!P3 FADD.FTZ R95, -R95, -RZ ;  /* 0x800000ff5f5fb221 */ /* 0x002fe20000010100 */
[----:B------:R-:W-:Y:S02]  /*62f0*/  ISETP.LE.U32.AND P5, PT, R7, UR32, PT ;  /* 0x0000002007007c0c */ /* 0x000fe4000bfa3070 */
[----:B------:R-:W-:Y:S02]  /*6300*/  ISETP.LE.U32.AND P1, PT, R8, UR32, PT ;  /* 0x0000002008007c0c */ /* 0x000fe4000bf23070 */
[----:B------:R-:W-:Y:S02]  /*6310*/  ISETP.LE.U32.AND P6, PT, R0, UR32, PT ;  /* 0x0000002000007c0c */ /* 0x000fe4000bfc3070 */
[----:B------:R-:W-:Y:S02]  /*6320*/  SHF.R.U32.HI R6, RZ, 0x8, R9 ;  /* 0x00000008ff067819 */ /* 0x000fe40000011609 */
[----:B------:R-:W-:Y:S01]  /*6330*/  LOP3.LUT R0, R4, 0xff, RZ, 0xc0, !PT ;  /* 0x000000ff04007812 */ /* 0x000fe200078ec0ff */
[----:B------:R-:W-:Y:S01]  /*6340*/  @!P2 FADD.FTZ R105, -R105, -RZ ;  /* 0x800000ff6969a221 */ /* 0x000fe20000010100 */
[----:B------:R-:W-:Y:S02]  /*6350*/  ISETP.LE.U32.AND P4, PT, R84, UR32, PT ;  /* 0x0000002054007c0c */ /* 0x000fe4000bf83070 */
[----:B------:R-:W-:Y:S01]  /*6360*/  LOP3.LUT R6, R6, 0xffff, RZ, 0xc0, !PT ;  /* 0x0000ffff06067812 */ /* 0x000fe200078ec0ff */
[----:B------:R-:W-:Y:S01]  /*6370*/  @!P5 FADD.FTZ R108, -R108, -RZ ;  /* 0x800000ff6c6cd221 */ /* 0x000fe20000010100 */
[----:B------:R-:W-:Y:S01]  /*6380*/  ISETP.LE.U32.AND P2, PT, R0, UR32, PT ;  /* 0x0000002000007c0c */ /* 0x000fe2000bf43070 */
[----:B------:R-:W-:Y:S01]  /*6390*/  @!P1 FADD.FTZ R106, -R106, -RZ ;  /* 0x800000ff6a6a9221 */ /* 0x000fe20000010100 */
[----:B------:R-:W-:Y:S01]  /*63a0*/  LOP3.LUT R0, R13, 0xff, RZ, 0xc0, !PT ;  /* 0x000000ff0d007812 */ /* 0x000fe200078ec0ff */
[----:B------:R-:W-:Y:S01]  /*63b0*/  @!P6 FADD.FTZ R107, -R107, -RZ ;  /* 0x800000ff6b6be221 */ /* 0x000fe20000010100 */
[----:B------:R-:W-:Y:S02]  /*63c0*/  ISETP.LE.U32.AND P5, PT, R6, UR32, PT ;  /* 0x0000002006007c0c */ /* 0x000fe4000bfa3070 */
[----:B------:R-:W-:Y:S02]  /*63d0*/  ISETP.LE.U32.AND P1, PT, R10, UR32, PT ;  /* 0x000000200a007c0c */ /* 0x000fe4000bf23070 */
[----:B------:R-:W-:Y:S01]  /*63e0*/  ISETP.LE.U32.AND P6, PT, R0, UR32, PT ;  /* 0x0000002000007c0c */ /* 0x000fe2000bfc3070 */
[----:B------:R-:W-:Y:S01]  /*63f0*/  @!P4 FADD.FTZ R101, -R101, -RZ ;  /* 0x800000ff6565c221 */ /* 0x000fe20000010100 */
[--C-:B------:R-:W-:Y:S02]  /*6400*/  SHF.R.U32.HI R6, RZ, 0x10, R4.reuse ;  /* 0x00000010ff067819 */ /* 0x100fe40000011604 */
[----:B------:R-:W-:Y:S01]  /*6410*/  SHF.R.U32.HI R0, RZ, 0x18, R4 ;  /* 0x00000018ff007819 */ /* 0x000fe20000011604 */
[----:B------:R-:W-:Y:S01]  /*6420*/  @!P2 FADD.FTZ R100, -R100, -RZ ;  /* 0x800000ff6464a221 */ /* 0x000fe20000010100 */
[----:B------:R-:W-:Y:S02]  /*6430*/  LOP3.LUT R4, R4, 0xffff, RZ, 0xc0, !PT ;  /* 0x0000ffff04047812 */ /* 0x000fe400078ec0ff */
[----:B------:R-:W-:Y:S01]  /*6440*/  ISETP.LE.U32.AND P4, PT, R0, UR32, PT ;  /* 0x0000002000007c0c */ /* 0x000fe2000bf83070 */
[----:B------:R-:W-:Y:S01]  /*6450*/  @!P5 FADD.FTZ R102, -R102, -RZ ;  /* 0x800000ff6666d221 */ /* 0x000fe20000010100 */
[----:B------:R-:W-:Y:S01]  /*6460*/  SHF.R.U32.HI R4, RZ, 0x8, R4 ;  /* 0x00000008ff047819 */ /* 0x000fe20000011604 */
[----:B------:R-:W-:Y:S01]  /*6470*/  @!P1 FADD.FTZ R103, -R103, -RZ ;  /* 0x800000ff67679221 */ /* 0x000fe20000010100 */
[----:B------:R-:W-:Y:S01]  /*6480*/  LOP3.LUT R0, R6, 0xff, RZ, 0xc0, !PT ;  /* 0x000000ff06007812 */ /* 0x000fe200078ec0ff */
[----:B------:R-:W-:Y:S01]  /*6490*/  @!P6 FADD.FTZ R104, -R104, -RZ ;  /* 0x800000ff6868e221 */ /* 0x000fe20000010100 */
[----:B------:R-:W-:Y:S02]  /*64a0*/  LOP3.LUT R5, R85, 0xff, RZ, 0xc0, !PT ;  /* 0x000000ff55057812 */ /* 0x000fe400078ec0ff */
[----:B------:R-:W-:Y:S02]  /*64b0*/  LOP3.LUT R4, R4, 0xffff, RZ, 0xc0, !PT ;  /* 0x0000ffff04047812 */ /* 0x000fe400078ec0ff */
[----:B------:R-:W-:Y:S02]  /*64c0*/  ISETP.LE.U32.AND P5, PT, R0, UR32, PT ;  /* 0x0000002000007c0c */ /* 0x000fe4000bfa3070 */
[----:B------:R-:W-:Y:S01]  /*64d0*/  SHF.R.U32.HI R0, RZ, 0x8, R86 ;  /* 0x00000008ff007819 */ /* 0x000fe20000011656 */
[----:B------:R-:W-:Y:S01]  /*64e0*/  @!P4 FADD.FTZ R98, -R98, -RZ ;  /* 0x800000ff6262c221 */ /* 0x000fe20000010100 */
[----:B------:R-:W-:Y:S02]  /*64f0*/  ISETP.LE.U32.AND P1, PT, R5, UR32, PT ;  /* 0x0000002005007c0c */ /* 0x000fe4000bf23070 */
[----:B------:R-:W-:Y:S02]  /*6500*/  F2FP.RELU.BF16.PACK_AB R5, R105, R106 ;  /* 0x0000006a6905723e */ /* 0x000fe400000018ff */
[----:B------:R-:W-:Y:S02]  /*6510*/  ISETP.LE.U32.AND P6, PT, R4, UR32, PT ;  /* 0x0000002004007c0c */ /* 0x000fe4000bfc3070 */
[----:B------:R-:W-:Y:S01]  /*6520*/  F2FP.RELU.BF16.PACK_AB R4, R107, R108 ;  /* 0x0000006c6b04723e */ /* 0x000fe200000018ff */
[----:B------:R1:W-:Y:S01]  /*6530*/  STS [R247+0x2a000], R5 ;  /* 0x02a00005f7007388 */ /* 0x0003e20000000800 */
[----:B------:R-:W-:Y:S01]  /*6540*/  LOP3.LUT R0, R0, 0xffff, RZ, 0xc0, !PT ;  /* 0x0000ffff00007812 */ /* 0x000fe200078ec0ff */
[----:B------:R-:W-:Y:S01]  /*6550*/  @!P5 FADD.FTZ R99, -R99, -RZ ;  /* 0x800000ff6363d221 */ /* 0x000fe20000010100 */
[----:B------:R-:W-:Y:S02]  /*6560*/  F2FP.RELU.BF16.PACK_AB R7, R103, R104 ;  /* 0x000000686707723e */ /* 0x000fe400000018ff */
[----:B------:R-:W-:Y:S01]  /*6570*/  ISETP.LE.U32.AND P2, PT, R0, UR32, PT ;  /* 0x0000002000007c0c */ /* 0x000fe2000bf43070 */
[----:B------:R3:W-:Y:S01]  /*6580*/  STS [R247+0x2a400], R4 ;  /* 0x02a40004f7007388 */ /* 0x0007e20000000800 */
[----:B------:R-:W-:Y:S01]  /*6590*/  F2FP.RELU.BF16.PACK_AB R0, R102, R101 ;  /* 0x000000656600723e */ /* 0x000fe200000018ff */
[----:B--2---:R-:W-:Y:S01]  /*65a0*/  @!P1 FADD.FTZ R96, -R96, -RZ ;  /* 0x800000ff60609221 */ /* 0x004fe20000010100 */
[----:B------:R-:W-:Y:S01]  /*65b0*/  FSETP.GE.FTZ.AND P1, PT, R105, RZ, PT ;  /* 0x000000ff6900720b */ /* 0x000fe20003f36000 */
[----:B------:R-:W-:Y:S01]  /*65c0*/  @!P6 FADD.FTZ R97, -R97, -RZ ;  /* 0x800000ff6161e221 */ /* 0x000fe20000010100 */
[----:B------:R-:W-:Y:S01]  /*65d0*/  FSETP.GE.FTZ.AND P5, PT, R102, RZ, PT ;  /* 0x000000ff6600720b */ /* 0x000fe20003fb6000 */
[----:B------:R2:W-:Y:S01]  /*65e0*/  STS [R250+0x2a000], R0 ;  /* 0x02a00000fa007388 */ /* 0x0005e20000000800 */
[----:B------:R-:W-:Y:S02]  /*65f0*/  FSETP.GE.FTZ.AND P4, PT, R100, RZ, PT ;  /* 0x000000ff6400720b */ /* 0x000fe40003f96000 */
[C---:B------:R-:W-:Y:S02]  /*6600*/  F2FP.RELU.BF16.PACK_AB R6, R97.reuse, R100 ;  /* 0x000000646106723e */ /* 0x040fe400000018ff */
[----:B------:R-:W-:Y:S01]  /*6610*/  FSETP.GE.FTZ.AND P3, PT, R97, RZ, PT ;  /* 0x000000ff6100720b */ /* 0x000fe20003f76000 */
[----:B------:R-:W-:Y:S01]  /*6620*/  STS [R250+0x2a400], R7 ;  /* 0x02a40007fa007388 */ /* 0x000fe20000000800 */
[----:B------:R-:W-:Y:S01]  /*6630*/  @!P2 FADD.FTZ R93, -R93, -RZ ;  /* 0x800000ff5d5da221 */ /* 0x000fe20000010100 */
[----:B------:R-:W-:Y:S04]  /*6640*/  FSETP.GE.FTZ.AND P2, PT, R106, RZ, PT ;  /* 0x000000ff6a00720b */ /* 0x000fe80003f56000 */
[----:B------:R-:W-:Y:S01]  /*6650*/  STS [R248+0x2a000], R6 ;  /* 0x02a00006f8007388 */ /* 0x000fe20000000800 */
[----:B-1----:R-:W-:Y:S05]  /*6660*/  F2FP.RELU.BF16.PACK_AB R5, R98, R99 ;  /* 0x000000636205723e */ /* 0x002fea00000018ff */
[----:B------:R-:W-:Y:S01]  /*6670*/  STS [R248+0x2a400], R5 ;  /* 0x02a40005f8007388 */ /* 0x000fe20000000800 */
[----:B---3--:R-:W-:Y:S05]  /*6680*/  F2FP.RELU.BF16.PACK_AB R4, R93, R95 ;  /* 0x0000005f5d04723e */ /* 0x008fea00000018ff */
[----:B------:R-:W-:Y:S01]  /*6690*/  STS [R249+0x2a000], R4 ;  /* 0x02a00004f9007388 */ /* 0x000fe20000000800 */
[----:B--2---:R-:W-:Y:S05]  /*66a0*/  F2FP.RELU.BF16.PACK_AB R0, R94, R96 ;  /* 0x000000605e00723e */ /* 0x004fea00000018ff */
[----:B------:R-:W-:Y:S06]  /*66b0*/  STS [R249+0x2a400], R0 ;  /* 0x02a40000f9007388 */ /* 0x000fec0000000800 */
[----:B------:R-:W-:Y:S06]  /*66c0*/  LDSM.16.M88.4 R16, [R222+0x10000] ;  /* 0x01000000de10783b */ /* 0x000fec0000000200 */
[----:B------:R-:W1:Y:S06]  /*66d0*/  LDSM.16.M88.4 R8, [R218+0x20000] ;  /* 0x02000000da08783b */ /* 0x000e6c0000000200 */
[----:B------:R-:W2:Y:S06]  /*66e0*/  LDSM.16.M88.4 R84, [R218+0x20800] ;  /* 0x02080000da54783b */ /* 0x000eac0000000200 */
[----:B------:R-:W-:Y:S01]  /*66f0*/  LDSM.16.M88.4 R88, [R223+0x10000] ;  /* 0x01000000df58783b */ /* 0x000fe20000000200 */
[C---:B-1----:R-:W-:Y:S08]  /*6700*/  HMMA.16816.F32.BF16 R4, R16.reuse, R8, RZ ;  /* 0x000000081004723c */ /* 0x042ff000000418ff */
[C---:B------:R-:W-:Y:S08]  /*6710*/  HMMA.16816.F32.BF16 R8, R16.reuse, R10, RZ ;  /* 0x0000000a1008723c */ /* 0x040ff000000418ff */
[C---:B--2---:R-:W-:Y:S08]  /*6720*/  HMMA.16816.F32.BF16 R12, R16.reuse, R84, RZ ;  /* 0x00000054100c723c */ /* 0x044ff000000418ff */
[----:B------:R-:W-:Y:S01]  /*6730*/  HMMA.16816.F32.BF16 R16, R16, R86, RZ ;  /* 0x000000561010723c */ /* 0x000fe200000418ff */
[----:B------:R-:W1:Y:S07]  /*6740*/  LDSM.16.M88.4 R84, [R3+0x20000] ;  /* 0x020000000354783b */ /* 0x000e6e0000000200 */
[C---:B-1----:R-:W-:Y:S08]  /*6750*/  HMMA.16816.F32.BF16 R4, R88.reuse, R84, R4 ;  /* 0x000000545804723c */ /* 0x042ff00000041804 */
[C---:B------:R-:W-:Y:S01]  /*6760*/  HMMA.16816.F32.BF16 R8, R88.reuse, R86, R8 ;  /* 0x000000565808723c */ /* 0x040fe20000041808 */
[----:B------:R-:W1:Y:S07]  /*6770*/  LDSM.16.M88.4 R84, [R3+0x20800] ;  /* 0x020800000354783b */ /* 0x000e6e0000000200 */
[C---:B-1----:R-:W-:Y:S08]  /*6780*/  HMMA.16816.F32.BF16 R12, R88.reuse, R84, R12 ;  /* 0x00000054580c723c */ /* 0x042ff0000004180c */
[----:B------:R-:W-:Y:S01]  /*6790*/  HMMA.16816.F32.BF16 R16, R88, R86, R16 ;  /* 0x000000565810723c */ /* 0x000fe20000041810 */
[----:B------:R-:W-:Y:S06]  /*67a0*/  LDSM.16.M88.4 R84, [R225+0x10000] ;  /* 0x01000000e154783b */ /* 0x000fec0000000200 */
[----:B------:R-:W1:Y:S02]  /*67b0*/  LDSM.16.M88.4 R88, [R217+0x20000] ;  /* 0x02000000d958783b */ /* 0x000e640000000200 */
        /* <DEDUP_REMOVED lines=91> */
[C---:B-1----:R-:W-:Y:S07]  /*6d70*/  HMMA.16816.F32.BF16 R4, R84.reuse, R88, R4 ;  /* 0x000000585404723c */ /* 0x042fee0000041804 */
[----:B------:R-:W-:Y:S01]  /*6d80*/  IMAD.U32 R88, RZ, RZ, UR12 ;  /* 0x0000000cff587e24 */ /* 0x000fe2000f8e00ff */
[C---:B------:R-:W-:Y:S01]  /*6d90*/  HMMA.16816.F32.BF16 R8, R84.reuse, R90, R8 ;  /* 0x0000005a5408723c */ /* 0x040fe20000041808 */
[----:B------:R-:W-:Y:S03]  /*6da0*/  IMAD.U32 R89, RZ, RZ, UR11 ;  /* 0x0000000bff597e24 */ /* 0x000fe6000f8e00ff */
[C---:B------:R-:W-:Y:S04]  /*6db0*/  LEA R88, P0, R246.reuse, R88, 0x2 ;  /* 0x00000058f6587211 */ /* 0x040fe800078010ff */
[----:B------:R-:W-:Y:S02]  /*6dc0*/  LEA.HI.X.SX32 R89, R246, R89, 0x2, P0 ;  /* 0x00000059f6597211 */ /* 0x000fe400000f16ff */
[----:B------:R-:W-:Y:S03]  /*6dd0*/  FSETP.GE.FTZ.AND P0, PT, R101, RZ, PT ;  /* 0x000000ff6500720b */ /* 0x000fe60003f16000 */
[----:B------:R-:W2:Y:S06]  /*6de0*/  LDG.E R92, [R88.64] ;  /* 0x00000004585c7981 */ /* 0x000eac000c1e1900 */
[----:B------:R2:W3:Y:S02]  /*6df0*/  LDG.E R0, [R88.64+0x20] ;  /* 0x0000200458007981 */ /* 0x0004e4000c1e1900 */
[C---:B--2---:R-:W-:Y:S03]  /*6e00*/  FADD.FTZ R88, -R92.reuse, R4 ;  /* 0x000000045c587221 */ /* 0x044fe60000010100 */
[C---:B------:R-:W-:Y:S02]  /*6e10*/  FADD.FTZ R4, -R92.reuse, R8 ;  /* 0x000000085c047221 */ /* 0x040fe40000010100 */
[----:B------:R-:W-:Y:S01]  /*6e20*/  FADD.FTZ R5, -R92, R5 ;  /* 0x000000055c057221 */ /* 0x000fe20000010100 */
[-C--:B------:R-:W-:Y:S01]  /*6e30*/  FSEL R8, R88, R92.reuse, P2 ;  /* 0x0000005c58087208 */ /* 0x080fe20001000000 */
[----:B------:R-:W-:Y:S01]  /*6e40*/  FADD.FTZ R9, -R92, R9 ;  /* 0x000000095c097221 */ /* 0x000fe20000010100 */
[----:B------:R-:W1:Y:S01]  /*6e50*/  LDSM.16.M88.4 R88, [R216+0x26800] ;  /* 0x02680000d858783b */ /* 0x000e620000000200 */
[----:B---3--:R-:W-:Y:S01]  /*6e60*/  FADD.FTZ R6, -R0, R6 ;  /* 0x0000000600067221 */ /* 0x008fe20000010100 */
[----:B------:R-:W-:Y:S01]  /*6e70*/  FSEL R5, R5, R92, P1 ;  /* 0x0000005c05057208 */ /* 0x000fe20000800000 */
[----:B------:R-:W-:Y:S01]  /*6e80*/  FMUL.FTZ R106, R106, R8 ;  /* 0x000000086a6a7220 */ /* 0x000fe20000410000 */
[----:B------:R-:W-:Y:S02]  /*6e90*/  FSEL R4, R4, R92, P0 ;  /* 0x0000005c04047208 */ /* 0x000fe40000000000 */
[----:B------:R-:W-:Y:S01]  /*6ea0*/  FSETP.GE.FTZ.AND P1, PT, R93, RZ, PT ;  /* 0x000000ff5d00720b */ /* 0x000fe20003f36000 */
[----:B------:R-:W-:Y:S01]  /*6eb0*/  FMUL.FTZ R105, R105, R5 ;  /* 0x0000000569697220 */ /* 0x000fe20000410000 */
[----:B------:R-:W-:Y:S01]  /*6ec0*/  FSETP.GE.FTZ.AND P2, PT, R95, RZ, PT ;  /* 0x000000ff5f00720b */ /* 0x000fe20003f56000 */
[----:B------:R-:W-:Y:S01]  /*6ed0*/  FMUL.FTZ R101, R101, R4 ;  /* 0x0000000465657220 */ /* 0x000fe20000410000 */
[----:B------:R-:W-:Y:S02]  /*6ee0*/  LEA R234, P0, R109, R234, 0x2 ;  /* 0x000000ea6dea7211 */ /* 0x000fe400078010ff */
[-C--:B------:R-:W-:Y:S02]  /*6ef0*/  FSEL R9, R9, R92.reuse, P5 ;  /* 0x0000005c09097208 */ /* 0x080fe40002800000 */
[----:B------:R-:W-:Y:S02]  /*6f00*/  LEA.HI.X.SX32 R235, R109, R235, 0x2, P0 ;  /* 0x000000eb6deb7211 */ /* 0x000fe400000f16ff */
[----:B------:R-:W-:Y:S01]  /*6f10*/  FSETP.GE.FTZ.AND P0, PT, R104, RZ, PT ;  /* 0x000000ff6800720b */ /* 0x000fe20003f16000 */
[C---:B-1----:R-:W-:Y:S07]  /*6f20*/  HMMA.16816.F32.BF16 R12, R84.reuse, R88, R12 ;  /* 0x00000058540c723c */ /* 0x042fee000004180c */
[----:B------:R-:W-:Y:S01]  /*6f30*/  FMUL.FTZ R88, R102, R9 ;  /* 0x0000000966587220 */ /* 0x000fe20000410000 */
[----:B------:R-:W-:Y:S01]  /*6f40*/  HMMA.16816.F32.BF16 R16, R84, R90, R16 ;  /* 0x0000005a5410723c */ /* 0x000fe20000041810 */
[----:B------:R1:W5:Y:S11]  /*6f50*/  LDL R90, [R1] ;  /* 0x00000000015a7983 */ /* 0x0003760000100800 */
[----:B------:R-:W-:Y:S04]  /*6f60*/  @!UPT UIADD3 URZ, URZ, URZ, URZ ;  /* 0x0000003f3f3ff290 */ /* 0x000fe8000fffe03f */
[C---:B------:R-:W-:Y:S02]  /*6f70*/  FADD.FTZ R5, -R92.reuse, R13 ;  /* 0x0000000d5c057221 */ /* 0x040fe40000010100 */
[----:B------:R-:W-:Y:S03]  /*6f80*/  FADD.FTZ R8, -R92, R12 ;  /* 0x0000000c5c087221 */ /* 0x000fe60000010100 */
[-C--:B------:R-:W-:Y:S02]  /*6f90*/  FSEL R5, R5, R92.reuse, P3 ;  /* 0x0000005c05057208 */ /* 0x080fe40001800000 */
[-C--:B------:R-:W-:Y:S01]  /*6fa0*/  FSEL R8, R8, R92.reuse, P4 ;  /* 0x0000005c08087208 */ /* 0x080fe20002000000 */
[----:B------:R-:W-:Y:S01]  /*6fb0*/  FADD.FTZ R4, -R92, R16 ;  /* 0x000000105c047221 */ /* 0x000fe20000010100 */
[----:B------:R-:W-:Y:S01]  /*6fc0*/  FSETP.GE.FTZ.AND P4, PT, R99, RZ, PT ;  /* 0x000000ff6300720b */ /* 0x000fe20003f96000 */
[----:B------:R-:W-:Y:S01]  /*6fd0*/  FMUL.FTZ R87, R97, R5 ;  /* 0x0000000561577220 */ /* 0x000fe20000410000 */
[----:B------:R-:W-:Y:S01]  /*6fe0*/  FSETP.GE.FTZ.AND P3, PT, R98, RZ, PT ;  /* 0x000000ff6200720b */ /* 0x000fe20003f76000 */
[----:B------:R-:W-:Y:S01]  /*6ff0*/  FADD.FTZ R5, -R0, R7 ;  /* 0x0000000700057221 */ /* 0x000fe20000010100 */
[----:B------:R-:W-:Y:S01]  /*7000*/  FSEL R4, R4, R92, P2 ;  /* 0x0000005c04047208 */ /* 0x000fe20001000000 */
[----:B------:R-:W-:Y:S01]  /*7010*/  @P1 FADD.FTZ R92, -R92, R17 ;  /* 0x000000115c5c1221 */ /* 0x000fe20000010100 */
[----:B------:R-:W-:Y:S01]  /*7020*/  FSETP.GE.FTZ.AND P1, PT, R107, RZ, PT ;  /* 0x000000ff6b00720b */ /* 0x000fe20003f36000 */
[----:B------:R-:W-:Y:S01]  /*7030*/  FADD.FTZ R7, -R0, R11 ;  /* 0x0000000b00077221 */ /* 0x000fe20000010100 */
[----:B------:R-:W-:Y:S01]  /*7040*/  FSETP.GE.FTZ.AND P2, PT, R108, RZ, PT ;  /* 0x000000ff6c00720b */ /* 0x000fe20003f56000 */
[----:B------:R-:W-:Y:S01]  /*7050*/  FMUL.FTZ R86, R95, R4 ;  /* 0x000000045f567220 */ /* 0x000fe20000410000 */
[----:B------:R-:W-:Y:S01]  /*7060*/  FSEL R5, R5, R0, P1 ;  /* 0x0000000005057208 */ /* 0x000fe20000800000 */
[----:B------:R-:W-:Y:S01]  /*7070*/  FADD.FTZ R4, -R0, R10 ;  /* 0x0000000a00047221 */ /* 0x000fe20000010100 */
[----:B------:R-:W-:Y:S01]  /*7080*/  FSETP.GE.FTZ.AND P1, PT, R103, RZ, PT ;  /* 0x000000ff6700720b */ /* 0x000fe20003f36000 */
[----:B------:R-:W-:Y:S01]  /*7090*/  FMUL.FTZ R89, R100, R8 ;  /* 0x0000000864597220 */ /* 0x000fe20000410000 */
[-C--:B------:R-:W-:Y:S01]  /*70a0*/  FSEL R6, R6, R0.reuse, P2 ;  /* 0x0000000006067208 */ /* 0x080fe20001000000 */
[----:B------:R-:W-:Y:S01]  /*70b0*/  FMUL.FTZ R84, R107, R5 ;  /* 0x000000056b547220 */ /* 0x000fe20000410000 */
[----:B------:R-:W-:Y:S01]  /*70c0*/  FSEL R4, R4, R0, P0 ;  /* 0x0000000004047208 */ /* 0x000fe20000000000 */
[----:B------:R-:W-:Y:S01]  /*70d0*/  FADD.FTZ R5, -R0, R15 ;  /* 0x0000000f00057221 */ /* 0x000fe20000010100 */
[----:B------:R-:W-:Y:S01]  /*70e0*/  FSETP.GE.FTZ.AND P0, PT, R94, RZ, PT ;  /* 0x000000ff5e00720b */ /* 0x000fe20003f16000 */
[----:B------:R-:W-:Y:S01]  /*70f0*/  FMUL.FTZ R85, R108, R6 ;  /* 0x000000066c557220 */ /* 0x000fe20000410000 */
[----:B------:R-:W-:Y:S01]  /*7100*/  FSEL R7, R7, R0, P1 ;  /* 0x0000000007077208 */ /* 0x000fe20000800000 */
[----:B------:R-:W-:Y:S01]  /*7110*/  FADD.FTZ R6, -R0, R14 ;  /* 0x0000000e00067221 */ /* 0x000fe20000010100 */
[----:B------:R-:W-:Y:S01]  /*7120*/  PLOP3.LUT P1, PT, PT, PT, UP2, 0x80, 0x0 ;  /* 0x000000000000781c */ /* 0x000fe20003f2f028 */
[----:B------:R-:W-:Y:S01]  /*7130*/  FMUL.FTZ R17, R104, R4 ;  /* 0x0000000468117220 */ /* 0x000fe20000410000 */
[----:B------:R-:W-:Y:S01]  /*7140*/  FSETP.GE.FTZ.AND P2, PT, R96, RZ, PT ;  /* 0x000000ff6000720b */ /* 0x000fe20003f56000 */
[----:B------:R-:W-:Y:S01]  /*7150*/  FADD.FTZ R4, -R0, R18 ;  /* 0x0000001200047221 */ /* 0x000fe20000010100 */
[----:B------:R-:W-:Y:S01]  /*7160*/  FSEL R6, R6, R0, P4 ;  /* 0x0000000006067208 */ /* 0x000fe20002000000 */
[----:B------:R-:W-:Y:S01]  /*7170*/  FMUL.FTZ R92, R93, R92 ;  /* 0x0000005c5d5c7220 */ /* 0x000fe20000410000 */
[-C--:B------:R-:W-:Y:S01]  /*7180*/  FSEL R5, R5, R0.reuse, P3 ;  /* 0x0000000005057208 */ /* 0x080fe20001800000 */
[----:B------:R-:W-:Y:S01]  /*7190*/  FMUL.FTZ R16, R103, R7 ;  /* 0x0000000767107220 */ /* 0x000fe20000410000 */
[----:B------:R-:W-:Y:S01]  /*71a0*/  FSEL R4, R4, R0, P2 ;  /* 0x0000000004047208 */ /* 0x000fe20001000000 */
[----:B------:R-:W-:Y:S02]  /*71b0*/  @P0 FADD.FTZ R0, -R0, R19 ;  /* 0x0000001300000221 */ /* 0x000fe40000010100 */
[----:B------:R-:W-:Y:S02]  /*71c0*/  FMUL.FTZ R15, R99, R6 ;  /* 0x00000006630f7220 */ /* 0x000fe40000410000 */
[----:B------:R-:W-:Y:S02]  /*71d0*/  FMUL.FTZ R13, R98, R5 ;  /* 0x00000005620d7220 */ /* 0x000fe40000410000 */
[----:B------:R-:W-:Y:S02]  /*71e0*/  FMUL.FTZ R14, R96, R4 ;  /* 0x00000004600e7220 */ /* 0x000fe40000410000 */
[----:B------:R-:W-:Y:S01]  /*71f0*/  FMUL.FTZ R12, R94, R0 ;  /* 0x000000005e0c7220 */ /* 0x000fe20000410000 */
[----:B------:R-:W-:-:S05]  /*7200*/  @!P1 BRA `(.L_x_763) ;  /* 0x000005f000009947 */ /* 0x000fca0003800000 */
[----:B-1----:R-:W-:Y:S01]  /*7210*/  ISETP.GE.AND P4, PT, R244, c[0x0][0x220], PT ;  /* 0x00008800f4007a0c */ /* 0x002fe20003f86270 */
        /* <DEDUP_REMOVED lines=13> */
[----:B-----5:R-:W-:Y:S02]  /*72f0*/  ISETP.GE.AND P0, PT, R90, c[0x0][0x220], PT ;  /* 0x000088005a007a0c */ /* 0x020fe40003f06270 */
        /* <DEDUP_REMOVED lines=51> */
[CC--:B--2---:R-:W-:Y:S04]  /*7630*/  @!P3 LEA R8, P4, R0.reuse, R241.reuse, 0x1 ;  /* 0x000000f10008b211 */ /* 0x0c4fe800078808ff */
[CCC-:B------:R-:W-:Y:S02]  /*7640*/  @!P3 LEA.HI.X R9, R0.reuse, R242.reuse, R6.reuse, 0x1, P4 ;  /* 0x000000f20009b211 */ /* 0x1c0fe400020f0c06 */
[CC--:B------:R-:W-:Y:S03]  /*7650*/  @!P2 LEA R10, P4, R0.reuse, R241.reuse, 0x1 ;  /* 0x000000f1000aa211 */ /* 0x0c0fe600078808ff */
[----:B------:R-:W-:Y:S01]  /*7660*/  @!PT LDS RZ, [RZ] ;  /* 0x00000000fffff984 */ /* 0x000fe20000000800 */
[----:B------:R-:W-:Y:S01]  /*7670*/  @!PT LDS RZ, [RZ] ;  /* 0x00000000fffff984 */ /* 0x000fe20000000800 */
[----:B------:R-:W-:Y:S01]  /*7680*/  @!PT LDS RZ, [RZ] ;  /* 0x00000000fffff984 */ /* 0x000fe20000000800 */
[----:B------:R2:W-:Y:S01]  /*7690*/  @!P3 LDGSTS.E.BYPASS.LTC128B.128 [R238+0x3000], [R8.64+0x80] ;  /* 0x0300008008eebfae */ /* 0x0005e2000b901d44 */
[CC--:B------:R-:W-:Y:S03]  /*76a0*/  @!P2 LEA.HI.X R11, R0.reuse, R242.reuse, R6, 0x1, P4 ;  /* 0x000000f2000ba211 */ /* 0x0c0fe600020f0c06 */
        /* <DEDUP_REMOVED lines=21> */
.L_x_763:
        /* <DEDUP_REMOVED lines=22> */
[----:B------:R-:W4:Y:S01]  /*7960*/  LDSM.16.MT88.4 R84, [R0+0x14000] ;  /* 0x014000000054783b */ /* 0x000f220000004200 */
        /* <DEDUP_REMOVED lines=14> */
[----:B------:R-:W2:Y:S07]  /*7a50*/  LDSM.16.MT88.4 R84, [R0+0x10800] ;  /* 0x010800000054783b */ /* 0x000eae0000004200 */
[-C--:B-1----:R-:W-:Y:S08]  /*7a60*/  HMMA.16816.F32.BF16 R68, R4, R8.reuse, R68 ;  /* 0x000000080444723c */ /* 0x082ff00000041844 */
[C---:B------:R-:W-:Y:S08]  /*7a70*/  HMMA.16816.F32.BF16 R72, R12.reuse, R8, R72 ;  /* 0x000000080c48723c */ /* 0x040ff00000041848 */
[-C--:B------:R-:W-:Y:S01]  /*7a80*/  HMMA.16816.F32.BF16 R76, R12, R10.reuse, R76 ;  /* 0x0000000a0c4c723c */ /* 0x080fe2000004184c */
[----:B------:R-:W1:Y:S07]  /*7a90*/  LDSM.16.MT88.4 R12, [R220+0x2a800] ;  /* 0x02a80000dc0c783b */ /* 0x000e6e0000004200 */
[----:B------:R-:W-:Y:S01]  /*7aa0*/  HMMA.16816.F32.BF16 R80, R4, R10, R80 ;  /* 0x0000000a0450723c */ /* 0x000fe20000041850 */
[----:B------:R-:W3:Y:S06]  /*7ab0*/  LDSM.16.MT88.4 R4, [R0+0x12800] ;  /* 0x012800000004783b */ /* 0x000eec0000004200 */
[----:B------:R-:W4:Y:S01]  /*7ac0*/  LDSM.16.MT88.4 R8, [R0+0x14800] ;  /* 0x014800000008783b */ /* 0x000f220000004200 */
[-C--:B--2---:R-:W-:Y:S08]  /*7ad0*/  HMMA.16816.F32.BF16 R20, R16, R84.reuse, R20 ;  /* 0x000000541014723c */ /* 0x084ff00000041814 */
[C---:B-1----:R-:W-:Y:S08]  /*7ae0*/  HMMA.16816.F32.BF16 R24, R12.reuse, R84, R24 ;  /* 0x000000540c18723c */ /* 0x042ff00000041818 */
        /* <DEDUP_REMOVED lines=46> */
[----:B------:R-:W1:Y:S06]  /*7dd0*/  LDSM.16.MT88.4 R84, [R0+0x17800] ;  /* 0x017800000054783b */ /* 0x000e6c0000004200 */
[----:B------:R-:W-:Y:S01]  /*7de0*/  BAR.SYNC.DEFER_BLOCKING 0x0 ;  /* 0x0000000000007b1d */ /* 0x000fe20000010000 */
[-C--:B---3--:R-:W-:Y:S08]  /*7df0*/  HMMA.16816.F32.BF16 R36, R16, R4.reuse, R36 ;  /* 0x000000041024723c */ /* 0x088ff00000041824 */
[C---:B------:R-:W-:Y:S08]  /*7e00*/  HMMA.16816.F32.BF16 R40, R12.reuse, R4, R40 ;  /* 0x000000040c28723c */ /* 0x040ff00000041828 */
[-C--:B------:R-:W-:Y:S08]  /*7e10*/  HMMA.16816.F32.BF16 R44, R12, R6.reuse, R44 ;  /* 0x000000060c2c723c */ /* 0x080ff0000004182c */
[C---:B------:R-:W-:Y:S08]  /*7e20*/  HMMA.16816.F32.BF16 R48, R16.reuse, R6, R48 ;  /* 0x000000061030723c */ /* 0x040ff00000041830 */
[-C--:B----4-:R-:W-:Y:S08]  /*7e30*/  HMMA.16816.F32.BF16 R52, R16, R8.reuse, R52 ;  /* 0x000000081034723c */ /* 0x090ff00000041834 */
[C---:B------:R-:W-:Y:S08]  /*7e40*/  HMMA.16816.F32.BF16 R56, R12.reuse, R8, R56 ;  /* 0x000000080c38723c */ /* 0x040ff00000041838 */
[-C--:B------:R-:W-:Y:S08]  /*7e50*/  HMMA.16816.F32.BF16 R60, R12, R10.reuse, R60 ;  /* 0x0000000a0c3c723c */ /* 0x080ff0000004183c */
[C---:B------:R-:W-:Y:S08]  /*7e60*/  HMMA.16816.F32.BF16 R64, R16.reuse, R10, R64 ;  /* 0x0000000a1040723c */ /* 0x040ff00000041840 */
        /* <DEDUP_REMOVED lines=12> */
[----:B-----5:R-:W-:Y:S01]  /*7f30*/  ISETP.GE.AND P2, PT, R90, c[0x0][0x220], PT ;  /* 0x000088005a007a0c */ /* 0x020fe20003f46270 */
        /* <DEDUP_REMOVED lines=57> */
.L_x_764:
[----:B------:R-:W-:Y:S01]  /*82d0*/  LDSM.16.M88.4 R128, [R227] ;  /* 0x00000000e380783b */ /* 0x000fe20000000200 */
[----:B------:R-:W-:Y:S02]  /*82e0*/  @UP2 UIADD3 UR10, UP0, UR8, -0x100, URZ ;  /* 0xffffff00080a2890 */ /* 0x000fe4000ff1e03f */
[----:B------:R-:W-:Y:S01]  /*82f0*/  UISETP.GT.AND UP1, UPT, UR6, UR13, UPT ;  /* 0x0000000d0600728c */ /* 0x000fe2000bf24270 */
[----:B------:R-:W2:Y:S01]  /*8300*/  LDSM.16.MT88.4 R16, [R0+0x18000] ;  /* 0x018000000010783b */ /* 0x000ea20000004200 */
[----:B------:R-:W-:Y:S03]  /*8310*/  @UP2 UIADD3.X UR7, UR9, -0x1, URZ, UP0, !UPT ;  /* 0xffffffff09072890 */ /* 0x000fe600087fe43f */
[----:B------:R-:W3:Y:S01]  /*8320*/  LDSM.16.M88.4 R124, [R227+0x1000] ;  /* 0x00100000e37c783b */ /* 0x000ee20000000200 */
[----:B------:R-:W-:Y:S03]  /*8330*/  @UP2 UMOV UR8, UR10 ;  /* 0x0000000a00082c82 */ /* 0x000fe60008000000 */
[----:B------:R-:W4:Y:S01]  /*8340*/  LDSM.16.MT88.4 R96, [R0+0x1a000] ;  /* 0x01a000000060783b */ /* 0x000f220000004200 */
[----:B------:R-:W-:Y:S02]  /*8350*/  @UP2 UMOV UR9, UR7 ;  /* 0x0000000700092c82 */ /* 0x000fe40008000000 */
[----:B------:R-:W-:Y:S01]  /*8360*/  ULOP3.LUT UR7, UR6, 0x1, URZ, 0xc0, !UPT ;  /* 0x0000000106077892 */ /* 0x000fe2000f8ec03f */
[----:B------:R-:W1:Y:S01]  /*8370*/  LDSM.16.MT88.4 R112, [R0+0x1c000] ;  /* 0x01c000000070783b */ /* 0x000e620000004200 */
[----:B------:R-:W-:Y:S02]  /*8380*/  UIADD3 UR6, UR6, -0x1, URZ ;  /* 0xffffffff06067890 */ /* 0x000fe4000fffe03f */
[----:B------:R-:W-:Y:S01]  /*8390*/  UISETP.NE.U32.AND UP0, UPT, UR7, 0x1, UPT ;  /* 0x000000010700788c */ /* 0x000fe2000bf05070 */
        /* <DEDUP_REMOVED lines=10> */
[C---:B-----5:R-:W-:Y:S08]  /*8440*/  HMMA.16816.F32.BF16 R88, R124.reuse, R96, RZ ;  /* 0x000000607c58723c */ /* 0x060ff000000418ff */
        /* <DEDUP_REMOVED lines=61> */
[C---:B------:R-:W-:Y:S07]  /*8820*/  HMMA.16816.F32.BF16 R88, R212.reuse, R196, R88 ;  /* 0x000000c4d458723c */ /* 0x040fee0000041858 */
[CC--:B------:R-:W-:Y:S01]  /*8830*/  LEA R196, P2, R239.reuse, R234.reuse, 0x2 ;  /* 0x000000eaefc47211 */ /* 0x0c0fe200078410ff */
[-C--:B------:R-:W-:Y:S01]  /*8840*/  HMMA.16816.F32.BF16 R92, R212, R198.reuse, R92 ;  /* 0x000000c6d45c723c */ /* 0x080fe2000004185c */
[----:B-1----:R1:W3:Y:S03]  /*8850*/  LDL R0, [R1+0x8] ;  /* 0x0000080001007983 */ /* 0x0022e60000100800 */
[----:B------:R-:W-:Y:S04]  /*8860*/  IMAD.MOV.U32 R197, RZ, RZ, 0x4 ;  /* 0x00000004ffc57424 */ /* 0x000fe800078e00ff */
[C---:B------:R-:W-:Y:S07]  /*8870*/  HMMA.16816.F32.BF16 R96, R200.reuse, R198, R96 ;  /* 0x000000c6c860723c */ /* 0x040fee0000041860 */
[----:B------:R-:W-:Y:S01]  /*8880*/  @P1 IMAD.WIDE R198, R246, R197, UR8 ;  /* 0x00000008f6c61e25 */ /* 0x000fe2000f8e02c5 */
[-C--:B----4-:R-:W-:Y:S04]  /*8890*/  HMMA.16816.F32.BF16 R100, R200, R208.reuse, R100 ;  /* 0x000000d0c864723c */ /* 0x090fe80000041864 */
[-C--:B------:R-:W-:Y:S04]  /*88a0*/  LEA.HI.X.SX32 R197, R239, R235.reuse, 0x2, P2 ;  /* 0x000000ebefc57211 */ /* 0x080fe800010f16ff */
[C---:B------:R-:W-:Y:S01]  /*88b0*/  HMMA.16816.F32.BF16 R104, R212.reuse, R208, R104 ;  /* 0x000000d0d468723c */ /* 0x040fe20000041868 */
[----:B------:R1:W4:Y:S06]  /*88c0*/  LDL R208, [R1+0x4] ;  /* 0x0000040001d07983 */ /* 0x00032c0000100800 */
        /* <DEDUP_REMOVED lines=12> */
[----:B------:R-:W-:Y:S02]  /*8990*/  IMAD R210, R210, 0x28, RZ ;  /* 0x00000028d2d27824 */ /* 0x000fe400078e02ff */
[-C--:B------:R-:W-:Y:S01]  /*89a0*/  HMMA.16816.F32.BF16 R124, R212, R206.reuse, R124 ;  /* 0x000000ced47c723c */ /* 0x080fe2000004187c */
[----:B------:R-:W-:Y:S03]  /*89b0*/  IMAD.MOV.U32 R204, RZ, RZ, c[0x0][0x22c] ;  /* 0x00008b00ffcc7624 */ /* 0x000fe600078e00ff */
[----:B------:R-:W-:Y:S02]  /*89c0*/  IMAD.MOV.U32 R205, RZ, RZ, c[0x0][0x22c] ;  /* 0x00008b00ffcd7624 */ /* 0x000fe400078e00ff */
[----:B------:R-:W-:Y:S02]  /*89d0*/  IMAD R204, R204, c[0x0][0x1c0], RZ ;  /* 0x00007000cccc7a24 */ /* 0x000fe400078e02ff */
[----:B------:R-:W-:Y:S04]  /*89e0*/  HMMA.16816.F32.BF16 R128, R200, R206, R128 ;  /* 0x000000cec880723c */ /* 0x000fe80000041880 */
[----:B------:R-:W-:Y:S02]  /*89f0*/  IMAD R204, R204, 0x18, RZ ;  /* 0x00000018cccc7824 */ /* 0x000fe400078e02ff */
[----:B------:R-:W-:Y:S06]  /*8a00*/  IMAD R205, R205, c[0x0][0x1c0], RZ ;  /* 0x00007000cdcd7a24 */ /* 0x000fec00078e02ff */
[----:B------:R-:W-:Y:S01]  /*8a10*/  IMAD R205, R205, 0x38, RZ ;  /* 0x00000038cdcd7824 */ /* 0x000fe200078e02ff */
[----:B---3--:R2:W3:Y:S04]  /*8a20*/  @P1 LDG.E R0, [R198.64+0x20] ;  /* 0x00002004c6001981 */ /* 0x0084e8000c1e1900 */
[----:B----4-:R2:W4:Y:S04]  /*8a30*/  @P1 LDG.E R208, [R198.64] ;  /* 0x00000004c6d01981 */ /* 0x010528000c1e1900 */
[----:B------:R-:W-:Y:S04]  /*8a40*/  RED.E.ADD.F32.FTZ.RN.STRONG.GPU [R234.64], R4 ;  /* 0x00000004ea00798e */ /* 0x000fe8000c10e784 */
[----:B------:R-:W-:Y:S01]  /*8a50*/  RED.E.ADD.F32.FTZ.RN.STRONG.GPU [R196.64], R5 ;  /* 0x00000005c400798e */ /* 0x000fe2000c10e784 */
[CC--:B--2---:R-:W-:Y:S04]  /*8a60*/  LEA R198, P0, R209.reuse, R234.reuse, 0x2 ;  /* 0x000000ead1c67211 */ /* 0x0c4fe800078010ff */
[-C--:B------:R-:W-:Y:S02]  /*8a70*/  LEA.HI.X.SX32 R199, R209, R235.reuse, 0x2, P0 ;  /* 0x000000ebd1c77211 */ /* 0x080fe400000f16ff */
[CC--:B------:R-:W-:Y:S03]  /*8a80*/  LEA R200, P0, R211.reuse, R234.reuse, 0x2 ;  /* 0x000000ead3c87211 */ /* 0x0c0fe600078010ff */
[----:B------:R2:W-:Y:S01]  /*8a90*/  RED.E.ADD.F32.FTZ.RN.STRONG.GPU [R198.64], R6 ;  /* 0x00000006c600798e */ /* 0x0005e2000c10e784 */
[-C--:B------:R-:W-:Y:S01]  /*8aa0*/  LEA.HI.X.SX32 R201, R211, R235.reuse, 0x2, P0 ;  /* 0x000000ebd3c97211 */ /* 0x080fe200000f16ff */
[----:B------:R-:W-:Y:S04]  /*8ab0*/  IMAD.MOV.U32 R211, RZ, RZ, c[0x0][0x22c] ;  /* 0x00008b00ffd37624 */ /* 0x000fe800078e00ff */
[----:B------:R-:W-:Y:S04]  /*8ac0*/  IMAD R211, R211, c[0x0][0x1c0], RZ ;  /* 0x00007000d3d37a24 */ /* 0x000fe800078e02ff */
[----:B------:R-:W-:Y:S01]  /*8ad0*/  IMAD.SHL.U32 R211, R211, 0x10, RZ ;  /* 0x00000010d3d37824 */ /* 0x000fe200078e00ff */
[CC--:B--2---:R-:W-:Y:S02]  /*8ae0*/  LEA R198, P2, R210.reuse, R234.reuse, 0x2 ;  /* 0x000000ead2c67211 */ /* 0x0c4fe400078410ff */
[CC--:B------:R-:W-:Y:S02]  /*8af0*/  LEA R6, P0, R205.reuse, R234.reuse, 0x2 ;  /* 0x000000eacd067211 */ /* 0x0c0fe400078010ff */
[-C--:B------:R-:W-:Y:S01]  /*8b00*/  LEA.HI.X.SX32 R199, R210, R235.reuse, 0x2, P2 ;  /* 0x000000ebd2c77211 */ /* 0x080fe200010f16ff */
[----:B---3--:R2:W-:Y:S04]  /*8b10*/  @P1 STL [R1+0x8], R0 ;  /* 0x0000080001001387 */ /* 0x0085e80000100800 */
[----:B--2---:R-:W2:Y:S04]  /*8b20*/  LDL R0, [R1+0x2c] ;  /* 0x00002c0001007983 */ /* 0x004ea80000100800 */
[----:B----4-:R3:W-:Y:S01]  /*8b30*/  @P1 STL [R1+0x4], R208 ;  /* 0x000004d001001387 */ /* 0x0107e20000100800 */
[CC--:B------:R-:W-:Y:S04]  /*8b40*/  LEA R202, P1, R204.reuse, R234.reuse, 0x2 ;  /* 0x000000eaccca7211 */ /* 0x0c0fe800078210ff */
[-C--:B------:R-:W-:Y:S02]  /*8b50*/  LEA.HI.X.SX32 R203, R204, R235.reuse, 0x2, P1 ;  /* 0x000000ebcccb7211 */ /* 0x080fe400008f16ff */
[----:B------:R-:W4:Y:S04]  /*8b60*/  LDL R204, [R1+0x48] ;  /* 0x0000480001cc7983 */ /* 0x000f280000100800 */
[----:B------:R1:W-:Y:S04]  /*8b70*/  RED.E.ADD.F32.FTZ.RN.STRONG.GPU [R202.64], R7 ;  /* 0x00000007ca00798e */ /* 0x0003e8000c10e784 */
[----:B------:R-:W-:Y:S04]  /*8b80*/  RED.E.ADD.F32.FTZ.RN.STRONG.GPU [R200.64], R8 ;  /* 0x00000008c800798e */ /* 0x000fe8000c10e784 */
[----:B------:R1:W-:Y:S01]  /*8b90*/  RED.E.ADD.F32.FTZ.RN.STRONG.GPU [R198.64], R9 ;  /* 0x00000009c600798e */ /* 0x0003e2000c10e784 */
[----:B---3--:R-:W-:Y:S04]  /*8ba0*/  IMAD.MOV.U32 R208, RZ, RZ, c[0x0][0x22c] ;  /* 0x00008b00ffd07624 */ /* 0x008fe800078e00ff */
[----:B------:R-:W-:Y:S04]  /*8bb0*/  IMAD R208, R208, c[0x0][0x1c0], RZ ;  /* 0x00007000d0d07a24 */ /* 0x000fe800078e02ff */
[----:B------:R-:W-:Y:S05]  /*8bc0*/  IMAD R208, R208, 0x30, RZ ;  /* 0x00000030d0d07824 */ /* 0x000fea00078e02ff */
[CC--:B------:R-:W-:Y:S02]  /*8bd0*/  LEA R4, P1, R208.reuse, R234.reuse, 0x2 ;  /* 0x000000ead0047211 */ /* 0x0c0fe400078210ff */
[-C--:B-1----:R-:W-:Y:S02]  /*8be0*/  LEA.HI.X.SX32 R7, R205, R235.reuse, 0x2, P0 ;  /* 0x000000ebcd077211 */ /* 0x082fe400000f16ff */
[-C--:B------:R-:W-:Y:S01]  /*8bf0*/  LEA.HI.X.SX32 R5, R208, R235.reuse, 0x2, P1 ;  /* 0x000000ebd0057211 */ /* 0x080fe200008f16ff */
[----:B------:R-:W-:Y:S01]  /*8c00*/  IMAD.MOV.U32 R208, RZ, RZ, c[0x0][0x22c] ;  /* 0x00008b00ffd07624 */ /* 0x000fe200078e00ff */
[----:B------:R-:W-:Y:S01]  /*8c10*/  IADD3 R205, R211, 0x20, RZ ;  /* 0x00000020d3cd7810 */ /* 0x000fe20007ffe0ff */
[----:B------:R-:W-:Y:S01]  /*8c20*/  IMAD.MOV.U32 R211, RZ, RZ, c[0x0][0x22c] ;  /* 0x00008b00ffd37624 */ /* 0x000fe200078e00ff */
[----:B------:R-:W3:Y:S01]  /*8c30*/  LDL R199, [R1+0x28] ;  /* 0x0000280001c77983 */ /* 0x000ee20000100800 */
[----:B------:R-:W-:Y:S02]  /*8c40*/  IMAD R208, R208, c[0x0][0x1c0], RZ ;  /* 0x00007000d0d07a24 */ /* 0x000fe400078e02ff */
[----:B------:R-:W-:Y:S01]  /*8c50*/  IMAD R211, R211, c[0x0][0x1c0], RZ ;  /* 0x00007000d3d37a24 */ /* 0x000fe200078e02ff */
[----:B------:R1:W-:Y:S01]  /*8c60*/  RED.E.ADD.F32.FTZ.RN.STRONG.GPU [R4.64], R10 ;  /* 0x0000000a0400798e */ /* 0x0003e2000c10e784 */
[----:B------:R-:W-:Y:S02]  /*8c70*/  IMAD.SHL.U32 R208, R208, 0x10, RZ ;  /* 0x00000010d0d07824 */ /* 0x000fe400078e00ff */
[----:B------:R-:W-:Y:S01]  /*8c80*/  IMAD.SHL.U32 R211, R211, 0x10, RZ ;  /* 0x00000010d3d37824 */ /* 0x000fe200078e00ff */
[----:B------:R1:W-:Y:S02]  /*8c90*/  RED.E.ADD.F32.FTZ.RN.STRONG.GPU [R6.64], R11 ;  /* 0x0000000b0600798e */ /* 0x0003e4000c10e784 */
[C---:B------:R-:W-:Y:S02]  /*8ca0*/  IADD3 R210, R208.reuse, 0x20, RZ ;  /* 0x00000020d0d27810 */ /* 0x040fe40007ffe0ff */
[----:B------:R-:W-:Y:S03]  /*8cb0*/  RED.E.ADD.F32.FTZ.RN.STRONG.GPU [R234.64+0x80], R16 ;  /* 0x00008010ea00798e */ /* 0x000fe6000c10e784 */
[----:B------:R-:W-:Y:S01]  /*8cc0*/  IMAD.IADD R210, R239, 0x1, R210 ;  /* 0x00000001efd27824 */ /* 0x000fe200078e02d2 */
[----:B------:R-:W-:Y:S04]  /*8cd0*/  RED.E.ADD.F32.FTZ.RN.STRONG.GPU [R196.64+0x80], R17 ;  /* 0x00008011c400798e */ /* 0x000fe8000c10e784 */
[----:B------:R-:W3:Y:S01]  /*8ce0*/  LDL R198, [R1+0x44] ;  /* 0x0000440001c67983 */ /* 0x000ee20000100800 */
[CC--:B-1----:R-:W-:Y:S04]  /*8cf0*/  LEA R4, P0, R205.reuse, R234.reuse, 0x2 ;  /* 0x000000eacd047211 */ /* 0x0c2fe800078010ff */
[-C--:B------:R-:W-:Y:S02]  /*8d00*/  LEA.HI.X.SX32 R5, R205, R235.reuse, 0x2, P0 ;  /* 0x000000ebcd057211 */ /* 0x080fe400000f16ff */
[C---:B------:R-:W-:Y:S02]  /*8d10*/  IADD3 R205, R208.reuse, 0x20, RZ ;  /* 0x00000020d0cd7810 */ /* 0x040fe40007ffe0ff */
[----:B------:R-:W-:Y:S01]  /*8d20*/  IADD3 R208, R208, 0x20, RZ ;  /* 0x00000020d0d07810 */ /* 0x000fe20007ffe0ff */
[----:B------:R-:W-:Y:S01]  /*8d30*/  RED.E.ADD.F32.FTZ.RN.STRONG.GPU [R4.64], R18 ;  /* 0x000000120400798e */ /* 0x000fe2000c10e784 */
[CC--:B------:R-:W-:Y:S01]  /*8d40*/  LEA R6, P1, R210.reuse, R234.reuse, 0x2 ;  /* 0x000000ead2067211 */ /* 0x0c0fe200078210ff */
[C---:B------:R-:W-:Y:S02]  /*8d50*/  IMAD.IADD R205, R239.reuse, 0x1, R205 ;  /* 0x00000001efcd7824 */ /* 0x040fe400078e02cd */
[C---:B------:R-:W-:Y:S01]  /*8d60*/  IMAD.IADD R208, R239.reuse, 0x1, R208 ;  /* 0x00000001efd07824 */ /* 0x040fe200078e02d0 */
[-C--:B------:R-:W-:Y:S01]  /*8d70*/  LEA.HI.X.SX32 R7, R210, R235.reuse, 0x2, P1 ;  /* 0x000000ebd2077211 */ /* 0x080fe200008f16ff */
[C---:B------:R-:W-:Y:S02]  /*8d80*/  IMAD.IADD R205, R239.reuse, 0x1, R205 ;  /* 0x00000001efcd7824 */ /* 0x040fe400078e02cd */
[C---:B------:R-:W-:Y:S02]  /*8d90*/  IMAD.IADD R208, R239.reuse, 0x1, R208 ;  /* 0x00000001efd07824 */ /* 0x040fe400078e02d0 */
[----:B------:R-:W-:Y:S01]  /*8da0*/  IMAD.IADD R205, R239, 0x1, R205 ;  /* 0x00000001efcd7824 */ /* 0x000fe200078e02cd */
[----:B------:R-:W-:Y:S02]  /*8db0*/  RED.E.ADD.F32.FTZ.RN.STRONG.GPU [R6.64], R19 ;  /* 0x000000130600798e */ /* 0x000fe4000c10e784 */
[CC--:B------:R-:W-:Y:S02]  /*8dc0*/  LEA R10, P0, R208.reuse, R234.reuse, 0x2 ;  /* 0x000000ead00a7211 */ /* 0x0c0fe400078010ff */
[CC--:B------:R-:W-:Y:S02]  /*8dd0*/  LEA R8, P2, R205.reuse, R234.reuse, 0x2 ;  /* 0x000000eacd087211 */ /* 0x0c0fe400078410ff */
[-C--:B------:R-:W-:Y:S01]  /*8de0*/  LEA.HI.X.SX32 R11, R208, R235.reuse, 0x2, P0 ;  /* 0x000000ebd00b7211 */ /* 0x080fe200000f16ff */
[----:B------:R-:W-:Y:S01]  /*8df0*/  IMAD.MOV.U32 R208, RZ, RZ, c[0x0][0x22c] ;  /* 0x00008b00ffd07624 */ /* 0x000fe200078e00ff */
[-C--:B------:R-:W-:Y:S03]  /*8e00*/  LEA.HI.X.SX32 R9, R205, R235.reuse, 0x2, P2 ;  /* 0x000000ebcd097211 */ /* 0x080fe600010f16ff */
[----:B------:R1:W-:Y:S01]  /*8e10*/  RED.E.ADD.F32.FTZ.RN.STRONG.GPU [R10.64], R12 ;  /* 0x0000000c0a00798e */ /* 0x0003e2000c10e784 */
[----:B------:R-:W-:Y:S03]  /*8e20*/  IMAD R208, R208, c[0x0][0x1c0], RZ ;  /* 0x00007000d0d07a24 */ /* 0x000fe600078e02ff */
[----:B------:R1:W-:Y:S01]  /*8e30*/  RED.E.ADD.F32.FTZ.RN.STRONG.GPU [R8.64], R13 ;  /* 0x0000000d0800798e */ /* 0x0003e2000c10e784 */
[----:B------:R-:W-:Y:S05]  /*8e40*/  IMAD.SHL.U32 R208, R208, 0x10, RZ ;  /* 0x00000010d0d07824 */ /* 0x000fea00078e00ff */
[C---:B------:R-:W-:Y:S02]  /*8e50*/  IADD3 R202, R208.reuse, 0x40, RZ ;  /* 0x00000040d0ca7810 */ /* 0x040fe40007ffe0ff */
[C---:B------:R-:W-:Y:S02]  /*8e60*/  IADD3 R201, R208.reuse, 0x40, RZ ;  /* 0x00000040d0c97810 */ /* 0x040fe40007ffe0ff */
        /* <DEDUP_REMOVED lines=8> */
[----:B-1----:R-:W-:Y:S01]  /*8ef0*/  IADD3 R12, R211, 0x60, RZ ;  /* 0x00000060d30c7810 */ /* 0x002fe20007ffe0ff */
[----:B------:R-:W-:Y:S01]  /*8f00*/  IMAD R208, R208, c[0x0][0x1c0], RZ ;  /* 0x00007000d0d07a24 */ /* 0x000fe200078e02ff */
[----:B------:R-:W3:Y:S02]  /*8f10*/  LDL R13, [R1+0x20] ;  /* 0x00002000010d7983 */ /* 0x000ee40000100800 */
[-C--:B------:R-:W-:Y:S01]  /*8f20*/  LEA R8, P2, R200, R234.reuse, 0x2 ;  /* 0x000000eac8087211 */ /* 0x080fe200078410ff */
[----:B------:R-:W-:Y:S02]  /*8f30*/  IMAD.SHL.U32 R208, R208, 0x10, RZ ;  /* 0x00000010d0d07824 */ /* 0x000fe400078e00ff */
[----:B------:R-:W-:Y:S01]  /*8f40*/  IMAD.MOV.U32 R211, RZ, RZ, c[0x0][0x22c] ;  /* 0x00008b00ffd37624 */ /* 0x000fe200078e00ff */
[-C--:B------:R-:W-:Y:S02]  /*8f50*/  LEA.HI.X.SX32 R9, R200, R235.reuse, 0x2, P2 ;  /* 0x000000ebc8097211 */ /* 0x080fe400010f16ff */
[C---:B------:R-:W-:Y:S01]  /*8f60*/  IADD3 R17, R208.reuse, 0x60, RZ ;  /* 0x00000060d0117810 */ /* 0x040fe20007ffe0ff */
[----:B------:R-:W-:Y:S01]  /*8f70*/  IMAD R211, R211, c[0x0][0x1c0], RZ ;  /* 0x00007000d3d37a24 */ /* 0x000fe200078e02ff */
[----:B------:R-:W-:Y:S03]  /*8f80*/  IADD3 R16, R208, 0x60, RZ ;  /* 0x00000060d0107810 */ /* 0x000fe60007ffe0ff */
[C---:B------:R-:W-:Y:S02]  /*8f90*/  IMAD.IADD R17, R239.reuse, 0x1, R17 ;  /* 0x00000001ef117824 */ /* 0x040fe400078e0211 */
[----:B------:R-:W-:Y:S02]  /*8fa0*/  IMAD.IADD R16, R239, 0x1, R16 ;  /* 0x00000001ef107824 */ /* 0x000fe400078e0210 */
[----:B------:R-:W-:Y:S02]  /*8fb0*/  IMAD.SHL.U32 R211, R211, 0x10, RZ ;  /* 0x00000010d3d37824 */ /* 0x000fe400078e00ff */
[----:B------:R-:W-:Y:S01]  /*8fc0*/  IMAD.IADD R16, R239, 0x1, R16 ;  /* 0x00000001ef107824 */ /* 0x000fe200078e0210 */
[CC--:B--2---:R-:W-:Y:S04]  /*8fd0*/  LEA R4, P1, R0.reuse, R234.reuse, 0x2 ;  /* 0x000000ea00047211 */ /* 0x0c4fe800078210ff */
[-C--:B------:R-:W-:Y:S01]  /*8fe0*/  LEA.HI.X.SX32 R5, R0, R235.reuse, 0x2, P1 ;  /* 0x000000eb00057211 */ /* 0x080fe200008f16ff */
[----:B------:R-:W-:Y:S04]  /*8ff0*/  IMAD.MOV.U32 R0, RZ, RZ, c[0x0][0x22c] ;  /* 0x00008b00ff007624 */ /* 0x000fe800078e00ff */
[----:B------:R1:W-:Y:S01]  /*9000*/  RED.E.ADD.F32.FTZ.RN.STRONG.GPU [R4.64], R14 ;  /* 0x0000000e0400798e */ /* 0x0003e2000c10e784 */
[----:B------:R-:W-:Y:S01]  /*9010*/  IMAD R0, R0, c[0x0][0x1c0], RZ ;  /* 0x0000700000007a24 */ /* 0x000fe200078e02ff */
[-C--:B----4-:R-:W-:Y:S03]  /*9020*/  LEA R6, P0, R204, R234.reuse, 0x2 ;  /* 0x000000eacc067211 */ /* 0x090fe600078010ff */
[----:B------:R-:W-:Y:S01]  /*9030*/  IMAD.SHL.U32 R0, R0, 0x10, RZ ;  /* 0x0000001000007824 */ /* 0x000fe200078e00ff */
[-C--:B------:R-:W-:Y:S04]  /*9040*/  LEA.HI.X.SX32 R7, R204, R235.reuse, 0x2, P0 ;  /* 0x000000ebcc077211 */ /* 0x080fe800000f16ff */
[----:B------:R-:W-:Y:S01]  /*9050*/  IADD3 R0, R0, 0x40, RZ ;  /* 0x0000004000007810 */ /* 0x000fe20007ffe0ff */
[----:B------:R2:W-:Y:S04]  /*9060*/  RED.E.ADD.F32.FTZ.RN.STRONG.GPU [R6.64], R15 ;  /* 0x0000000f0600798e */ /* 0x0005e8000c10e784 */
[----:B------:R-:W-:Y:S04]  /*9070*/  RED.E.ADD.F32.FTZ.RN.STRONG.GPU [R234.64+0x100], R84 ;  /* 0x00010054ea00798e */ /* 0x000fe8000c10e784 */
[----:B------:R-:W-:Y:S01]  /*9080*/  RED.E.ADD.F32.FTZ.RN.STRONG.GPU [R196.64+0x100], R85 ;  /* 0x00010055c400798e */ /* 0x000fe2000c10e784 */
[CC--:B-1----:R-:W-:Y:S03]  /*9090*/  LEA R4, P0, R0.reuse, R234.reuse, 0x2 ;  /* 0x000000ea00047211 */ /* 0x0c2fe600078010ff */
[----:B------:R-:W4:Y:S01]  /*90a0*/  LDL R14, [R1+0x40] ;  /* 0x00004000010e7983 */ /* 0x000f220000100800 */
[-C--:B------:R-:W-:Y:S03]  /*90b0*/  LEA.HI.X.SX32 R5, R0, R235.reuse, 0x2, P0 ;  /* 0x000000eb00057211 */ /* 0x080fe600000f16ff */
[----:B------:R-:W4:Y:S01]  /*90c0*/  LDL R0, [R1+0x24] ;  /* 0x0000240001007983 */ /* 0x000f220000100800 */
[CC--:B------:R-:W-:Y:S03]  /*90d0*/  LEA R10, P0, R201.reuse, R234.reuse, 0x2 ;  /* 0x000000eac90a7211 */ /* 0x0c0fe600078010ff */
[----:B------:R3:W-:Y:S01]  /*90e0*/  RED.E.ADD.F32.FTZ.RN.STRONG.GPU [R4.64], R86 ;  /* 0x000000560400798e */ /* 0x0007e2000c10e784 */
[CC--:B--2---:R-:W-:Y:S02]  /*90f0*/  LEA R6, P1, R202.reuse, R234.reuse, 0x2 ;  /* 0x000000eaca067211 */ /* 0x0c4fe400078210ff */
[-C--:B------:R-:W-:Y:S02]  /*9100*/  LEA.HI.X.SX32 R11, R201, R235.reuse, 0x2, P0 ;  /* 0x000000ebc90b7211 */ /* 0x080fe400000f16ff */
[-C--:B------:R-:W-:Y:S02]  /*9110*/  LEA.HI.X.SX32 R7, R202, R235.reuse, 0x2, P1 ;  /* 0x000000ebca077211 */ /* 0x080fe400008f16ff */
[----:B------:R-:W-:Y:S01]  /*9120*/  IADD3 R15, R208, 0x60, RZ ;  /* 0x00000060d00f7810 */ /* 0x000fe20007ffe0ff */
[----:B------:R-:W-:Y:S02]  /*9130*/  IMAD.MOV.U32 R208, RZ, RZ, c[0x0][0x22c] ;  /* 0x00008b00ffd07624 */ /* 0x000fe400078e00ff */
[----:B------:R1:W-:Y:S02]  /*9140*/  RED.E.ADD.F32.FTZ.RN.STRONG.GPU [R6.64], R87 ;  /* 0x000000570600798e */ /* 0x0003e4000c10e784 */
[C---:B------:R-:W-:Y:S02]  /*9150*/  IMAD.IADD R15, R239.reuse, 0x1, R15 ;  /* 0x00000001ef0f7824 */ /* 0x040fe400078e020f */
[----:B------:R-:W-:Y:S01]  /*9160*/  RED.E.ADD.F32.FTZ.RN.STRONG.GPU [R10.64], R88 ;  /* 0x000000580a00798e */ /* 0x000fe2000c10e784 */
[----:B------:R-:W-:Y:S02]  /*9170*/  IMAD R208, R208, c[0x0][0x1c0], RZ ;  /* 0x00007000d0d07a24 */ /* 0x000fe400078e02ff */
[C---:B------:R-:W-:Y:S01]  /*9180*/  IMAD.IADD R15, R239.reuse, 0x1, R15 ;  /* 0x00000001ef0f7824 */ /* 0x040fe200078e020f */
[----:B------:R2:W-:Y:S01]  /*9190*/  RED.E.ADD.F32.FTZ.RN.STRONG.GPU [R8.64], R89 ;  /* 0x000000590800798e */ /* 0x0005e2000c10e784 */
[----:B------:R-:W-:Y:S02]  /*91a0*/  IMAD.SHL.U32 R208, R208, 0x10, RZ ;  /* 0x00000010d0d07824 */ /* 0x000fe400078e00ff */
[----:B------:R-:W-:Y:S01]  /*91b0*/  IMAD.IADD R15, R239, 0x1, R15 ;  /* 0x00000001ef0f7824 */ /* 0x000fe200078e020f */
[----:B------:R-:W-:Y:S01]  /*91c0*/  LDSM.16.MT88.4 R84, [R2+0x4000] ;  /* 0x004000000254783b */ /* 0x000fe20000004200 */
[CC--:B---3--:R-:W-:Y:S04]  /*91d0*/  LEA R4, P1, R199.reuse, R234.reuse, 0x2 ;  /* 0x000000eac7047211 */ /* 0x0c8fe800078210ff */
[-C--:B------:R-:W-:Y:S05]  /*91e0*/  LEA.HI.X.SX32 R5, R199, R235.reuse, 0x2, P1 ;  /* 0x000000ebc7057211 */ /* 0x080fea00008f16ff */
[----:B------:R3:W-:Y:S01]  /*91f0*/  RED.E.ADD.F32.FTZ.RN.STRONG.GPU [R4.64], R90 ;  /* 0x0000005a0400798e */ /* 0x0007e2000c10e784 */
[CC--:B-1----:R-:W-:Y:S04]  /*9200*/  LEA R6, P0, R198.reuse, R234.reuse, 0x2 ;  /* 0x000000eac6067211 */ /* 0x0c2fe800078010ff */
        /* <DEDUP_REMOVED lines=9> */
[C---:B------:R-:W-:Y:S01]  /*92a0*/  IMAD.IADD R15, R239.reuse, 0x1, R15 ;  /* 0x00000001ef0f7824 */ /* 0x040fe200078e020f */
[CC--:B---3--:R-:W-:Y:S03]  /*92b0*/  LEA R4, P0, R12.reuse, R234.reuse, 0x2 ;  /* 0x000000ea0c047211 */ /* 0x0c8fe600078010ff */
[----:B------:R-:W-:Y:S01]  /*92c0*/  IMAD.IADD R15, R239, 0x1, R15 ;  /* 0x00000001ef0f7824 */ /* 0x000fe200078e020f */
[-C--:B------:R-:W-:Y:S02]  /*92d0*/  LEA.HI.X.SX32 R5, R12, R235.reuse, 0x2, P0 ;  /* 0x000000eb0c057211 */ /* 0x080fe400000f16ff */
[CC--:B------:R-:W-:Y:S01]  /*92e0*/  LEA R10, P0, R16.reuse, R234.reuse, 0x2 ;  /* 0x000000ea100a7211 */ /* 0x0c0fe200078010ff */
[----:B------:R-:W2:Y:S01]  /*92f0*/  LDL R12, [R1+0x3c] ;  /* 0x00003c00010c7983 */ /* 0x000ea20000100800 */
[CC--:B-1----:R-:W-:Y:S03]  /*9300*/  LEA R6, P1, R17.reuse, R234.reuse, 0x2 ;  /* 0x000000ea11067211 */ /* 0x0c2fe600078210ff */
[----:B------:R-:W-:Y:S01]  /*9310*/  RED.E.ADD.F32.FTZ.RN.STRONG.GPU [R4.64], R98 ;  /* 0x000000620400798e */ /* 0x000fe2000c10e784 */
[-C--:B------:R-:W-:Y:S02]  /*9320*/  LEA.HI.X.SX32 R11, R16, R235.reuse, 0x2, P0 ;  /* 0x000000eb100b7211 */ /* 0x080fe400000f16ff */
[-C--:B------:R-:W-:Y:S02]  /*9330*/  LEA.HI.X.SX32 R7, R17, R235.reuse, 0x2, P1 ;  /* 0x000000eb11077211 */ /* 0x080fe400008f16ff */
[C---:B------:R-:W-:Y:S02]  /*9340*/  IADD3 R17, R208.reuse, 0x80, RZ ;  /* 0x00000080d0117810 */ /* 0x040fe40007ffe0ff */
[----:B------:R-:W-:Y:S01]  /*9350*/  IADD3 R16, R208, 0x80, RZ ;  /* 0x00000080d0107810 */ /* 0x000fe20007ffe0ff */
[----:B------:R-:W-:Y:S01]  /*9360*/  RED.E.ADD.F32.FTZ.RN.STRONG.GPU [R6.64], R99 ;  /* 0x000000630600798e */ /* 0x000fe2000c10e784 */
[----:B------:R-:W-:Y:S02]  /*9370*/  IMAD.MOV.U32 R208, RZ, RZ, c[0x0][0x22c] ;  /* 0x00008b00ffd07624 */ /* 0x000fe400078e00ff */
[C---:B------:R-:W-:Y:S01]  /*9380*/  IMAD.IADD R17, R239.reuse, 0x1, R17 ;  /* 0x00000001ef117824 */ /* 0x040fe200078e0211 */
[----:B------:R-:W-:Y:S01]  /*9390*/  RED.E.ADD.F32.FTZ.RN.STRONG.GPU [R10.64], R92 ;  /* 0x0000005c0a00798e */ /* 0x000fe2000c10e784 */
[C---:B------:R-:W-:Y:S02]  /*93a0*/  IMAD.IADD R16, R239.reuse, 0x1, R16 ;  /* 0x00000001ef107824 */ /* 0x040fe400078e0210 */
[----:B------:R-:W-:Y:S01]  /*93b0*/  IMAD R208, R208, c[0x0][0x1c0], RZ ;  /* 0x00007000d0d07a24 */ /* 0x000fe200078e02ff */
[----:B------:R1:W-:Y:S01]  /*93c0*/  RED.E.ADD.F32.FTZ.RN.STRONG.GPU [R8.64], R93 ;  /* 0x0000005d0800798e */ /* 0x0003e2000c10e784 */
[C---:B------:R-:W-:Y:S02]  /*93d0*/  IMAD.IADD R16, R239.reuse, 0x1, R16 ;  /* 0x00000001ef107824 */ /* 0x040fe400078e0210 */
[----:B------:R-:W-:Y:S01]  /*93e0*/  IMAD.SHL.U32 R208, R208, 0x10, RZ ;  /* 0x00000010d0d07824 */ /* 0x000fe200078e00ff */
[----:B------:R-:W-:Y:S04]  /*93f0*/  LDSM.16.MT88.4 R96, [R220+0x28800] ;  /* 0x02880000dc60783b */ /* 0x000fe80000004200 */
[C---:B------:R-:W-:Y:S02]  /*9400*/  IADD3 R18, R208.reuse, 0xa0, RZ ;  /* 0x000000a0d0127810 */ /* 0x040fe40007ffe0ff */
[----:B------:R-:W-:Y:S03]  /*9410*/  IADD3 R19, R208, 0xa0, RZ ;  /* 0x000000a0d0137810 */ /* 0x000fe60007ffe0ff */
[C---:B------:R-:W-:Y:S02]  /*9420*/  IMAD.IADD R18, R239.reuse, 0x1, R18 ;  /* 0x00000001ef127824 */ /* 0x040fe400078e0212 */
[C---:B------:R-:W-:Y:S02]  /*9430*/  IMAD.IADD R19, R239.reuse, 0x1, R19 ;  /* 0x00000001ef137824 */ /* 0x040fe400078e0213 */
[----:B------:R-:W-:Y:S01]  /*9440*/  IMAD.IADD R18, R239, 0x1, R18 ;  /* 0x00000001ef127824 */ /* 0x000fe200078e0212 */
[CC--:B-1----:R-:W-:Y:S04]  /*9450*/  LEA R8, P2, R15.reuse, R234.reuse, 0x2 ;  /* 0x000000ea0f087211 */ /* 0x0c2fe800078410ff */
[-C--:B------:R-:W-:Y:S02]  /*9460*/  LEA.HI.X.SX32 R9, R15, R235.reuse, 0x2, P2 ;  /* 0x000000eb0f097211 */ /* 0x080fe400010f16ff */
[----:B------:R-:W-:Y:S01]  /*9470*/  IADD3 R15, R211, 0xa0, RZ ;  /* 0x000000a0d30f7810 */ /* 0x000fe20007ffe0ff */
[----:B------:R-:W-:Y:S04]  /*9480*/  IMAD.MOV.U32 R211, RZ, RZ, c[0x0][0x22c] ;  /* 0x00008b00ffd37624 */ /* 0x000fe800078e00ff */
[----:B------:R-:W-:Y:S04]  /*9490*/  IMAD R211, R211, c[0x0][0x1c0], RZ ;  /* 0x00007000d3d37a24 */ /* 0x000fe800078e02ff */
[----:B------:R-:W-:Y:S01]  /*94a0*/  IMAD.SHL.U32 R211, R211, 0x10, RZ ;  /* 0x00000010d3d37824 */ /* 0x000fe200078e00ff */
[CC--:B----4-:R-:W-:Y:S04]  /*94b0*/  LEA R6, P0, R14.reuse, R234.reuse, 0x2 ;  /* 0x000000ea0e067211 */ /* 0x0d0fe800078010ff */
[-C--:B------:R-:W-:Y:S02]  /*94c0*/  LEA.HI.X.SX32 R7, R14, R235.reuse, 0x2, P0 ;  /* 0x000000eb0e077211 */ /* 0x080fe400000f16ff */
[CC--:B------:R-:W-:Y:S01]  /*94d0*/  LEA R4, P1, R0.reuse, R234.reuse, 0x2 ;  /* 0x000000ea00047211 */ /* 0x0c0fe200078210ff */
[----:B------:R-:W3:Y:S03]  /*94e0*/  LDL R14, [R1+0x1c] ;  /* 0x00001c00010e7983 */ /* 0x000ee60000100800 */
        /* <DEDUP_REMOVED lines=12> */
[----:B------:R-:W3:Y:S01]  /*95b0*/  LDL R0, [R1+0x38] ;  /* 0x0000380001007983 */ /* 0x000ee20000100800 */
[CC--:B----4-:R-:W-:Y:S02]  /*95c0*/  LEA R6, P1, R17.reuse, R234.reuse, 0x2 ;  /* 0x000000ea11067211 */ /* 0x0d0fe400078210ff */
[CC--:B------:R-:W-:Y:S01]  /*95d0*/  LEA R10, P0, R16.reuse, R234.reuse, 0x2 ;  /* 0x000000ea100a7211 */ /* 0x0c0fe200078010ff */
[----:B------:R1:W-:Y:S01]  /*95e0*/  RED.E.ADD.F32.FTZ.RN.STRONG.GPU [R4.64], R102 ;  /* 0x000000660400798e */ /* 0x0003e2000c10e784 */
[-C--:B------:R-:W-:Y:S02]  /*95f0*/  LEA.HI.X.SX32 R7, R17, R235.reuse, 0x2, P1 ;  /* 0x000000eb11077211 */ /* 0x080fe400008f16ff */
[-C--:B------:R-:W-:Y:S01]  /*9600*/  LEA.HI.X.SX32 R11, R16, R235.reuse, 0x2, P0 ;  /* 0x000000eb100b7211 */ /* 0x080fe200000f16ff */
[----:B------:R-:W4:Y:S04]  /*9610*/  LDL R17, [R1+0x18] ;  /* 0x0000180001117983 */ /* 0x000f280000100800 */
[----:B------:R2:W-:Y:S04]  /*9620*/  RED.E.ADD.F32.FTZ.RN.STRONG.GPU [R6.64], R103 ;  /* 0x000000670600798e */ /* 0x0005e8000c10e784 */
[----:B------:R-:W-:Y:S04]  /*9630*/  RED.E.ADD.F32.FTZ.RN.STRONG.GPU [R10.64], R104 ;  /* 0x000000680a00798e */ /* 0x000fe8000c10e784 */
[----:B------:R-:W-:Y:S04]  /*9640*/  RED.E.ADD.F32.FTZ.RN.STRONG.GPU [R8.64], R105 ;  /* 0x000000690800798e */ /* 0x000fe8000c10e784 */
[----:B------:R-:W4:Y:S04]  /*9650*/  LDL R16, [R1+0x34] ;  /* 0x0000340001107983 */ /* 0x000f280000100800 */
[----:B------:R-:W-:Y:S01]  /*9660*/  LDSM.16.MT88.4 R100, [R2+0x2800] ;  /* 0x002800000264783b */ /* 0x000fe20000004200 */
[CC--:B-1----:R-:W-:Y:S04]  /*9670*/  LEA R4, P1, R13.reuse, R234.reuse, 0x2 ;  /* 0x000000ea0d047211 */ /* 0x0c2fe800078210ff */
[-C--:B------:R-:W-:Y:S02]  /*9680*/  LEA.HI.X.SX32 R5, R13, R235.reuse, 0x2, P1 ;  /* 0x000000eb0d057211 */ /* 0x080fe400008f16ff */
[CC--:B--2---:R-:W-:Y:S03]  /*9690*/  LEA R6, P0, R12.reuse, R234.reuse, 0x2 ;  /* 0x000000ea0c067211 */ /* 0x0c4fe600078010ff */
[----:B------:R1:W-:Y:S01]  /*96a0*/  RED.E.ADD.F32.FTZ.RN.STRONG.GPU [R4.64], R106 ;  /* 0x0000006a0400798e */ /* 0x0003e2000c10e784 */
[-C--:B------:R-:W-:Y:S02]  /*96b0*/  LEA.HI.X.SX32 R7, R12, R235.reuse, 0x2, P0 ;  /* 0x000000eb0c077211 */ /* 0x080fe400000f16ff */
[CC--:B------:R-:W-:Y:S03]  /*96c0*/  LEA R12, P1, R19.reuse, R234.reuse, 0x2 ;  /* 0x000000ea130c7211 */ /* 0x0c0fe600078210ff */
[----:B------:R-:W-:Y:S01]  /*96d0*/  RED.E.ADD.F32.FTZ.RN.STRONG.GPU [R6.64], R107 ;  /* 0x0000006b0600798e */ /* 0x000fe2000c10e784 */
[-C--:B------:R-:W-:Y:S02]  /*96e0*/  LEA.HI.X.SX32 R13, R19, R235.reuse, 0x2, P1 ;  /* 0x000000eb130d7211 */ /* 0x080fe400008f16ff */
[----:B------:R-:W-:Y:S01]  /*96f0*/  IADD3 R19, R211, 0xc0, RZ ;  /* 0x000000c0d3137810 */ /* 0x000fe20007ffe0ff */
[----:B------:R-:W-:Y:S04]  /*9700*/  RED.E.ADD.F32.FTZ.RN.STRONG.GPU [R234.64+0x280], R112 ;  /* 0x00028070ea00798e */ /* 0x000fe8000c10e784 */
[----:B------:R-:W-:Y:S01]  /*9710*/  RED.E.ADD.F32.FTZ.RN.STRONG.GPU [R196.64+0x280], R113 ;  /* 0x00028071c400798e */ /* 0x000fe2000c10e784 */
[----:B------:R-:W-:Y:S03]  /*9720*/  IMAD.IADD R19, R239, 0x1, R19 ;  /* 0x00000001ef137824 */ /* 0x000fe600078e0213 */
[----:B------:R-:W-:Y:S01]  /*9730*/  LDSM.16.MT88.4 R104, [R2+0x4800] ;  /* 0x004800000268783b */ /* 0x000fe20000004200 */
[CC--:B-1----:R-:W-:Y:S04]  /*9740*/  LEA R4, P0, R15.reuse, R234.reuse, 0x2 ;  /* 0x000000ea0f047211 */ /* 0x0c2fe800078010ff */
[-C--:B------:R-:W-:Y:S02]  /*9750*/  LEA.HI.X.SX32 R5, R15, R235.reuse, 0x2, P0 ;  /* 0x000000eb0f057211 */ /* 0x080fe400000f16ff */
[-C--:B------:R-:W-:Y:S02]  /*9760*/  LEA R10, P0, R18, R234.reuse, 0x2 ;  /* 0x000000ea120a7211 */ /* 0x080fe400078010ff */
[----:B------:R-:W-:Y:S01]  /*9770*/  IADD3 R15, R208, 0xa0, RZ ;  /* 0x000000a0d00f7810 */ /* 0x000fe20007ffe0ff */
[----:B------:R-:W-:Y:S01]  /*9780*/  RED.E.ADD.F32.FTZ.RN.STRONG.GPU [R4.64], R114 ;  /* 0x000000720400798e */ /* 0x000fe2000c10e784 */
[-C--:B------:R-:W-:Y:S01]  /*9790*/  LEA.HI.X.SX32 R11, R18, R235.reuse, 0x2, P0 ;  /* 0x000000eb120b7211 */ /* 0x080fe200000f16ff */
[----:B------:R-:W-:Y:S02]  /*97a0*/  IMAD.MOV.U32 R208, RZ, RZ, c[0x0][0x22c] ;  /* 0x00008b00ffd07624 */ /* 0x000fe400078e00ff */
[C---:B------:R-:W-:Y:S01]  /*97b0*/  IMAD.IADD R15, R239.reuse, 0x1, R15 ;  /* 0x00000001ef0f7824 */ /* 0x040fe200078e020f */
[----:B------:R-:W-:Y:S01]  /*97c0*/  RED.E.ADD.F32.FTZ.RN.STRONG.GPU [R12.64], R115 ;  /* 0x000000730c00798e */ /* 0x000fe2000c10e784 */
[----:B------:R-:W-:Y:S02]  /*97d0*/  IMAD R208, R208, c[0x0][0x1c0], RZ ;  /* 0x00007000d0d07a24 */ /* 0x000fe400078e02ff */
[C---:B------:R-:W-:Y:S01]  /*97e0*/  IMAD.IADD R15, R239.reuse, 0x1, R15 ;  /* 0x00000001ef0f7824 */ /* 0x040fe200078e020f */
[----:B------:R1:W-:Y:S01]  /*97f0*/  RED.E.ADD.F32.FTZ.RN.STRONG.GPU [R10.64], R108 ;  /* 0x0000006c0a00798e */ /* 0x0003e2000c10e784 */
[----:B------:R-:W-:Y:S02]  /*9800*/  IMAD.SHL.U32 R208, R208, 0x10, RZ ;  /* 0x00000010d0d07824 */ /* 0x000fe400078e00ff */
[----:B------:R-:W-:Y:S05]  /*9810*/  IMAD.IADD R15, R239, 0x1, R15 ;  /* 0x00000001ef0f7824 */ /* 0x000fea00078e020f */
[CC--:B------:R-:W-:Y:S04]  /*9820*/  LEA R8, P2, R15.reuse, R234.reuse, 0x2 ;  /* 0x000000ea0f087211 */ /* 0x0c0fe800078410ff */
[-C--:B------:R-:W-:Y:S02]  /*9830*/  LEA.HI.X.SX32 R9, R15, R235.reuse, 0x2, P2 ;  /* 0x000000eb0f097211 */ /* 0x080fe400010f16ff */
[----:B------:R-:W-:Y:S01]  /*9840*/  IADD3 R15, R208, 0xc0, RZ ;  /* 0x000000c0d00f7810 */ /* 0x000fe20007ffe0ff */
[----:B------:R-:W-:Y:S02]  /*9850*/  IMAD.MOV.U32 R208, RZ, RZ, c[0x0][0x22c] ;  /* 0x00008b00ffd07624 */ /* 0x000fe400078e00ff */
[----:B------:R-:W-:Y:S02]  /*9860*/  RED.E.ADD.F32.FTZ.RN.STRONG.GPU [R8.64], R109 ;  /* 0x0000006d0800798e */ /* 0x000fe4000c10e784 */
[----:B------:R-:W-:Y:S04]  /*9870*/  IMAD R208, R208, c[0x0][0x1c0], RZ ;  /* 0x00007000d0d07a24 */ /* 0x000fe800078e02ff */
[----:B------:R-:W-:Y:S05]  /*9880*/  IMAD.SHL.U32 R208, R208, 0x10, RZ ;  /* 0x00000010d0d07824 */ /* 0x000fea00078e00ff */
[----:B------:R-:W-:Y:S05]  /*9890*/  IADD3 R18, R208, 0xc0, RZ ;  /* 0x000000c0d0127810 */ /* 0x000fea0007ffe0ff */
[C---:B------:R-:W-:Y:S04]  /*98a0*/  IMAD.IADD R18, R239.reuse, 0x1, R18 ;  /* 0x00000001ef127824 */ /* 0x040fe800078e0212 */
[C---:B------:R-:W-:Y:S04]  /*98b0*/  IMAD.IADD R18, R239.reuse, 0x1, R18 ;  /* 0x00000001ef127824 */ /* 0x040fe800078e0212 */
[----:B------:R-:W-:Y:S05]  /*98c0*/  IMAD.IADD R18, R239, 0x1, R18 ;  /* 0x00000001ef127824 */ /* 0x000fea00078e0212 */
[CC--:B-1----:R-:W-:Y:S04]  /*98d0*/  LEA R10, P2, R18.reuse, R234.reuse, 0x2 ;  /* 0x000000ea120a7211 */ /* 0x0c2fe800078410ff */
[-C--:B------:R-:W-:Y:S02]  /*98e0*/  LEA.HI.X.SX32 R11, R18, R235.reuse, 0x2, P2 ;  /* 0x000000eb120b7211 */ /* 0x080fe400010f16ff */
[CC--:B---3--:R-:W-:Y:S04]  /*98f0*/  LEA R6, P1, R14.reuse, R234.reuse, 0x2 ;  /* 0x000000ea0e067211 */ /* 0x0c8fe800078210ff */
[-C--:B------:R-:W-:Y:S02]  /*9900*/  LEA.HI.X.SX32 R7, R14, R235.reuse, 0x2, P1 ;  /* 0x000000eb0e077211 */ /* 0x080fe400008f16ff */
[----:B------:R-:W2:Y:S04]  /*9910*/  LDL R14, [R1+0xc] ;  /* 0x00000c00010e7983 */ /* 0x000ea80000100800 */
[----:B------:R1:W-:Y:S02]  /*9920*/  RED.E.ADD.F32.FTZ.RN.STRONG.GPU [R6.64], R110 ;  /* 0x0000006e0600798e */ /* 0x0003e4000c10e784 */
[CC--:B-1----:R-:W-:Y:S02]  /*9930*/  LEA R6, P1, R19.reuse, R234.reuse, 0x2 ;  /* 0x000000ea13067211 */ /* 0x0c2fe400078210ff */
[CC--:B------:R-:W-:Y:S02]  /*9940*/  LEA R4, P0, R0.reuse, R234.reuse, 0x2 ;  /* 0x000000ea00047211 */ /* 0x0c0fe400078010ff */
[-C--:B------:R-:W-:Y:S02]  /*9950*/  LEA.HI.X.SX32 R7, R19, R235.reuse, 0x2, P1 ;  /* 0x000000eb13077211 */ /* 0x080fe400008f16ff */
[-C--:B------:R-:W-:Y:S02]  /*9960*/  LEA.HI.X.SX32 R5, R0, R235.reuse, 0x2, P0 ;  /* 0x000000eb00057211 */ /* 0x080fe400000f16ff */
[----:B------:R-:W3:Y:S01]  /*9970*/  LDL R0, [R1+0x30] ;  /* 0x0000300001007983 */ /* 0x000ee20000100800 */
[CC--:B------:R-:W-:Y:S03]  /*9980*/  LEA R8, P0, R15.reuse, R234.reuse, 0x2 ;  /* 0x000000ea0f087211 */ /* 0x0c0fe600078010ff */
[----:B------:R1:W-:Y:S01]  /*9990*/  RED.E.ADD.F32.FTZ.RN.STRONG.GPU [R4.64], R111 ;  /* 0x0000006f0400798e */ /* 0x0003e2000c10e784 */
[-C--:B------:R-:W-:Y:S02]  /*99a0*/  LEA.HI.X.SX32 R9, R15, R235.reuse, 0x2, P0 ;  /* 0x000000eb0f097211 */ /* 0x080fe400000f16ff */
[----:B------:R-:W-:Y:S01]  /*99b0*/  IADD3 R15, R211, 0xc0, RZ ;  /* 0x000000c0d30f7810 */ /* 0x000fe20007ffe0ff */
[----:B------:R-:W-:Y:S04]  /*99c0*/  RED.E.ADD.F32.FTZ.RN.STRONG.GPU [R234.64+0x300], R116 ;  /* 0x00030074ea00798e */ /* 0x000fe8000c10e784 */
[----:B------:R-:W-:Y:S01]  /*99d0*/  RED.E.ADD.F32.FTZ.RN.STRONG.GPU [R196.64+0x300], R117 ;  /* 0x00030075c400798e */ /* 0x000fe2000c10e784 */
[C---:B------:R-:W-:Y:S03]  /*99e0*/  IMAD.IADD R15, R239.reuse, 0x1, R15 ;  /* 0x00000001ef0f7824 */ /* 0x040fe600078e020f */
[----:B------:R4:W-:Y:S01]  /*99f0*/  RED.E.ADD.F32.FTZ.RN.STRONG.GPU [R8.64], R118 ;  /* 0x000000760800798e */ /* 0x0009e2000c10e784 */
[----:B------:R-:W-:Y:S03]  /*9a00*/  IMAD.IADD R15, R239, 0x1, R15 ;  /* 0x00000001ef0f7824 */ /* 0x000fe600078e020f */
[----:B------:R4:W-:Y:S04]  /*9a10*/  RED.E.ADD.F32.FTZ.RN.STRONG.GPU [R6.64], R119 ;  /* 0x000000770600798e */ /* 0x0009e8000c10e784 */
[----:B------:R-:W-:Y:S01]  /*9a20*/  LDSM.16.MT88.4 R108, [R2+0x6800] ;  /* 0x00680000026c783b */ /* 0x000fe20000004200 */
[CC--:B-1----:R-:W-:Y:S04]  /*9a30*/  LEA R4, P0, R15.reuse, R234.reuse, 0x2 ;  /* 0x000000ea0f047211 */ /* 0x0c2fe800078010ff */
[-C--:B------:R-:W-:Y:S02]  /*9a40*/  LEA.HI.X.SX32 R5, R15, R235.reuse, 0x2, P0 ;  /* 0x000000eb0f057211 */ /* 0x080fe400000f16ff */
[----:B------:R-:W-:Y:S03]  /*9a50*/  IADD3 R15, R208, 0xe0, RZ ;  /* 0x000000e0d00f7810 */ /* 0x000fe60007ffe0ff */
[----:B------:R1:W-:Y:S01]  /*9a60*/  RED.E.ADD.F32.FTZ.RN.STRONG.GPU [R4.64], R120 ;  /* 0x000000780400798e */ /* 0x0003e2000c10e784 */
[CC--:B----4-:R-:W-:Y:S03]  /*9a70*/  LEA R8, P1, R17.reuse, R234.reuse, 0x2 ;  /* 0x000000ea11087211 */ /* 0x0d0fe600078210ff */
[----:B------:R4:W-:Y:S01]  /*9a80*/  RED.E.ADD.F32.FTZ.RN.STRONG.GPU [R10.64], R121 ;  /* 0x000000790a00798e */ /* 0x0009e2000c10e784 */
[CC--:B------:R-:W-:Y:S02]  /*9a90*/  LEA R6, P0, R16.reuse, R234.reuse, 0x2 ;  /* 0x000000ea10067211 */ /* 0x0c0fe400078010ff */
[-C--:B------:R-:W-:Y:S02]  /*9aa0*/  LEA.HI.X.SX32 R9, R17, R235.reuse, 0x2, P1 ;  /* 0x000000eb11097211 */ /* 0x080fe400008f16ff */
[-C--:B------:R-:W-:Y:S02]  /*9ab0*/  LEA.HI.X.SX32 R7, R16, R235.reuse, 0x2, P0 ;  /* 0x000000eb10077211 */ /* 0x080fe400000f16ff */
[C---:B------:R-:W-:Y:S01]  /*9ac0*/  IADD3 R17, R209.reuse, 0xe0, RZ ;  /* 0x000000e0d1117810 */ /* 0x040fe20007ffe0ff */
[----:B------:R4:W-:Y:S01]  /*9ad0*/  RED.E.ADD.F32.FTZ.RN.STRONG.GPU [R8.64], R122 ;  /* 0x0000007a0800798e */ /* 0x0009e2000c10e784 */
[----:B------:R-:W-:Y:S03]  /*9ae0*/  IADD3 R16, R209, 0xe0, RZ ;  /* 0x000000e0d1107810 */ /* 0x000fe60007ffe0ff */
[----:B------:R2:W-:Y:S01]  /*9af0*/  RED.E.ADD.F32.FTZ.RN.STRONG.GPU [R6.64], R123 ;  /* 0x0000007b0600798e */ /* 0x0005e2000c10e784 */
[C---:B------:R-:W-:Y:S02]  /*9b00*/  IMAD.IADD R17, R239.reuse, 0x1, R17 ;  /* 0x00000001ef117824 */ /* 0x040fe400078e0211 */
[----:B------:R-:W-:Y:S01]  /*9b10*/  IMAD.IADD R16, R239, 0x1, R16 ;  /* 0x00000001ef107824 */ /* 0x000fe200078e0210 */
[----:B------:R-:W-:Y:S02]  /*9b20*/  RED.E.ADD.F32.FTZ.RN.STRONG.GPU [R234.64+0x380], R128 ;  /* 0x00038080ea00798e */ /* 0x000fe4000c10e784 */
[-C--:B------:R-:W-:Y:S01]  /*9b30*/  LEA R12, P0, R17, R234.reuse, 0x2 ;  /* 0x000000ea110c7211 */ /* 0x080fe200078010ff */
[----:B------:R-:W-:Y:S01]  /*9b40*/  IMAD.IADD R16, R239, 0x1, R16 ;  /* 0x00000001ef107824 */ /* 0x000fe200078e0210 */
[----:B------:R-:W-:Y:S01]  /*9b50*/  RED.E.ADD.F32.FTZ.RN.STRONG.GPU [R196.64+0x380], R129 ;  /* 0x00038081c400798e */ /* 0x000fe2000c10e784 */
[-C--:B-1----:R-:W-:Y:S02]  /*9b60*/  LEA R4, P1, R15, R234.reuse, 0x2 ;  /* 0x000000ea0f047211 */ /* 0x082fe400078210ff */
[-C--:B------:R-:W-:Y:S02]  /*9b70*/  LEA.HI.X.SX32 R13, R17, R235.reuse, 0x2, P0 ;  /* 0x000000eb110d7211 */ /* 0x080fe400000f16ff */
[-C--:B------:R-:W-:Y:S02]  /*9b80*/  LEA.HI.X.SX32 R5, R15, R235.reuse, 0x2, P1 ;  /* 0x000000eb0f057211 */ /* 0x080fe400008f16ff */
[----:B------:R-:W-:Y:S02]  /*9b90*/  IADD3 R15, R209, 0xe0, RZ ;  /* 0x000000e0d10f7810 */ /* 0x000fe40007ffe0ff */
[CC--:B----4-:R-:W-:Y:S01]  /*9ba0*/  LEA R10, P3, R16.reuse, R234.reuse, 0x2 ;  /* 0x000000ea100a7211 */ /* 0x0d0fe200078610ff */
[----:B------:R3:W-:Y:S02]  /*9bb0*/  RED.E.ADD.F32.FTZ.RN.STRONG.GPU [R4.64], R130 ;  /* 0x000000820400798e */ /* 0x0007e4000c10e784 */
[C---:B------:R-:W-:Y:S01]  /*9bc0*/  IMAD.IADD R15, R239.reuse, 0x1, R15 ;  /* 0x00000001ef0f7824 */ /* 0x040fe200078e020f */
[-C--:B------:R-:W-:Y:S01]  /*9bd0*/  LEA.HI.X.SX32 R11, R16, R235.reuse, 0x2, P3 ;  /* 0x000000eb100b7211 */ /* 0x080fe200018f16ff */
[----:B------:R-:W-:Y:S02]  /*9be0*/  RED.E.ADD.F32.FTZ.RN.STRONG.GPU [R12.64], R131 ;  /* 0x000000830c00798e */ /* 0x000fe4000c10e784 */
[C---:B------:R-:W-:Y:S02]  /*9bf0*/  IMAD.IADD R15, R239.reuse, 0x1, R15 ;  /* 0x00000001ef0f7824 */ /* 0x040fe400078e020f */
[----:B------:R-:W-:Y:S02]  /*9c00*/  RED.E.ADD.F32.FTZ.RN.STRONG.GPU [R10.64], R124 ;  /* 0x0000007c0a00798e */ /* 0x000fe4000c10e784 */
[----:B------:R-:W-:Y:S02]  /*9c10*/  IMAD.IADD R15, R239, 0x1, R15 ;  /* 0x00000001ef0f7824 */ /* 0x000fe400078e020f */
[----:B------:R-:W-:Y:S03]  /*9c20*/  LDSM.16.MT88.4 R16, [R2+0x2000] ;  /* 0x002000000210783b */ /* 0x000fe60000004200 */
        /* <DEDUP_REMOVED lines=61> */
[----:B------:R-:W1:Y:S03]  /*a000*/  LDSM.16.MT88.4 R108, [R2+0x5800] ;  /* 0x00580000026c783b */ /* 0x000e660000004200 */
        /* <DEDUP_REMOVED lines=37> */
[----:B------:R-:W-:Y:S01]  /*a260*/  FMUL.FTZ R84, R64, c[0x0][0x2dc] ;  /* 0x0000b70040547a20 */ /* 0x000fe20000410000 */
[----:B------:R-:W-:Y:S01]  /*a270*/  UISETP.NE.AND UP0, UPT, UR34, -0x1, UPT ;  /* 0xffffffff2200788c */ /* 0x000fe2000bf05270 */
[----:B------:R-:W-:Y:S01]  /*a280*/  FMUL.FTZ R64, R60, c[0x0][0x2dc] ;  /* 0x0000b7003c407a20 */ /* 0x000fe20000410000 */
[----:B------:R-:W-:Y:S01]  /*a290*/  ULDC.64 UR10, c[0x0][0x3a0] ;  /* 0x0000e800000a7ab9 */ /* 0x000fe20000000a00 */
[----:B------:R-:W-:-:S02]  /*a2a0*/  FMUL.FTZ R14, R59, c[0x0][0x2dc] ;  /* 0x0000b7003b0e7a20 */ /* 0x000fc40000410000 */
[----:B------:R-:W-:Y:S01]  /*a2b0*/  FMUL.FTZ R132, R132, c[0x0][0x2e0] ;  /* 0x0000b80084847a20 */ /* 0x000fe20000410000 */
[----:B------:R-:W-:Y:S01]  /*a2c0*/  PLOP3.LUT P0, PT, PT, PT, UP0, 0x80, 0x0 ;  /* 0x000000000000781c */ /* 0x000fe20003f0f008 */
[----:B------:R-:W-:Y:S02]  /*a2d0*/  FMUL.FTZ R60, R133, c[0x0][0x2e0] ;  /* 0x0000b800853c7a20 */ /* 0x000fe40000410000 */
        /* <DEDUP_REMOVED lines=10> */
[----:B------:R-:W-:Y:S01]  /*a380*/  @UP0 UIMAD.WIDE.U32 UR6, UR8, UR10, URZ ;  /* 0x0000000a080602a5 */ /* 0x000fe2000f8e003f */
[----:B------:R-:W-:Y:S02]  /*a390*/  FMUL.FTZ R85, R58, c[0x0][0x2dc] ;  /* 0x0000b7003a557a20 */ /* 0x000fe40000410000 */
[----:B------:R-:W-:Y:S01]  /*a3a0*/  FMUL.FTZ R146, R146, c[0x0][0x2e0] ;  /* 0x0000b80092927a20 */ /* 0x000fe20000410000 */
[----:B------:R-:W-:Y:S01]  /*a3b0*/  F2FP.BF16.PACK_AB R56, R56, R144 ;  /* 0x000000903838723e */ /* 0x000fe200000010ff */
[----:B------:R-:W-:Y:S01]  /*a3c0*/  FMUL.FTZ R55, R147, c[0x0][0x2e0] ;  /* 0x0000b80093377a20 */ /* 0x000fe20000410000 */
[----:B------:R-:W-:Y:S01]  /*a3d0*/  F2FP.BF16.PACK_AB R14, R14, R85 ;  /* 0x000000550e0e723e */ /* 0x000fe200000010ff */
[----:B------:R-:W-:Y:S01]  /*a3e0*/  FMUL.FTZ R15, R57, c[0x0][0x2dc] ;  /* 0x0000b700390f7a20 */ /* 0x000fe20000410000 */
[----:B------:R-:W-:Y:S01]  /*a3f0*/  @UP0 UIMAD UR14, UR8, UR11, UR7 ;  /* 0x0000000b080e02a4 */ /* 0x000fe2000f8e0207 */
[----:B------:R-:W-:Y:S01]  /*a400*/  FMUL.FTZ R136, R136, c[0x0][0x2e0] ;  /* 0x0000b80088887a20 */ /* 0x000fe20000410000 */
[----:B------:R-:W-:Y:S01]  /*a410*/  F2FP.BF16.PACK_AB R55, R55, R146 ;  /* 0x000000923737723e */ /* 0x000fe200000010ff */
[----:B------:R-:W-:Y:S01]  /*a420*/  FMUL.FTZ R58, R137, c[0x0][0x2e0] ;  /* 0x0000b800893a7a20 */ /* 0x000fe20000410000 */
[----:B------:R-:W-:Y:S01]  /*a430*/  F2FP.BF16.PACK_AB R15, R15, R86 ;  /* 0x000000560f0f723e */ /* 0x000fe200000010ff */
        /* <DEDUP_REMOVED lines=248> */
.L_x_766:
        /* <DEDUP_REMOVED lines=19> */
.L_x_767:
        /* <DEDUP_REMOVED lines=65> */
.L_x_769:
[----:B--23--:R-:W-:Y:S05]  /*b900*/  BSYNC B0 ;  /* 0x0000000000007941 */ /* 0x00cfea0003800000 */
.L_x_768:
        /* <DEDUP_REMOVED lines=22> */
.L_x_771:
[----:B------:R-:W-:Y:S05]  /*ba70*/  BSYNC B0 ;  /* 0x0000000000007941 */ /* 0x000fea0003800000 */
.L_x_770:
        /* <DEDUP_REMOVED lines=31> */
.L_x_773:
[----:B------:R-:W-:Y:S05]  /*bc70*/  BSYNC B0 ;  /* 0x0000000000007941 */ /* 0x000fea0003800000 */
.L_x_772:
        /* <DEDUP_REMOVED lines=18> */
.L_x_744:
[----:B------:R-:W-:Y:S05]  /*bda0*/  BSYNC B1 ;  /* 0x0000000000017941 */ /* 0x000fea0003800000 */
.L_x_730:
        /* <DEDUP_REMOVED lines=12> */
.L_x_774:
[----:B------:R-:W-:Y:S05]  /*be70*/  EXIT ;  /* 0x000000000000794d */ /* 0x000fea0003800000 */
.L_x_776:
        /* <DEDUP_REMOVED lines=16> */
.L_x_1040:


//--------------------- .text._ZN5flash44flash_bwd_dq_dk_dv_loop_seqk_parallel_kernelI23Flash_bwd_kernel_traitsILi256ELi64ELi64ELi8ELi4ELi2ELi2ELb0ELb0EN7cutlass10bfloat16_tE19Flash_kernel_traitsILi256ELi64ELi64ELi8ES3_EELb0ELb1ELb0ELb0ELb0ELb0ELb1EEEvNS_16Flash_bwd_paramsE --------------------------
	.section	.text._ZN5flash44flash_bwd_dq_dk_dv_loop_seqk_parallel_kernelI23Flash_bwd_kernel_traitsILi256ELi64ELi64ELi8ELi4ELi2ELi2ELb0ELb0EN7cutlass10bfloat16_tE19Flash_kernel_traitsILi256ELi64ELi64ELi8ES3_EELb0ELb1ELb0ELb0ELb0ELb0ELb1EEEvNS_16Flash_bwd_paramsE,"ax",@progbits
	.sectioninfo	@"SHI_REGISTERS=255"
	.align	128
        .global         _ZN5flash44flash_bwd_dq_dk_dv_loop_seqk_parallel_kernelI23Flash_bwd_kernel_traitsILi256ELi64ELi64ELi8ELi4ELi2ELi2ELb0ELb0EN7cutlass10bfloat16_tE19Flash_kernel_traitsILi256ELi64ELi64ELi8ES3_EELb0ELb1ELb0ELb0ELb0ELb0ELb1EEEvNS_16Flash_bwd_paramsE
        .type           _ZN5flash44flash_bwd_dq_dk_dv_loop_seqk_parallel_kernelI23Flash_bwd_kernel_traitsILi256ELi64ELi64ELi8ELi4ELi2ELi2ELb0ELb0EN7cutlass10bfloat16_tE19Flash_kernel_traitsILi256ELi64ELi64ELi8ES3_EELb0ELb1ELb0ELb0ELb0ELb0ELb1EEEvNS_16Flash_bwd_paramsE,@function
        .size           _ZN5flash44flash_bwd_dq_dk_dv_loop_seqk_parallel_kernelI23Flash_bwd_kernel_traitsILi256ELi64ELi64ELi8ELi4ELi2ELi2ELb0ELb0EN7cutlass10bfloat16_tE19Flash_kernel_traitsILi256ELi64ELi64ELi8ES3_EELb0ELb1ELb0ELb0ELb0ELb0ELb1EEEvNS_16Flash_bwd_paramsE,(.L_x_1041 - _ZN5flash44flash_bwd_dq_dk_dv_loop_seqk_parallel_kernelI23Flash_bwd_kernel_traitsILi256ELi64ELi64ELi8ELi4ELi2ELi2ELb0ELb0EN7cutlass10bfloat16_tE19Flash_kernel_traitsILi256ELi64ELi64ELi8ES3_EELb0ELb1ELb0ELb0ELb0ELb0ELb1EEEvNS_16Flash_bwd_paramsE)
        .other          _ZN5flash44flash_bwd_dq_dk_dv_loop_seqk_parallel_kernelI23Flash_bwd_kernel_traitsILi256ELi64ELi64ELi8ELi4ELi2ELi2ELb0ELb0EN7cutlass10bfloat16_tE19Flash_kernel_traitsILi256ELi64ELi64ELi8ES3_EELb0ELb1ELb0ELb0ELb0ELb0ELb1EEEvNS_16Flash_bwd_paramsE,@"STO_CUDA_ENTRY STV_DEFAULT"
_ZN5flash44flash_bwd_dq_dk_dv_loop_seqk_parallel_kernelI23Flash_bwd_kernel_traitsILi256ELi64ELi64ELi8ELi4ELi2ELi2ELb0ELb0EN7cutlass10bfloat16_tE19Flash_kernel_traitsILi256ELi64ELi64ELi8ES3_EELb0ELb1ELb0ELb0ELb0ELb0ELb1EEEvNS_16Flash_bwd_paramsE:
.text._ZN5flash44flash_bwd_dq_dk_dv_loop_seqk_parallel_kernelI23Flash_bwd_kernel_traitsILi256ELi64ELi64ELi8ELi4ELi2ELi2ELb0ELb0EN7cutlass10bfloat16_tE19Flash_kernel_traitsILi256ELi64ELi64ELi8ES3_EELb0ELb1ELb0ELb0ELb0ELb0ELb1EEEvNS_16Flash_bwd_paramsE:
        /* <DEDUP_REMOVED lines=175> */
.L_x_823:
        /* <DEDUP_REMOVED lines=66> */
.L_x_777:
        /* <DEDUP_REMOVED lines=59> */
.L_x_779:
        /* <DEDUP_REMOVED lines=42> */
.L_x_780:
        /* <DEDUP_REMOVED lines=45> */
.L_x_781:
[----:B------:R-:W-:-:S04]  /*1830*/  UMOV UR10, UR51 ;  /* 0x00000033000a7c82 */ /* 0x000fc80008000000 */
.L_x_782:
        /* <DEDUP_REMOVED lines=98> */
.L_x_784:
        /* <DEDUP_REMOVED lines=18> */
.L_x_785:
        /* <DEDUP_REMOVED lines=35> */
.L_x_787:
[----:B------:R-:W-:Y:S05]  /*21b0*/  BSYNC B0 ;  /* 0x0000000000007941 */ /* 0x000fea0003800000 */
.L_x_786:
        /* <DEDUP_REMOVED lines=21> */
.L_x_789:
[----:B------:R-:W-:Y:S05]  /*2310*/  BSYNC B0 ;  /* 0x0000000000007941 */ /* 0x000fea0003800000 */
.L_x_788:
        /* <DEDUP_REMOVED lines=31> */
.L_x_791:
[----:B------:R-:W-:Y:S05]  /*2510*/  BSYNC B0 ;  /* 0x0000000000007941 */ /* 0x000fea0003800000 */
.L_x_790:
        /* <DEDUP_REMOVED lines=20> */
.L_x_783:
        /* <DEDUP_REMOVED lines=56> */
.L_x_794:
[----:B------:R-:W-:Y:S05]  /*29e0*/  BSYNC B0 ;  /* 0x0000000000007941 */ /* 0x000fea0003800000 */
.L_x_793:
        /* <DEDUP_REMOVED lines=48> */
.L_x_796:
[----:B------:R-:W-:Y:S05]  /*2cf0*/  BSYNC B0 ;  /* 0x0000000000007941 */ /* 0x000fea0003800000 */
.L_x_795:
        /* <DEDUP_REMOVED lines=23> */
.L_x_798:
        /* <DEDUP_REMOVED lines=50> */
.L_x_799:
[----:B------:R-:W-:Y:S05]  /*3190*/  BSYNC B0 ;  /* 0x0000000000007941 */ /* 0x000fea0003800000 */
.L_x_797:
        /* <DEDUP_REMOVED lines=21> */
.L_x_801:
        /* <DEDUP_REMOVED lines=49> */
.L_x_802:
[----:B------:R-:W-:Y:S05]  /*3600*/  BSYNC B0 ;  /* 0x0000000000007941 */ /* 0x000fea0003800000 */
.L_x_800:
        /* <DEDUP_REMOVED lines=90> */
.L_x_804:
[----:B------:R-:W-:Y:S05]  /*3bb0*/  BSYNC B0 ;  /* 0x0000000000007941 */ /* 0x000fea0003800000 */
.L_x_803:
        /* <DEDUP_REMOVED lines=55> */
.L_x_806:
[----:B------:R-:W-:Y:S05]  /*3f30*/  BSYNC B0 ;  /* 0x0000000000007941 */ /* 0x000fea0003800000 */
.L_x_805:
        /* <DEDUP_REMOVED lines=62> */
.L_x_808:
[----:B------:R-:W-:Y:S05]  /*4320*/  BSYNC B0 ;  /* 0x0000000000007941 */ /* 0x000fea0003800000 */
.L_x_807:
        /* <DEDUP_REMOVED lines=54> */
.L_x_810:
[----:B------:R-:W-:Y:S05]  /*4690*/  BSYNC B0 ;  /* 0x0000000000007941 */ /* 0x000fea0003800000 */
.L_x_809:
        /* <DEDUP_REMOVED lines=156> */
.L_x_813:
[----:B------:R-:W0:Y:S01]  /*5060*/  LDGDEPBAR ;  /* 0x00000000000079af */ /* 0x000e220000000000 */
[C---:B------:R-:W-:Y:S01]  /*5070*/  IADD3 R117, R219.reuse, R231, RZ ;  /* 0x000000e7db757210 */ /* 0x040fe20007ffe0ff */
[----:B------:R-:W-:Y:S01]  /*5080*/  USHF.L.U32 UR7, UR6, 0x6, URZ ;  /* 0x0000000606077899 */ /* 0x000fe2000800063f */
[-C--:B------:R-:W-:Y:S01]  /*5090*/  IADD3 R116, R219, R226.reuse, RZ ;  /* 0x000000e2db747210 */ /* 0x080fe20007ffe0ff */
[----:B------:R-:W-:Y:S01]  /*50a0*/  USHF.L.U32 UR8, UR16, 0x6, URZ ;  /* 0x0000000610087899 */ /* 0x000fe2000800063f */
[----:B---3--:R-:W-:Y:S01]  /*50b0*/  IADD3 R0, R117, R226, RZ ;  /* 0x000000e275007210 */ /* 0x008fe20007ffe0ff */
[----:B------:R-:W2:Y:S01]  /*50c0*/  LDL R121, [R1+0x50] ;  /* 0x0000500001797983 */ /* 0x000ea20000100800 */
[----:B------:R-:W-:Y:S01]  /*50d0*/  UISETP.GE.AND UP0, UPT, UR7, UR14, UPT ;  /* 0x0000000e0700728c */ /* 0x000fe2000bf06270 */
[----:B------:R-:W-:Y:S01]  /*50e0*/  MOV R127, c[0x0][0x22c] ;  /* 0x00008b00007f7a02 */ /* 0x000fe20000000f00 */
[----:B------:R-:W-:Y:S02]  /*50f0*/  UIADD3 UR8, UR8, 0x40, URZ ;  /* 0x0000004008087890 */ /* 0x000fe4000fffe03f */
[----:B------:R-:W-:Y:S01]  /*5100*/  UISETP.GT.AND UP3, UPT, UR6, UR13, UPT ;  /* 0x0000000d0600728c */ /* 0x000fe2000bf64270 */
[----:B------:R-:W3:Y:S01]  /*5110*/  LDL R120, [R1+0x54] ;  /* 0x0000540001787983 */ /* 0x000ee20000100800 */
[----:B------:R-:W-:Y:S01]  /*5120*/  UISETP.LT.AND UP0, UPT, UR8, UR15, UP0 ;  /* 0x0000000f0800728c */ /* 0x000fe20008701270 */
[----:B------:R-:W-:Y:S04]  /*5130*/  IMAD R127, R127, c[0x0][0x1c0], RZ ;  /* 0x000070007f7f7a24 */ /* 0x000fe800078e02ff */
[----:B------:R-:W4:Y:S01]  /*5140*/  LDL R119, [R1] ;  /* 0x0000000001777983 */ /* 0x000f220000100800 */
[----:B------:R-:W-:Y:S02]  /*5150*/  PLOP3.LUT P0, PT, PT, PT, UP0, 0x80, 0x0 ;  /* 0x000000000000781c */ /* 0x000fe40003f0f008 */
[----:B------:R-:W-:Y:S03]  /*5160*/  LEA R127, -R127, RZ, 0x6 ;  /* 0x000000ff7f7f7211 */ /* 0x000fe600078e31ff */
[----:B------:R-:W5:Y:S01]  /*5170*/  LDL R118, [R1+0x4] ;  /* 0x0000040001767983 */ /* 0x000f620000100800 */
        /* <DEDUP_REMOVED lines=57> */
[----:B------:R-:W1:Y:S02]  /*5510*/  LDSM.16.M88.4 R84, [R3+0x1c800] ;  /* 0x01c800000354783b */ /* 0x000e640000000200 */
[----:B----4-:R-:W-:Y:S04]  /*5520*/  FSETP.NEU.FTZ.AND P1, PT, R119, -INF , PT ;  /* 0xff8000007700780b */ /* 0x010fe80003f3d000 */
        /* <DEDUP_REMOVED lines=36> */
[C---:B----4-:R-:W-:Y:S08]  /*5770*/  HMMA.16816.F32.BF16 R4, R108.reuse, R112, R4 ;  /* 0x000000706c04723c */ /* 0x050ff00000041804 */
[C---:B------:R-:W-:Y:S01]  /*5780*/  HMMA.16816.F32.BF16 R8, R108.reuse, R114, R8 ;  /* 0x000000726c08723c */ /* 0x040fe20000041808 */
[----:B------:R-:W-:Y:S07]  /*5790*/  LDSM.16.M88.4 R112, [R217+0x1e000] ;  /* 0x01e00000d970783b */ /* 0x000fee0000000200 */
[C---:B-1----:R-:W-:Y:S08]  /*57a0*/  HMMA.16816.F32.BF16 R12, R108.reuse, R84, R12 ;  /* 0x000000546c0c723c */ /* 0x042ff0000004180c */
[----:B------:R-:W-:Y:S01]  /*57b0*/  HMMA.16816.F32.BF16 R16, R108, R86, R16 ;  /* 0x000000566c10723c */ /* 0x000fe20000041810 */
[----:B------:R-:W1:Y:S06]  /*57c0*/  LDSM.16.M88.4 R84, [R218+0x1e800] ;  /* 0x01e80000da54783b */ /* 0x000e6c0000000200 */
[----:B------:R4:W1:Y:S01]  /*57d0*/  LDSM.16.M88.4 R108, [R0+0x6000] ;  /* 0x00600000006c783b */ /* 0x0008620000000200 */
[C---:B------:R-:W-:Y:S08]  /*57e0*/  HMMA.16816.F32.BF16 R4, R92.reuse, R96, R4 ;  /* 0x000000605c04723c */ /* 0x040ff00000041804 */
[C---:B------:R-:W-:Y:S08]  /*57f0*/  HMMA.16816.F32.BF16 R8, R92.reuse, R98, R8 ;  /* 0x000000625c08723c */ /* 0x040ff00000041808 */
[C---:B--2---:R-:W-:Y:S01]  /*5800*/  HMMA.16816.F32.BF16 R12, R92.reuse, R88, R12 ;  /* 0x000000585c0c723c */ /* 0x044fe2000004180c */
[----:B----4-:R-:W-:Y:S07]  /*5810*/  MOV R0, UR16 ;  /* 0x0000001000007c02 */ /* 0x010fee0008000f00 */
[----:B------:R-:W-:Y:S01]  /*5820*/  HMMA.16816.F32.BF16 R16, R92, R90, R16 ;  /* 0x0000005a5c10723c */ /* 0x000fe20000041810 */
[----:B------:R-:W2:Y:S03]  /*5830*/  LDL R94, [R1+0x44] ;  /* 0x00004400015e7983 */ /* 0x000ea60000100800 */
[----:B---3--:R-:W-:Y:S03]  /*5840*/  @!P0 LEA R0, R0, R120, 0x6 ;  /* 0x0000007800008211 */ /* 0x008fe600078e30ff */
[----:B------:R-:W3:Y:S01]  /*5850*/  LDL R92, [R1+0x40] ;  /* 0x00004000015c7983 */ /* 0x000ee20000100800 */
[C---:B------:R-:W-:Y:S08]  /*5860*/  HMMA.16816.F32.BF16 R4, R100.reuse, R104, R4 ;  /* 0x000000686404723c */ /* 0x040ff00000041804 */
        /* <DEDUP_REMOVED lines=14> */
[----:B------:R1:W-:Y:S01]  /*5950*/  MUFU.TANH R113, R7 ;  /* 0x0000000700717308 */ /* 0x0003e20000002400 */
[----:B------:R-:W-:Y:S01]  /*5960*/  FMUL.FTZ R8, R8, c[0x0][0x2ec] ;  /* 0x0000bb0008087a20 */ /* 0x000fe20000410000 */
[----:B------:R-:W-:Y:S04]  /*5970*/  HMMA.16816.F32.BF16 R16, R108, R86, R16 ;  /* 0x000000566c10723c */ /* 0x000fe80000041810 */
[----:B------:R-:W-:Y:S02]  /*5980*/  FMUL.FTZ R11, R11, c[0x0][0x2ec] ;  /* 0x0000bb000b0b7a20 */ /* 0x000fe40000410000 */
[----:B------:R-:W-:Y:S02]  /*5990*/  FMUL.FTZ R10, R10, c[0x0][0x2ec] ;  /* 0x0000bb000a0a7a20 */ /* 0x000fe40000410000 */
[----:B------:R5:W-:Y:S01]  /*59a0*/  MUFU.TANH R101, R5 ;  /* 0x0000000500657308 */ /* 0x000be20000002400 */
[----:B----4-:R-:W-:Y:S07]  /*59b0*/  @!P0 IADD3 R6, R121, UR7, RZ ;  /* 0x0000000779068c10 */ /* 0x010fee000fffe0ff */
[----:B------:R-:W-:Y:S02]  /*59c0*/  FMUL.FTZ R12, R12, c[0x0][0x2ec] ;  /* 0x0000bb000c0c7a20 */ /* 0x000fe40000410000 */
[----:B------:R-:W4:Y:S01]  /*59d0*/  MUFU.TANH R93, R4 ;  /* 0x00000004005d7308 */ /* 0x000f220000002400 */
[----:B------:R-:W-:Y:S02]  /*59e0*/  FMUL.FTZ R13, R13, c[0x0][0x2ec] ;  /* 0x0000bb000d0d7a20 */ /* 0x000fe40000410000 */
[----:B------:R-:W-:Y:S01]  /*59f0*/  FMUL.FTZ R14, R14, c[0x0][0x2ec] ;  /* 0x0000bb000e0e7a20 */ /* 0x000fe20000410000 */
[C---:B-1----:R-:W-:Y:S01]  /*5a00*/  @!P0 IMNMX R7, R6.reuse, UR15, PT ;  /* 0x0000000f06078c17 */ /* 0x042fe2000b800200 */
[----:B------:R-:W-:Y:S01]  /*5a10*/  FMUL.FTZ R15, R15, c[0x0][0x2ec] ;  /* 0x0000bb000f0f7a20 */ /* 0x000fe20000410000 */
[----:B------:R-:W-:Y:S01]  /*5a20*/  @!P0 IADD3 R6, R6, 0x8, RZ ;  /* 0x0000000806068810 */ /* 0x000fe20007ffe0ff */
[----:B------:R-:W-:Y:S01]  /*5a30*/  FMUL.FTZ R16, R16, c[0x0][0x2ec] ;  /* 0x0000bb0010107a20 */ /* 0x000fe20000410000 */
[----:B------:R-:W-:Y:S01]  /*5a40*/  @!P0 ISETP.GE.AND P2, PT, R0, R7, PT ;  /* 0x000000070000820c */ /* 0x000fe20003f46270 */
[----:B------:R-:W-:Y:S01]  /*5a50*/  FMUL.FTZ R17, R17, c[0x0][0x2ec] ;  /* 0x0000bb0011117a20 */ /* 0x000fe20000410000 */
[----:B------:R1:W-:Y:S01]  /*5a60*/  MUFU.TANH R99, R9 ;  /* 0x0000000900637308 */ /* 0x0003e20000002400 */
[----:B------:R-:W-:Y:S01]  /*5a70*/  @!P0 IMNMX R6, R6, UR15, PT ;  /* 0x0000000f06068c17 */ /* 0x000fe2000b800200 */
[----:B------:R-:W-:Y:S02]  /*5a80*/  FMUL.FTZ R18, R18, c[0x0][0x2ec] ;  /* 0x0000bb0012127a20 */ /* 0x000fe40000410000 */
[----:B-----5:R-:W-:Y:S02]  /*5a90*/  FMUL.FTZ R5, R119, 1.4426950216293334961 ;  /* 0x3fb8aa3b77057820 */ /* 0x020fe40000410000 */
[----:B------:R-:W-:Y:S03]  /*5aa0*/  FMUL.FTZ R19, R19, c[0x0][0x2ec] ;  /* 0x0000bb0013137a20 */ /* 0x000fe60000410000 */
[----:B------:R-:W-:Y:S01]  /*5ab0*/  FSEL R5, R5, RZ, P1 ;  /* 0x000000ff05057208 */ /* 0x000fe20000800000 */
[----:B------:R5:W5:Y:S01]  /*5ac0*/  MUFU.TANH R100, R8 ;  /* 0x0000000800647308 */ /* 0x000b620000002400 */
[-C--:B----4-:R-:W-:Y:S02]  /*5ad0*/  MOV R4, R93.reuse ;  /* 0x0000005d00047202 */ /* 0x090fe40000000f00 */
[C---:B------:R-:W-:Y:S01]  /*5ae0*/  @!P0 FSEL R4, R93.reuse, -INF , !P2 ;  /* 0xff8000005d048808 */ /* 0x040fe20005000000 */
[----:B------:R-:W-:Y:S01]  /*5af0*/  FFMA.FTZ R93, -R93, R93, 1 ;  /* 0x3f8000005d5d7423 */ /* 0x000fe2000001015d */
[CC--:B------:R-:W-:Y:S05]  /*5b00*/  @!P0 ISETP.GE.AND P2, PT, R0.reuse, R6.reuse, PT ;  /* 0x000000060000820c */ /* 0x0c0fea0003f46270 */
[----:B------:R4:W-:Y:S01]  /*5b10*/  MUFU.TANH R107, R11 ;  /* 0x0000000b006b7308 */ /* 0x0009e20000002400 */
[----:B------:R-:W-:Y:S01]  /*5b20*/  FMUL.FTZ R93, R93, c[0x0][0x2ec] ;  /* 0x0000bb005d5d7a20 */ /* 0x000fe20000410000 */
[----:B-1----:R-:W-:Y:S04]  /*5b30*/  @!P0 IADD3 R9, R0, 0x1, RZ ;  /* 0x0000000100098810 */ /* 0x002fe80007ffe0ff */
[----:B------:R-:W-:Y:S04]  /*5b40*/  @!P0 ISETP.GE.AND P1, PT, R9, R7, PT ;  /* 0x000000070900820c */ /* 0x000fe80003f26270 */
[----:B------:R1:W1:Y:S01]  /*5b50*/  MUFU.TANH R112, R10 ;  /* 0x0000000a00707308 */ /* 0x0002620000002400 */
[--C-:B-----5:R-:W-:Y:S01]  /*5b60*/  FFMA.FTZ R8, R4, c[0x0][0x23c], -R5.reuse ;  /* 0x00008f0004087a23 */ /* 0x120fe20000010805 */
[----:B------:R-:W-:Y:S02]  /*5b70*/  MOV R4, R101 ;  /* 0x0000006500047202 */ /* 0x000fe40000000f00 */
[----:B------:R-:W-:Y:S02]  /*5b80*/  @!P0 FSEL R4, R101, -INF , !P1 ;  /* 0xff80000065048808 */ /* 0x000fe40004800000 */
[----:B------:R-:W-:Y:S04]  /*5b90*/  FSETP.NEU.FTZ.AND P1, PT, R118, -INF , PT ;  /* 0xff8000007600780b */ /* 0x000fe80003f3d000 */
[----:B------:R5:W-:Y:S01]  /*5ba0*/  MUFU.EX2 R108, R8 ;  /* 0x00000008006c7308 */ /* 0x000be20000000800 */
[--C-:B----4-:R-:W-:Y:S09]  /*5bb0*/  FFMA.FTZ R11, R4, c[0x0][0x23c], -R5.reuse ;  /* 0x00008f00040b7a23 */ /* 0x110ff20000010805 */
[----:B------:R4:W-:Y:S01]  /*5bc0*/  MUFU.EX2 R117, R11 ;  /* 0x0000000b00757308 */ /* 0x0009e20000000800 */
[----:B-1----:R-:W-:Y:S05]  /*5bd0*/  FMUL.FTZ R10, R118, 1.4426950216293334961 ;  /* 0x3fb8aa3b760a7820 */ /* 0x002fea0000410000 */
[----:B------:R-:W-:Y:S04]  /*5be0*/  FSEL R4, R10, RZ, P1 ;  /* 0x000000ff0a047208 */ /* 0x000fe80000800000 */
[----:B------:R-:W1:Y:S01]  /*5bf0*/  MUFU.TANH R102, R12 ;  /* 0x0000000c00667308 */ /* 0x000e620000002400 */
[----:B------:R-:W-:Y:S02]  /*5c00*/  @!P0 ISETP.GE.AND P1, PT, R9, R6, PT ;  /* 0x000000060900820c */ /* 0x000fe40003f26270 */
[----:B------:R-:W-:Y:S02]  /*5c10*/  @!P0 IADD3 R10, R0, 0x8, RZ ;  /* 0x00000008000a8810 */ /* 0x000fe40007ffe0ff */
[----:B-----5:R-:W-:Y:S02]  /*5c20*/  MOV R8, R114 ;  /* 0x0000007200087202 */ /* 0x020fe40000000f00 */
[----:B------:R-:W-:Y:S03]  /*5c30*/  @!P0 FSEL R8, R114, -INF , !P2 ;  /* 0xff80000072088808 */ /* 0x000fe60005000000 */
[----:B------:R-:W5:Y:S02]  /*5c40*/  MUFU.TANH R98, R13 ;  /* 0x0000000d00627308 */ /* 0x000f640000002400 */
[--C-:B------:R-:W-:Y:S01]  /*5c50*/  FFMA.FTZ R9, R8, c[0x0][0x23c], -R4.reuse ;  /* 0x00008f0008097a23 */ /* 0x100fe20000010804 */
[----:B------:R-:W-:Y:S02]  /*5c60*/  MOV R8, R113 ;  /* 0x0000007100087202 */ /* 0x000fe40000000f00 */
[----:B------:R-:W-:Y:S02]  /*5c70*/  @!P0 FSEL R8, R113, -INF , !P1 ;  /* 0xff80000071088808 */ /* 0x000fe40004800000 */
[-C--:B------:R-:W-:Y:S03]  /*5c80*/  @!P0 ISETP.GE.AND P1, PT, R10, R7.reuse, PT ;  /* 0x000000070a00820c */ /* 0x080fe60003f26270 */
[--C-:B----4-:R-:W-:Y:S01]  /*5c90*/  FFMA.FTZ R11, R8, c[0x0][0x23c], -R4.reuse ;  /* 0x00008f00080b7a23 */ /* 0x110fe20000010804 */
[----:B------:R4:W-:Y:S01]  /*5ca0*/  MUFU.EX2 R126, R9 ;  /* 0x00000009007e7308 */ /* 0x0009e20000000800 */
[----:B------:R-:W-:Y:S02]  /*5cb0*/  MOV R8, R100 ;  /* 0x0000006400087202 */ /* 0x000fe40000000f00 */
[----:B------:R-:W-:Y:S07]  /*5cc0*/  @!P0 FSEL R8, R100, -INF , !P1 ;  /* 0xff80000064088808 */ /* 0x000fee0004800000 */
[----:B------:R1:W-:Y:S10]  /*5cd0*/  MUFU.EX2 R125, R11 ;  /* 0x0000000b007d7308 */ /* 0x0003f40000000800 */
[----:B------:R-:W5:Y:S01]  /*5ce0*/  MUFU.TANH R106, R14 ;  /* 0x0000000e006a7308 */ /* 0x000f620000002400 */
[----:B----4-:R-:W-:Y:S04]  /*5cf0*/  @!P0 IADD3 R9, R0, 0x9, RZ ;  /* 0x0000000900098810 */ /* 0x010fe80007ffe0ff */
[----:B------:R-:W-:Y:S05]  /*5d00*/  @!P0 ISETP.GE.AND P1, PT, R9, R7, PT ;  /* 0x000000070900820c */ /* 0x000fea0003f26270 */
[----:B------:R-:W4:Y:S01]  /*5d10*/  MUFU.TANH R105, R15 ;  /* 0x0000000f00697308 */ /* 0x000f220000002400 */
[--C-:B-1----:R-:W-:Y:S01]  /*5d20*/  FFMA.FTZ R11, R8, c[0x0][0x23c], -R5.reuse ;  /* 0x00008f00080b7a23 */ /* 0x102fe20000010805 */
[----:B------:R-:W-:Y:S02]  /*5d30*/  MOV R8, R99 ;  /* 0x0000006300087202 */ /* 0x000fe40000000f00 */
[----:B------:R-:W-:Y:S02]  /*5d40*/  @!P0 FSEL R8, R99, -INF , !P1 ;  /* 0xff80000063088808 */ /* 0x000fe40004800000 */
[----:B------:R-:W-:Y:S04]  /*5d50*/  @!P0 ISETP.GE.AND P1, PT, R10, R6, PT ;  /* 0x000000060a00820c */ /* 0x000fe80003f26270 */
[----:B------:R1:W-:Y:S01]  /*5d60*/  MUFU.EX2 R116, R11 ;  /* 0x0000000b00747308 */ /* 0x0003e20000000800 */
[--C-:B------:R-:W-:Y:S01]  /*5d70*/  FFMA.FTZ R10, R8, c[0x0][0x23c], -R5.reuse ;  /* 0x00008f00080a7a23 */ /* 0x100fe20000010805 */
[----:B------:R-:W-:Y:S02]  /*5d80*/  MOV R8, R112 ;  /* 0x0000007000087202 */ /* 0x000fe40000000f00 */
[----:B------:R-:W-:Y:S02]  /*5d90*/  @!P0 FSEL R8, R112, -INF , !P1 ;  /* 0xff80000070088808 */ /* 0x000fe40004800000 */
[----:B------:R-:W-:Y:S04]  /*5da0*/  @!P0 ISETP.GE.AND P1, PT, R9, R6, PT ;  /* 0x000000060900820c */ /* 0x000fe80003f26270 */
[----:B------:R4:W-:Y:S01]  /*5db0*/  MUFU.EX2 R111, R10 ;  /* 0x0000000a006f7308 */ /* 0x0009e20000000800 */
[--C-:B------:R-:W-:Y:S01]  /*5dc0*/  FFMA.FTZ R9, R8, c[0x0][0x23c], -R4.reuse ;  /* 0x00008f0008097a23 */ /* 0x100fe20000010804 */
[----:B------:R-:W-:Y:S02]  /*5dd0*/  MOV R8, R107 ;  /* 0x0000006b00087202 */ /* 0x000fe40000000f00 */
[----:B------:R-:W-:Y:S06]  /*5de0*/  @!P0 FSEL R8, R107, -INF , !P1 ;  /* 0xff8000006b088808 */ /* 0x000fec0004800000 */
[----:B------:R5:W-:Y:S01]  /*5df0*/  MUFU.EX2 R124, R9 ;  /* 0x00000009007c7308 */ /* 0x000be20000000800 */
[--C-:B-1----:R-:W-:Y:S01]  /*5e00*/  FFMA.FTZ R11, R8, c[0x0][0x23c], -R4.reuse ;  /* 0x00008f00080b7a23 */ /* 0x102fe20000010804 */
[----:B------:R-:W-:Y:S08]  /*5e10*/  MOV R8, R102 ;  /* 0x0000006600087202 */ /* 0x000ff00000000f00 */
[----:B------:R1:W-:Y:S01]  /*5e20*/  MUFU.EX2 R121, R11 ;  /* 0x0000000b00797308 */ /* 0x0003e20000000800 */
[----:B----4-:R-:W-:Y:S04]  /*5e30*/  @!P0 IADD3 R10, R0, 0x10, RZ ;  /* 0x00000010000a8810 */ /* 0x010fe80007ffe0ff */
[-C--:B------:R-:W-:Y:S05]  /*5e40*/  @!P0 ISETP.GE.AND P1, PT, R10, R7.reuse, PT ;  /* 0x000000070a00820c */ /* 0x080fea0003f26270 */
[----:B------:R-:W4:Y:S01]  /*5e50*/  MUFU.TANH R97, R16 ;  /* 0x0000001000617308 */ /* 0x000f220000002400 */
[----:B------:R-:W-:Y:S02]  /*5e60*/  @!P0 FSEL R8, R102, -INF , !P1 ;  /* 0xff80000066088808 */ /* 0x000fe40004800000 */
[----:B-----5:R-:W-:Y:S04]  /*5e70*/  @!P0 IADD3 R9, R0, 0x11, RZ ;  /* 0x0000001100098810 */ /* 0x020fe80007ffe0ff */
[C---:B------:R-:W-:Y:S03]  /*5e80*/  @!P0 ISETP.GE.AND P1, PT, R9.reuse, R7, PT ;  /* 0x000000070900820c */ /* 0x040fe60003f26270 */
[----:B------:R-:W5:Y:S01]  /*5e90*/  MUFU.TANH R96, R17 ;  /* 0x0000001100607308 */ /* 0x000f620000002400 */
        /* <DEDUP_REMOVED lines=15> */
[----:B----4-:R-:W-:Y:S08]  /*5f90*/  MOV R8, R97 ;  /* 0x0000006100087202 */ /* 0x010ff00000000f00 */
[----:B------:R-:W1:Y:S01]  /*5fa0*/  MUFU.TANH R104, R18 ;  /* 0x0000001200687308 */ /* 0x000e620000002400 */
[----:B--2---:R-:W-:Y:S04]  /*5fb0*/  @!P0 IADD3 R10, R0, 0x18, RZ ;  /* 0x00000018000a8810 */ /* 0x004fe80007ffe0ff */
[-C--:B------:R-:W-:Y:S05]  /*5fc0*/  @!P0 ISETP.GE.AND P1, PT, R10, R7.reuse, PT ;  /* 0x000000070a00820c */ /* 0x080fea0003f26270 */
[----:B------:R-:W2:Y:S01]  /*5fd0*/  MUFU.TANH R103, R19 ;  /* 0x0000001300677308 */ /* 0x000ea20000002400 */
[----:B------:R-:W-:Y:S02]  /*5fe0*/  @!P0 FSEL R8, R97, -INF , !P1 ;  /* 0xff80000061088808 */ /* 0x000fe40004800000 */
[----:B---3--:R-:W-:Y:S02]  /*5ff0*/  @!P0 IADD3 R9, R0, 0x19, RZ ;  /* 0x0000001900098810 */ /* 0x008fe40007ffe0ff */
[----:B-----5:R-:W-:Y:S02]  /*6000*/  MOV R0, R96 ;  /* 0x0000006000007202 */ /* 0x020fe40000000f00 */
[C---:B------:R-:W-:Y:S01]  /*6010*/  @!P0 ISETP.GE.AND P1, PT, R9.reuse, R7, PT ;  /* 0x000000070900820c */ /* 0x040fe20003f26270 */
[--C-:B------:R-:W-:Y:S02]  /*6020*/  FFMA.FTZ R7, R8, c[0x0][0x23c], -R5.reuse ;  /* 0x00008f0008077a23 */ /* 0x100fe40000010805 */
[----:B------:R-:W3:Y:S01]  /*6030*/  MUFU.EX2 R122, R11 ;  /* 0x0000000b007a7308 */ /* 0x000ee20000000800 */
[----:B------:R-:W-:Y:S02]  /*6040*/  @!P0 FSEL R0, R96, -INF , !P1 ;  /* 0xff80000060008808 */ /* 0x000fe40004800000 */
[----:B------:R-:W-:Y:S03]  /*6050*/  @!P0 ISETP.GE.AND P1, PT, R10, R6, PT ;  /* 0x000000060a00820c */ /* 0x000fe60003f26270 */
[----:B------:R-:W-:Y:S01]  /*6060*/  FFMA.FTZ R5, R0, c[0x0][0x23c], -R5 ;  /* 0x00008f0000057a23 */ /* 0x000fe20000010805 */
[----:B-1----:R-:W-:Y:S02]  /*6070*/  MOV R0, R104 ;  /* 0x0000006800007202 */ /* 0x002fe40000000f00 */
[----:B------:R-:W-:Y:S01]  /*6080*/  @!P0 FSEL R0, R104, -INF , !P1 ;  /* 0xff80000068008808 */ /* 0x000fe20004800000 */
[----:B------:R1:W-:Y:S01]  /*6090*/  MUFU.EX2 R109, R5 ;  /* 0x00000005006d7308 */ /* 0x0003e20000000800 */
[----:B------:R-:W-:Y:S02]  /*60a0*/  @!P0 ISETP.GE.AND P1, PT, R9, R6, PT ;  /* 0x000000060900820c */ /* 0x000fe40003f26270 */
[----:B------:R-:W-:Y:S07]  /*60b0*/  F2FP.BF16.PACK_AB R6, R115, R118 ;  /* 0x000000767306723e */ /* 0x000fee00000010ff */
[----:B------:R4:W5:Y:S01]  /*60c0*/  MUFU.EX2 R110, R7 ;  /* 0x00000007006e7308 */ /* 0x0009620000000800 */
[--C-:B-1----:R-:W-:Y:S01]  /*60d0*/  FFMA.FTZ R5, R0, c[0x0][0x23c], -R4.reuse ;  /* 0x00008f0000057a23 */ /* 0x102fe20000010804 */
[----:B--2---:R-:W-:Y:S02]  /*60e0*/  MOV R0, R103 ;  /* 0x0000006700007202 */ /* 0x004fe40000000f00 */
[----:B------:R-:W-:Y:S06]  /*60f0*/  @!P0 FSEL R0, R103, -INF , !P1 ;  /* 0xff80000067008808 */ /* 0x000fec0004800000 */
[----:B------:R1:W-:Y:S01]  /*6100*/  MUFU.EX2 R120, R5 ;  /* 0x0000000500787308 */ /* 0x0003e20000000800 */
[----:B------:R-:W-:Y:S02]  /*6110*/  IADD3 R94, P0, R94, UR12, RZ ;  /* 0x0000000c5e5e7c10 */ /* 0x000fe4000ff1e0ff */
[----:B------:R-:W-:Y:S01]  /*6120*/  PLOP3.LUT P1, PT, PT, PT, UP3, 0x80, 0x0 ;  /* 0x000000000000781c */ /* 0x000fe20003f2f038 */
[----:B------:R-:W-:Y:S01]  /*6130*/  FFMA.FTZ R4, R0, c[0x0][0x23c], -R4 ;  /* 0x00008f0000047a23 */ /* 0x000fe20000010804 */
[----:B------:R-:W-:Y:S02]  /*6140*/  F2FP.BF16.PACK_AB R0, R111, R116 ;  /* 0x000000746f00723e */ /* 0x000fe400000010ff */
[----:B----4-:R-:W-:Y:S02]  /*6150*/  F2FP.BF16.PACK_AB R7, R121, R124 ;  /* 0x0000007c7907723e */ /* 0x010fe400000010ff */
[----:B------:R-:W-:Y:S01]  /*6160*/  IADD3.X R95, R92, UR11, RZ, P0, !PT ;  /* 0x0000000b5c5f7c10 */ /* 0x000fe200087fe4ff */
[----:B------:R2:W2:Y:S01]  /*6170*/  MUFU.EX2 R119, R4 ;  /* 0x0000000400777308 */ /* 0x0004a20000000800 */
[C---:B------:R-:W-:Y:S03]  /*6180*/  LEA R234, P0, R127.reuse, R234, 0x2 ;  /* 0x000000ea7fea7211 */ /* 0x040fe600078010ff */
[----:B------:R-:W4:Y:S01]  /*6190*/  LDG.E R92, [R94.64] ;  /* 0x000000045e5c7981 */ /* 0x000f22000c1e1900 */
[----:B------:R-:W-:Y:S02]  /*61a0*/  LEA.HI.X.SX32 R235, R127, R235, 0x2, P0 ;  /* 0x000000eb7feb7211 */ /* 0x000fe400000f16ff */
[----:B-1----:R-:W-:Y:S05]  /*61b0*/  F2FP.BF16.PACK_AB R5, R117, R108 ;  /* 0x0000006c7505723e */ /* 0x002fea00000010ff */
[----:B------:R3:W-:Y:S01]  /*61c0*/  STS [R246+0x2a000], R5 ;  /* 0x02a00005f6007388 */ /* 0x0007e20000000800 */
[----:B--2---:R-:W-:Y:S05]  /*61d0*/  F2FP.BF16.PACK_AB R4, R125, R126 ;  /* 0x0000007e7d04723e */ /* 0x004fea00000010ff */
[----:B------:R5:W-:Y:S06]  /*61e0*/  STS [R246+0x2a400], R4 ;  /* 0x02a40004f6007388 */ /* 0x000bec0000000800 */
[----:B------:R1:W-:Y:S06]  /*61f0*/  STS [R249+0x2a000], R0 ;  /* 0x02a00000f9007388 */ /* 0x0003ec0000000800 */
[----:B------:R-:W-:Y:S01]  /*6200*/  STS [R249+0x2a400], R7 ;  /* 0x02a40007f9007388 */ /* 0x000fe20000000800 */
[----:B---3--:R-:W-:Y:S05]  /*6210*/  F2FP.BF16.PACK_AB R5, R122, R123 ;  /* 0x0000007b7a05723e */ /* 0x008fea00000010ff */
[----:B------:R-:W-:Y:S06]  /*6220*/  STS [R247+0x2a000], R6 ;  /* 0x02a00006f7007388 */ /* 0x000fec0000000800 */
[----:B------:R-:W-:Y:S01]  /*6230*/  STS [R247+0x2a400], R5 ;  /* 0x02a40005f7007388 */ /* 0x000fe20000000800 */
[----:B-----5:R-:W-:Y:S05]  /*6240*/  F2FP.BF16.PACK_AB R4, R109, R110 ;  /* 0x0000006e6d04723e */ /* 0x020fea00000010ff */
[----:B------:R-:W-:Y:S01]  /*6250*/  STS [R248+0x2a000], R4 ;  /* 0x02a00004f8007388 */ /* 0x000fe20000000800 */
[----:B-1----:R-:W-:Y:S05]  /*6260*/  F2FP.BF16.PACK_AB R0, R119, R120 ;  /* 0x000000787700723e */ /* 0x002fea00000010ff */
[----:B------:R1:W-:Y:S06]  /*6270*/  STS [R248+0x2a400], R0 ;  /* 0x02a40000f8007388 */ /* 0x0003ec0000000800 */
[----:B------:R-:W-:Y:S06]  /*6280*/  LDSM.16.M88.4 R16, [R222+0x10000] ;  /* 0x01000000de10783b */ /* 0x000fec0000000200 */
[----:B------:R-:W2:Y:S06]  /*6290*/  LDSM.16.M88.4 R8, [R3+0x20000] ;  /* 0x020000000308783b */ /* 0x000eac0000000200 */
[----:B------:R-:W3:Y:S06]  /*62a0*/  LDSM.16.M88.4 R84, [R3+0x20800] ;  /* 0x020800000354783b */ /* 0x000eec0000000200 */
[----:B------:R-:W-:Y:S06]  /*62b0*/  LDSM.16.M88.4 R88, [R223+0x10000] ;  /* 0x01000000df58783b */ /* 0x000fec0000000200 */
[----:B-1----:R1:W5:Y:S01]  /*62c0*/  LDG.E R0, [R94.64+0x20] ;  /* 0x000020045e007981 */ /* 0x002362000c1e1900 */
[C---:B--2---:R-:W-:Y:S08]  /*62d0*/  HMMA.16816.F32.BF16 R4, R16.reuse, R8, RZ ;  /* 0x000000081004723c */ /* 0x044ff000000418ff */
[C---:B------:R-:W-:Y:S08]  /*62e0*/  HMMA.16816.F32.BF16 R8, R16.reuse, R10, RZ ;  /* 0x0000000a1008723c */ /* 0x040ff000000418ff */
[C---:B---3--:R-:W-:Y:S08]  /*62f0*/  HMMA.16816.F32.BF16 R12, R16.reuse, R84, RZ ;  /* 0x00000054100c723c */ /* 0x048ff000000418ff */
[----:B------:R-:W-:Y:S01]  /*6300*/  HMMA.16816.F32.BF16 R16, R16, R86, RZ ;  /* 0x000000561010723c */ /* 0x000fe200000418ff */
[----:B------:R-:W2:Y:S07]  /*6310*/  LDSM.16.M88.4 R84, [R216+0x20000] ;  /* 0x02000000d854783b */ /* 0x000eae0000000200 */
[C---:B--2---:R-:W-:Y:S08]  /*6320*/  HMMA.16816.F32.BF16 R4, R88.reuse, R84, R4 ;  /* 0x000000545804723c */ /* 0x044ff00000041804 */
[C---:B------:R-:W-:Y:S01]  /*6330*/  HMMA.16816.F32.BF16 R8, R88.reuse, R86, R8 ;  /* 0x000000565808723c */ /* 0x040fe20000041808 */
[----:B------:R-:W2:Y:S07]  /*6340*/  LDSM.16.M88.4 R84, [R216+0x20800] ;  /* 0x02080000d854783b */ /* 0x000eae0000000200 */
[C---:B--2---:R-:W-:Y:S08]  /*6350*/  HMMA.16816.F32.BF16 R12, R88.reuse, R84, R12 ;  /* 0x00000054580c723c */ /* 0x044ff0000004180c */
[----:B------:R-:W-:Y:S01]  /*6360*/  HMMA.16816.F32.BF16 R16, R88, R86, R16 ;  /* 0x000000565810723c */ /* 0x000fe20000041810 */
[----:B------:R-:W-:Y:S06]  /*6370*/  LDSM.16.M88.4 R84, [R225+0x10000] ;  /* 0x01000000e154783b */ /* 0x000fec0000000200 */
[----:B------:R-:W2:Y:S02]  /*6380*/  LDSM.16.M88.4 R88, [R218+0x20000] ;  /* 0x02000000da58783b */ /* 0x000ea40000000200 */
        /* <DEDUP_REMOVED lines=93> */
[----:B------:R-:W2:Y:S11]  /*6960*/  LDSM.16.M88.4 R88, [R217+0x26800] ;  /* 0x02680000d958783b */ /* 0x000eb60000000200 */
[----:B------:R-:W-:Y:S04]  /*6970*/  @!UPT UIADD3 URZ, URZ, URZ, URZ ;  /* 0x0000003f3f3ff290 */ /* 0x000fe8000fffe03f */
[----:B----4-:R-:W-:Y:S04]  /*6980*/  FADD.FTZ R4, -R92, R4 ;  /* 0x000000045c047221 */ /* 0x010fe80000010100 */
[----:B-1----:R-:W-:Y:S02]  /*6990*/  FMUL.FTZ R94, R108, R4 ;  /* 0x000000046c5e7220 */ /* 0x002fe40000410000 */
[C---:B------:R-:W-:Y:S02]  /*69a0*/  FADD.FTZ R4, -R92.reuse, R5 ;  /* 0x000000055c047221 */ /* 0x040fe40000010100 */
[C---:B------:R-:W-:Y:S02]  /*69b0*/  FADD.FTZ R8, -R92.reuse, R8 ;  /* 0x000000085c087221 */ /* 0x040fe40000010100 */
[----:B------:R-:W-:Y:S02]  /*69c0*/  FMUL.FTZ R4, R117, R4 ;  /* 0x0000000475047220 */ /* 0x000fe40000410000 */
[----:B------:R-:W-:Y:S02]  /*69d0*/  FADD.FTZ R9, -R92, R9 ;  /* 0x000000095c097221 */ /* 0x000fe40000010100 */
[----:B------:R-:W-:Y:S02]  /*69e0*/  FMUL.FTZ R8, R116, R8 ;  /* 0x0000000874087220 */ /* 0x000fe40000410000 */
[----:B------:R-:W-:Y:S02]  /*69f0*/  FMUL.FTZ R9, R111, R9 ;  /* 0x000000096f097220 */ /* 0x000fe40000410000 */
[----:B------:R-:W-:Y:S01]  /*6a00*/  FMUL.FTZ R93, R94, R93 ;  /* 0x0000005d5e5d7220 */ /* 0x000fe20000410000 */
[C---:B--2---:R-:W-:Y:S07]  /*6a10*/  HMMA.16816.F32.BF16 R12, R84.reuse, R88, R12 ;  /* 0x00000058540c723c */ /* 0x044fee000004180c */
[----:B------:R-:W-:Y:S01]  /*6a20*/  FFMA.FTZ R89, -R98, R98, 1 ;  /* 0x3f80000062597423 */ /* 0x000fe20000010162 */
[----:B------:R-:W-:Y:S04]  /*6a30*/  HMMA.16816.F32.BF16 R16, R84, R90, R16 ;  /* 0x0000005a5410723c */ /* 0x000fe80000041810 */
[----:B------:R-:W-:Y:S02]  /*6a40*/  FMUL.FTZ R89, R89, c[0x0][0x2ec] ;  /* 0x0000bb0059597a20 */ /* 0x000fe40000410000 */
[----:B------:R-:W-:Y:S02]  /*6a50*/  FFMA.FTZ R88, -R97, R97, 1 ;  /* 0x3f80000061587423 */ /* 0x000fe40000010161 */
[----:B------:R-:W-:Y:S04]  /*6a60*/  FFMA.FTZ R91, -R101, R101, 1 ;  /* 0x3f800000655b7423 */ /* 0x000fe80000010165 */
[----:B------:R-:W-:Y:S02]  /*6a70*/  FMUL.FTZ R91, R91, c[0x0][0x2ec] ;  /* 0x0000bb005b5b7a20 */ /* 0x000fe40000410000 */
[----:B------:R-:W-:Y:S02]  /*6a80*/  FFMA.FTZ R90, -R102, R102, 1 ;  /* 0x3f800000665a7423 */ /* 0x000fe40000010166 */
[----:B------:R-:W-:Y:S02]  /*6a90*/  FMUL.FTZ R91, R4, R91 ;  /* 0x0000005b045b7220 */ /* 0x000fe40000410000 */
[C---:B------:R-:W-:Y:S02]  /*6aa0*/  FADD.FTZ R4, -R92.reuse, R12 ;  /* 0x0000000c5c047221 */ /* 0x040fe40000010100 */
[----:B------:R-:W-:Y:S02]  /*6ab0*/  FADD.FTZ R5, -R92, R13 ;  /* 0x0000000d5c057221 */ /* 0x000fe40000010100 */
[----:B------:R-:W-:Y:S02]  /*6ac0*/  FFMA.FTZ R86, -R100, R100, 1 ;  /* 0x3f80000064567423 */ /* 0x000fe40000010164 */
[----:B------:R-:W-:Y:S02]  /*6ad0*/  FFMA.FTZ R85, -R99, R99, 1 ;  /* 0x3f80000063557423 */ /* 0x000fe40000010163 */
[----:B------:R-:W-:Y:S02]  /*6ae0*/  FMUL.FTZ R4, R118, R4 ;  /* 0x0000000476047220 */ /* 0x000fe40000410000 */
[----:B------:R-:W-:Y:S02]  /*6af0*/  FMUL.FTZ R5, R115, R5 ;  /* 0x0000000573057220 */ /* 0x000fe40000410000 */
[----:B------:R-:W-:Y:S02]  /*6b00*/  FMUL.FTZ R90, R90, c[0x0][0x2ec] ;  /* 0x0000bb005a5a7a20 */ /* 0x000fe40000410000 */
[C---:B------:R-:W-:Y:S02]  /*6b10*/  FADD.FTZ R16, -R92.reuse, R16 ;  /* 0x000000105c107221 */ /* 0x040fe40000010100 */
[----:B------:R-:W-:Y:S02]  /*6b20*/  FADD.FTZ R17, -R92, R17 ;  /* 0x000000115c117221 */ /* 0x000fe40000010100 */
[----:B------:R-:W-:Y:S02]  /*6b30*/  FMUL.FTZ R86, R86, c[0x0][0x2ec] ;  /* 0x0000bb0056567a20 */ /* 0x000fe40000410000 */
[----:B------:R-:W-:Y:S02]  /*6b40*/  FMUL.FTZ R85, R85, c[0x0][0x2ec] ;  /* 0x0000bb0055557a20 */ /* 0x000fe40000410000 */
[----:B------:R-:W-:Y:S02]  /*6b50*/  FFMA.FTZ R87, -R96, R96, 1 ;  /* 0x3f80000060577423 */ /* 0x000fe40000010160 */
[----:B------:R-:W-:Y:S02]  /*6b60*/  FMUL.FTZ R90, R4, R90 ;  /* 0x0000005a045a7220 */ /* 0x000fe40000410000 */
[----:B------:R-:W-:Y:S02]  /*6b70*/  FMUL.FTZ R89, R5, R89 ;  /* 0x0000005905597220 */ /* 0x000fe40000410000 */
[C---:B-----5:R-:W-:Y:S02]  /*6b80*/  FADD.FTZ R4, -R0.reuse, R6 ;  /* 0x0000000600047221 */ /* 0x060fe40000010100 */
[----:B------:R-:W-:Y:S02]  /*6b90*/  FADD.FTZ R5, -R0, R7 ;  /* 0x0000000700057221 */ /* 0x000fe40000010100 */
[----:B------:R-:W-:Y:S02]  /*6ba0*/  FFMA.FTZ R84, -R114, R114, 1 ;  /* 0x3f80000072547423 */ /* 0x000fe40000010172 */
[----:B------:R-:W-:Y:S02]  /*6bb0*/  FFMA.FTZ R7, -R113, R113, 1 ;  /* 0x3f80000071077423 */ /* 0x000fe40000010171 */
[----:B------:R-:W-:Y:S02]  /*6bc0*/  FMUL.FTZ R86, R8, R86 ;  /* 0x0000005608567220 */ /* 0x000fe40000410000 */
[----:B------:R-:W-:Y:S02]  /*6bd0*/  FMUL.FTZ R85, R9, R85 ;  /* 0x0000005509557220 */ /* 0x000fe40000410000 */
[----:B------:R-:W-:Y:S02]  /*6be0*/  FMUL.FTZ R8, R110, R16 ;  /* 0x000000106e087220 */ /* 0x000fe40000410000 */
[----:B------:R-:W-:Y:S02]  /*6bf0*/  FMUL.FTZ R9, R109, R17 ;  /* 0x000000116d097220 */ /* 0x000fe40000410000 */
[----:B------:R-:W-:Y:S02]  /*6c00*/  FMUL.FTZ R88, R88, c[0x0][0x2ec] ;  /* 0x0000bb0058587a20 */ /* 0x000fe40000410000 */
[----:B------:R-:W-:Y:S02]  /*6c10*/  FMUL.FTZ R87, R87, c[0x0][0x2ec] ;  /* 0x0000bb0057577a20 */ /* 0x000fe40000410000 */
[----:B------:R-:W-:Y:S02]  /*6c20*/  FMUL.FTZ R4, R126, R4 ;  /* 0x000000047e047220 */ /* 0x000fe40000410000 */
[----:B------:R-:W-:Y:S02]  /*6c30*/  FMUL.FTZ R5, R125, R5 ;  /* 0x000000057d057220 */ /* 0x000fe40000410000 */
[----:B------:R-:W-:Y:S02]  /*6c40*/  FMUL.FTZ R84, R84, c[0x0][0x2ec] ;  /* 0x0000bb0054547a20 */ /* 0x000fe40000410000 */
[----:B------:R-:W-:Y:S02]  /*6c50*/  FMUL.FTZ R7, R7, c[0x0][0x2ec] ;  /* 0x0000bb0007077a20 */ /* 0x000fe40000410000 */
[----:B------:R-:W-:Y:S02]  /*6c60*/  FADD.FTZ R18, -R0, R18 ;  /* 0x0000001200127221 */ /* 0x000fe40000010100 */
[----:B------:R-:W-:Y:S02]  /*6c70*/  FMUL.FTZ R88, R8, R88 ;  /* 0x0000005808587220 */ /* 0x000fe40000410000 */
[----:B------:R-:W-:Y:S02]  /*6c80*/  FMUL.FTZ R87, R9, R87 ;  /* 0x0000005709577220 */ /* 0x000fe40000410000 */
[C---:B------:R-:W-:Y:S02]  /*6c90*/  FADD.FTZ R6, -R0.reuse, R10 ;  /* 0x0000000a00067221 */ /* 0x040fe40000010100 */
[----:B------:R-:W-:Y:S02]  /*6ca0*/  FADD.FTZ R8, -R0, R11 ;  /* 0x0000000b00087221 */ /* 0x000fe40000010100 */
[----:B------:R-:W-:Y:S02]  /*6cb0*/  FMUL.FTZ R84, R4, R84 ;  /* 0x0000005404547220 */ /* 0x000fe40000410000 */
[----:B------:R-:W-:Y:S02]  /*6cc0*/  FMUL.FTZ R7, R5, R7 ;  /* 0x0000000705077220 */ /* 0x000fe40000410000 */
[C---:B------:R-:W-:Y:S02]  /*6cd0*/  FADD.FTZ R9, -R0.reuse, R14 ;  /* 0x0000000e00097221 */ /* 0x040fe40000010100 */
[----:B------:R-:W-:Y:S02]  /*6ce0*/  FADD.FTZ R5, -R0, R15 ;  /* 0x0000000f00057221 */ /* 0x000fe40000010100 */
[----:B------:R-:W-:Y:S02]  /*6cf0*/  FFMA.FTZ R15, -R112, R112, 1 ;  /* 0x3f800000700f7423 */ /* 0x000fe40000010170 */
[----:B------:R-:W-:Y:S02]  /*6d00*/  FFMA.FTZ R14, -R107, R107, 1 ;  /* 0x3f8000006b0e7423 */ /* 0x000fe4000001016b */
[----:B------:R-:W-:Y:S02]  /*6d10*/  FADD.FTZ R4, -R0, R19 ;  /* 0x0000001300047221 */ /* 0x000fe40000010100 */
[----:B------:R-:W-:Y:S02]  /*6d20*/  FMUL.FTZ R0, R120, R18 ;  /* 0x0000001278007220 */ /* 0x000fe40000410000 */
[----:B------:R-:W-:Y:S02]  /*6d30*/  FFMA.FTZ R17, -R106, R106, 1 ;  /* 0x3f8000006a117423 */ /* 0x000fe4000001016a */
[----:B------:R-:W-:Y:S02]  /*6d40*/  FFMA.FTZ R16, -R105, R105, 1 ;  /* 0x3f80000069107423 */ /* 0x000fe40000010169 */
[----:B------:R-:W-:Y:S02]  /*6d50*/  FFMA.FTZ R19, -R104, R104, 1 ;  /* 0x3f80000068137423 */ /* 0x000fe40000010168 */
[----:B------:R-:W-:Y:S02]  /*6d60*/  FFMA.FTZ R18, -R103, R103, 1 ;  /* 0x3f80000067127423 */ /* 0x000fe40000010167 */
        /* <DEDUP_REMOVED lines=9> */
[----:B------:R-:W-:Y:S02]  /*6e00*/  FMUL.FTZ R19, R19, c[0x0][0x2ec] ;  /* 0x0000bb0013137a20 */ /* 0x000fe40000410000 */
[----:B------:R-:W-:Y:S02]  /*6e10*/  FMUL.FTZ R18, R18, c[0x0][0x2ec] ;  /* 0x0000bb0012127a20 */ /* 0x000fe40000410000 */
        /* <DEDUP_REMOVED lines=102> */
.L_x_811:
        /* <DEDUP_REMOVED lines=173> */
.L_x_812:
        /* <DEDUP_REMOVED lines=720> */
.L_x_814:
        /* <DEDUP_REMOVED lines=18> */
.L_x_815:
        /* <DEDUP_REMOVED lines=65> */
.L_x_817:
[----:B--23--:R-:W-:Y:S05]  /*b180*/  BSYNC B0 ;  /* 0x0000000000007941 */ /* 0x00cfea0003800000 */
.L_x_816:
        /* <DEDUP_REMOVED lines=22> */
.L_x_819:
[----:B------:R-:W-:Y:S05]  /*b2f0*/  BSYNC B0 ;  /* 0x0000000000007941 */ /* 0x000fea0003800000 */
.L_x_818:
        /* <DEDUP_REMOVED lines=31> */
.L_x_821:
[----:B------:R-:W-:Y:S05]  /*b4f0*/  BSYNC B0 ;  /* 0x0000000000007941 */ /* 0x000fea0003800000 */
.L_x_820:
        /* <DEDUP_REMOVED lines=18> */
.L_x_792:
[----:B------:R-:W-:Y:S05]  /*b620*/  BSYNC B1 ;  /* 0x0000000000017941 */ /* 0x000fea0003800000 */
.L_x_778:
        /* <DEDUP_REMOVED lines=12> */
.L_x_822:
[----:B------:R-:W-:Y:S05]  /*b6f0*/  EXIT ;  /* 0x000000000000794d */ /* 0x000fea0003800000 */
.L_x_824:
        /* <DEDUP_REMOVED lines=16> */
.L_x_1041:


//--------------------- .text._ZN5flash44flash_bwd_dq_dk_dv_loop_seqk_parallel_kernelI23Flash_bwd_kernel_traitsILi256ELi64ELi64ELi8ELi4ELi2ELi2ELb0ELb0EN7cutlass10bfloat16_tE19Flash_kernel_traitsILi256ELi64ELi64ELi8ES3_EELb1ELb1ELb0ELb0ELb0ELb1ELb0EEEvNS_16Flash_bwd_paramsE --------------------------
	.section	.text._ZN5flash44flash_bwd_dq_dk_dv_loop_seqk_parallel_kernelI23Flash_bwd_kernel_traitsILi256ELi64ELi64ELi8ELi4ELi2ELi2ELb0ELb0EN7cutlass10bfloat16_tE19Flash_kernel_traitsILi256ELi64ELi64ELi8ES3_EELb1ELb1ELb0ELb0ELb0ELb1ELb0EEEvNS_16Flash_bwd_paramsE,"ax",@progbits
	.sectioninfo	@"SHI_REGISTERS=255"
	.align	128
        .global         _ZN5flash44flash_bwd_dq_dk_dv_loop_seqk_parallel_kernelI23Flash_bwd_kernel_traitsILi256ELi64ELi64ELi8ELi4ELi2ELi2ELb0ELb0EN7cutlass10bfloat16_tE19Flash_kernel_traitsILi256ELi64ELi64ELi8ES3_EELb1ELb1ELb0ELb0ELb0ELb1ELb0EEEvNS_16Flash_bwd_paramsE
        .type           _ZN5flash44flash_bwd_dq_dk_dv_loop_seqk_parallel_kernelI23Flash_bwd_kernel_traitsILi256ELi64ELi64ELi8ELi4ELi2ELi2ELb0ELb0EN7cutlass10bfloat16_tE19Flash_kernel_traitsILi256ELi64ELi64ELi8ES3_EELb1ELb1ELb0ELb0ELb0ELb1ELb0EEEvNS_16Flash_bwd_paramsE,@function
        .size           _ZN5flash44flash_bwd_dq_dk_dv_loop_seqk_parallel_kernelI23Flash_bwd_kernel_traitsILi256ELi64ELi64ELi8ELi4ELi2ELi2ELb0ELb0EN7cutlass10bfloat16_tE19Flash_kernel_traitsILi256ELi64ELi64ELi8ES3_EELb1ELb1ELb0ELb0ELb0ELb1ELb0EEEvNS_16Flash_bwd_paramsE,(.L_x_1042 - _ZN5flash44flash_bwd_dq_dk_dv_loop_seqk_parallel_kernelI23Flash_bwd_kernel_traitsILi256ELi64ELi64ELi8ELi4ELi2ELi2ELb0ELb0EN7cutlass10bfloat16_tE19Flash_kernel_traitsILi256ELi64ELi64ELi8ES3_EELb1ELb1ELb0ELb0ELb0ELb1ELb0EEEvNS_16Flash_bwd_paramsE)
        .other          _ZN5flash44flash_bwd_dq_dk_dv_loop_seqk_parallel_kernelI23Flash_bwd_kernel_traitsILi256ELi64ELi64ELi8ELi4ELi2ELi2ELb0ELb0EN7cutlass10bfloat16_tE19Flash_kernel_traitsILi256ELi64ELi64ELi8ES3_EELb1ELb1ELb0ELb0ELb0ELb1ELb0EEEvNS_16Flash_bwd_paramsE,@"STO_CUDA_ENTRY STV_DEFAULT"
_ZN5flash44flash_bwd_dq_dk_dv_loop_seqk_parallel_kernelI23Flash_bwd_kernel_traitsILi256ELi64ELi64ELi8ELi4ELi2ELi2ELb0ELb0EN7cutlass10bfloat16_tE19Flash_kernel_traitsILi256ELi64ELi64ELi8ES3_EELb1ELb1ELb0ELb0ELb0ELb1ELb0EEEvNS_16Flash_bwd_paramsE:
.text._ZN5flash44flash_bwd_dq_dk_dv_loop_seqk_parallel_kernelI23Flash_bwd_kernel_traitsILi256ELi64ELi64ELi8ELi4ELi2ELi2ELb0ELb0EN7cutlass10bfloat16_tE19Flash_kernel_traitsILi256ELi64ELi64ELi8ES3_EELb1ELb1ELb0ELb0ELb0ELb1ELb0EEEvNS_16Flash_bwd_paramsE:
        /* <DEDUP_REMOVED lines=32> */
[----:B------:R-:W-:Y:S01]  /*0200*/  LEA.HI R9, R4, R10, RZ, 0x3 ;  /* 0x0000000a04097211 */ /* 0x000fe200078f18ff */
[----:B------:R-:W-:Y:S01]  /*0210*/  UIMAD.WIDE UR38, UR48, UR38, URZ ;  /* 0x00000026302672a5 */ /* 0x000fe2000f8e023f */
[--C-:B------:R-:W-:Y:S01]  /*0220*/  SHF.R.S32.HI R0, RZ, 0x5, R2.reuse ;  /* 0x00000005ff007819 */ /* 0x100fe20000011402 */
[----:B---3--:R-:W-:Y:S01]  /*0230*/  UIMAD UR49, UR37, UR48, URZ ;  /* 0x00000030253172a4 */ /* 0x008fe2000f8e023f */
[----:B------:R-:W-:Y:S01]  /*0240*/  SHF.R.S32.HI R3, RZ, 0x1f, R2 ;  /* 0x0000001fff037819 */ /* 0x000fe20000011402 */
[----:B------:R-:W-:Y:S01]  /*0250*/  UIMAD UR58, UR7, UR6, UR58 ;  /* 0x00000006073a72a4 */ /* 0x000fe2000f8e023a */
[C---:B------:R-:W-:Y:S01]  /*0260*/  LOP3.LUT R8, R2.reuse, 0xffffffe0, RZ, 0xc0, !PT ;  /* 0xffffffe002087812 */ /* 0x040fe200078ec0ff */
[----:B------:R-:W-:Y:S01]  /*0270*/  UIMAD UR48, UR48, UR12, URZ ;  /* 0x0000000c303072a4 */ /* 0x000fe2000f8e023f */
[-C--:B------:R-:W-:Y:S01]  /*0280*/  LEA.HI R3, R3, R0.reuse, RZ, 0x2 ;  /* 0x0000000003037211 */ /* 0x080fe200078f10ff */
[----:B------:R-:W-:Y:S01]  /*0290*/  UIMAD UR6, UR36, UR13, UR37 ;  /* 0x0000000d240672a4 */ /* 0x000fe2000f8e0225 */
[----:B------:R-:W-:Y:S01]  /*02a0*/  LEA.HI R2, R2, R0, RZ, 0x1 ;  /* 0x0000000002027211 */ /* 0x000fe200078f08ff */
[----:B------:R-:W-:Y:S01]  /*02b0*/  IMAD.IADD R8, R10, 0x1, -R8 ;  /* 0x000000010a087824 */ /* 0x000fe200078e0a08 */
[----:B------:R-:W-:Y:S01]  /*02c0*/  LOP3.LUT R3, R3, 0xfffffffc, RZ, 0xc0, !PT ;  /* 0xfffffffc03037812 */ /* 0x000fe200078ec0ff */
[----:B------:R-:W-:Y:S01]  /*02d0*/  ULDC UR14, c[0x0][0x1c0] ;  /* 0x00007000000e7ab9 */ /* 0x000fe20000000800 */
[----:B------:R-:W-:Y:S01]  /*02e0*/  LOP3.LUT R2, R2, 0xfffffffe, RZ, 0xc0, !PT ;  /* 0xfffffffe02027812 */ /* 0x000fe200078ec0ff */
[----:B------:R-:W-:Y:S01]  /*02f0*/  ULDC UR11, c[0x0][0x1c0] ;  /* 0x00007000000b7ab9 */ /* 0x000fe20000000800 */
[-C--:B------:R-:W-:Y:S01]  /*0300*/  LEA.HI R5, R4, R10.reuse, RZ, 0x4 ;  /* 0x0000000a04057211 */ /* 0x080fe200078f20ff */
[----:B------:R-:W-:Y:S01]  /*0310*/  IMAD.IADD R15, R0, 0x1, -R3 ;  /* 0x00000001000f7824 */ /* 0x000fe200078e0a03 */
[-C--:B------:R-:W-:Y:S01]  /*0320*/  LEA.HI R12, R4, R10.reuse, RZ, 0x7 ;  /* 0x0000000a040c7211 */ /* 0x080fe200078f38ff */
[----:B------:R-:W-:Y:S01]  /*0330*/  IMAD.IADD R227, R0, 0x1, -R2 ;  /* 0x0000000100e37824 */ /* 0x000fe200078e0a02 */
[CC--:B------:R-:W-:Y:S01]  /*0340*/  LEA.HI R14, R4.reuse, R10.reuse, RZ, 0x6 ;  /* 0x0000000a040e7211 */ /* 0x0c0fe200078f30ff */
[----:B------:R-:W-:Y:S01]  /*0350*/  UIMAD UR55, UR8, UR36, URZ ;  /* 0x00000024083772a4 */ /* 0x000fe2000f8e023f */
[----:B------:R-:W-:Y:S01]  /*0360*/  LEA.HI R4, R4, R10, RZ, 0x2 ;  /* 0x0000000a04047211 */ /* 0x000fe200078f10ff */
[----:B------:R-:W-:Y:S01]  /*0370*/  STL [R1+0x3c], R15 ;  /* 0x00003c0f01007387 */ /* 0x000fe20000100800 */
        /* <DEDUP_REMOVED lines=11> */
[----:B------:R-:W-:Y:S01]  /*0430*/  ULDC UR59, c[0x0][0x1c8] ;  /* 0x00007200003b7ab9 */ /* 0x000fe20000000800 */
[----:B------:R-:W-:Y:S01]  /*0440*/  LOP3.LUT R0, R0, 0xfffffff8, RZ, 0xc0, !PT ;  /* 0xfffffff800007812 */ /* 0x000fe200078ec0ff */
[----:B------:R-:W-:Y:S01]  /*0450*/  ULDC.U8 UR10, c[0x0][0x3d0] ;  /* 0x0000f400000a7ab9 */ /* 0x000fe20000000000 */
        /* <DEDUP_REMOVED lines=17> */
[----:B------:R-:W-:Y:S01]  /*0570*/  @UP5 UIMAD UR57, UR36, UR52, URZ ;  /* 0x00000034243952a4 */ /* 0x000fe2000f8e023f */
[----:B------:R-:W-:Y:S01]  /*0580*/  SHF.R.U32.HI R2, RZ, 0x3, R0 ;  /* 0x00000003ff027819 */ /* 0x000fe20000011600 */
[----:B------:R1:W-:Y:S01]  /*0590*/  STL [R1+0x40], R16 ;  /* 0x0000401001007387 */ /* 0x0003e20000100800 */
[----:B------:R-:W-:Y:S01]  /*05a0*/  LOP3.LUT R0, R0, 0x38, R16, 0xf8, !PT ;  /* 0x0000003800007812 */ /* 0x000fe200078ef810 */
[----:B------:R-:W-:Y:S01]  /*05b0*/  IMAD.SHL.U32 R221, R10, 0x200, RZ ;  /* 0x000002000add7824 */ /* 0x000fe200078e00ff */
[----:B------:R-:W-:Y:S01]  /*05c0*/  LEA.HI R11, R3, R7, RZ, 0x3 ;  /* 0x00000007030b7211 */ /* 0x000fe200078f18ff */
[----:B------:R-:W-:Y:S01]  /*05d0*/  ULDC.64 UR4, c[0x0][0x118] ;  /* 0x0000460000047ab9 */ /* 0x000fe20000000a00 */
[----:B------:R-:W-:Y:S01]  /*05e0*/  LOP3.LUT R8, R0, R2, RZ, 0x3c, !PT ;  /* 0x0000000200087212 */ /* 0x000fe200078e3cff */
[----:B------:R-:W-:Y:S01]  /*05f0*/  IMAD.SHL.U32 R0, R6, 0x40, RZ ;  /* 0x0000004006007824 */ /* 0x000fe200078e00ff */
[----:B------:R-:W-:Y:S01]  /*0600*/  LOP3.LUT R2, R11, 0xfffffff8, RZ, 0xc0, !PT ;  /* 0xfffffff80b027812 */ /* 0x000fe200078ec0ff */
[----:B------:R-:W-:Y:S01]  /*0610*/  ULDC.U8 UR33, c[0x0][0x2d8] ;  /* 0x0000b60000217ab9 */ /* 0x000fe20000000000 */
[----:B------:R-:W-:Y:S01]  /*0620*/  LOP3.LUT R3, R5, 0x1, RZ, 0xc0, !PT ;  /* 0x0000000105037812 */ /* 0x000fe200078ec0ff */
[----:B------:R-:W-:Y:S01]  /*0630*/  ULOP3.LUT UR59, UR37, UR59, URZ, 0x3c, !UPT ;  /* 0x0000003b253b7292 */ /* 0x000fe2000f8e3c3f */
[----:B------:R-:W-:Y:S01]  /*0640*/  LOP3.LUT R0, R0, 0x1c0, RZ, 0xc0, !PT ;  /* 0x000001c000007812 */ /* 0x000fe200078ec0ff */
[----:B------:R-:W-:Y:S01]  /*0650*/  USHF.R.S32.HI UR60, URZ, 0x1f, UR37 ;  /* 0x0000001f3f3c7899 */ /* 0x000fe20008011425 */
[----:B------:R-:W-:Y:S01]  /*0660*/  ISETP.NE.U32.AND P0, PT, R3, 0x1, PT ;  /* 0x000000010300780c */ /* 0x000fe20003f05070 */
[----:B------:R-:W-:Y:S01]  /*0670*/  UISETP.NE.AND UP6, UPT, UR10, URZ, UPT ;  /* 0x0000003f0a00728c */ /* 0x000fe2000bfc5270 */
[----:B------:R-:W-:Y:S01]  /*0680*/  LOP3.LUT R217, R0, 0x8, R9, 0xf8, !PT ;  /* 0x0000000800d97812 */ /* 0x000fe200078ef809 */
[----:B------:R-:W-:Y:S01]  /*0690*/  USHF.R.S32.HI UR61, URZ, 0x1f, UR37 ;  /* 0x0000001f3f3d7899 */ /* 0x000fe20008011425 */
[C---:B------:R-:W-:Y:S01]  /*06a0*/  LOP3.LUT P4, RZ, R6.reuse, 0x2, RZ, 0xc0, !PT ;  /* 0x0000000206ff7812 */ /* 0x040fe2000788c0ff */
[----:B------:R-:W-:Y:S01]  /*06b0*/  UIMAD.WIDE.U32 UR42, UR38, UR44, URZ ;  /* 0x0000002c262a72a5 */ /* 0x000fe2000f8e003f */
[----:B------:R-:W-:Y:S01]  /*06c0*/  LOP3.LUT P3, RZ, R6, 0x4, RZ, 0xc0, !PT ;  /* 0x0000000406ff7812 */ /* 0x000fe2000786c0ff */
[----:B------:R-:W-:Y:S01]  /*06d0*/  UIMAD UR54, UR39, UR44, URZ ;  /* 0x0000002c273672a4 */ /* 0x000fe2000f8e023f */
[----:B------:R-:W-:Y:S01]  /*06e0*/  SEL R246, R246, 0x10, !P0 ;  /* 0x00000010f6f67807 */ /* 0x000fe20004000000 */
[----:B------:R-:W-:Y:S01]  /*06f0*/  USHF.R.S32.HI UR56, URZ, 0x1f, UR49 ;  /* 0x0000001f3f387899 */ /* 0x000fe20008011431 */
[----:B------:R-:W-:Y:S01]  /*0700*/  R2P PR, R5, 0x6 ;  /* 0x0000000605007804 */ /* 0x000fe20000000000 */
[----:B------:R-:W-:Y:S01]  /*0710*/  UIMAD UR53, UR7, UR53, URZ ;  /* 0x00000035073572a4 */ /* 0x000fe2000f8e023f */
[----:B-1----:R-:W-:Y:S01]  /*0720*/  IMAD.IADD R16, R7, 0x1, -R2 ;  /* 0x0000000107107824 */ /* 0x002fe200078e0a02 */
[----:B------:R-:W-:Y:S01]  /*0730*/  SEL R220, R220, 0xffffffc0, !P3 ;  /* 0xffffffc0dcdc7807 */ /* 0x000fe20005800000 */
[----:B------:R-:W-:Y:S01]  /*0740*/  IMAD.SHL.U32 R2, R227, 0x10, RZ ;  /* 0x00000010e3027824 */ /* 0x000fe200078e00ff */
[----:B------:R-:W-:Y:S01]  /*0750*/  SHF.R.S32.HI R239, RZ, 0x2, R239 ;  /* 0x00000002ffef7819 */ /* 0x000fe200000114ef */
[----:B------:R-:W-:Y:S01]  /*0760*/  IMAD.SHL.U32 R7, R12, 0x20, RZ ;  /* 0x000000200c077824 */ /* 0x000fe200078e00ff */
[----:B------:R-:W-:Y:S01]  /*0770*/  STL [R1+0x4c], R16 ;  /* 0x00004c1001007387 */ /* 0x000fe20000100800 */
[----:B------:R-:W-:Y:S01]  /*0780*/  @!UP5 UIMAD UR52, UR8, UR52, URZ ;  /* 0x000000340834d2a4 */ /* 0x000fe2000f8e023f */
[----:B------:R-:W-:Y:S01]  /*0790*/  LOP3.LUT R4, R0, 0x10, R2, 0xf8, !PT ;  /* 0x0000001000047812 */ /* 0x000fe200078ef802 */
[----:B------:R-:W-:Y:S01]  /*07a0*/  IMAD R2, R12, 0x800, R221 ;  /* 0x000008000c027824 */ /* 0x000fe200078e02dd */
[----:B------:R-:W-:Y:S01]  /*07b0*/  SHF.R.U32.HI R0, RZ, 0x3, R0 ;  /* 0x00000003ff007819 */ /* 0x000fe20000011600 */
[----:B------:R-:W-:Y:S01]  /*07c0*/  IMAD R239, R15, 0x10, R239 ;  /* 0x000000100fef7824 */ /* 0x000fe200078e02ef */
[----:B------:R-:W-:Y:S01]  /*07d0*/  LOP3.LUT R3, R4, 0x8, R9, 0xf8, !PT ;  /* 0x0000000804037812 */ /* 0x000fe200078ef809 */
[----:B------:R-:W-:Y:S01]  /*07e0*/  IMAD.SHL.U32 R4, R10, 0x20, RZ ;  /* 0x000000200a047824 */ /* 0x000fe200078e00ff */
[----:B------:R-:W-:Y:S01]  /*07f0*/  LOP3.LUT R217, R217, R0, RZ, 0x3c, !PT ;  /* 0x00000000d9d97212 */ /* 0x000fe200078e3cff */
[----:B------:R-:W-:Y:S01]  /*0800*/  USHF.R.S32.HI UR51, URZ, 0x1f, UR47 ;  /* 0x0000001f3f337899 */ /* 0x000fe2000801142f */
[----:B------:R-:W-:Y:S01]  /*0810*/  LOP3.LUT R221, R221, R3, R0, 0xf6, !PT ;  /* 0x00000003dddd7212 */ /* 0x000fe200078ef600 */
[----:B------:R-:W-:Y:S01]  /*0820*/  IMAD.SHL.U32 R3, R5, 0x40, RZ ;  /* 0x0000004005037824 */ /* 0x000fe200078e00ff */
[----:B------:R-:W-:Y:S01]  /*0830*/  SHF.R.S32.HI R0, RZ, 0x6, R14 ;  /* 0x00000006ff007819 */ /* 0x000fe2000001140e */
[----:B------:R-:W-:Y:S01]  /*0840*/  IMAD.IADD R217, R2, 0x1, R217 ;  /* 0x0000000102d97824 */ /* 0x000fe200078e02d9 */
[----:B------:R-:W-:Y:S01]  /*0850*/  USHF.R.S32.HI UR50, URZ, 0x1f, UR46 ;  /* 0x0000001f3f327899 */ /* 0x000fe2000801142e */
[----:B------:R-:W-:Y:S01]  /*0860*/  IMAD.U32 R2, RZ, RZ, UR15 ;  /* 0x0000000fff027e24 */ /* 0x000fe2000f8e00ff */
[----:B------:R-:W-:Y:S01]  /*0870*/  UMOV UR41, 0xffff8000 ;  /* 0xffff800000297882 */ /* 0x000fe20000000000 */
[----:B------:R-:W-:-:S02]  /*0880*/  IMAD R8, R0, 0x200, R8 ;  /* 0x0000020000087824 */ /* 0x000fc400078e0208 */
[----:B------:R-:W-:Y:S01]  /*0890*/  IMAD.SHL.U32 R2, R0, 0x8, RZ ;  /* 0x0000000800027824 */ /* 0x000fe200078e00ff */
[----:B------:R-:W-:Y:S01]  /*08a0*/  LOP3.LUT R0, R3, 0x1c0, RZ, 0xc0, !PT ;  /* 0x000001c003007812 */ /* 0x000fe200078ec0ff */
[----:B------:R-:W-:Y:S01]  /*08b0*/  IMAD.SHL.U32 R218, R217, 0x2, RZ ;  /* 0x00000002d9da7824 */ /* 0x000fe200078e00ff */
[----:B------:R-:W-:Y:S01]  /*08c0*/  STL [R1+0x48], R8 ;  /* 0x0000480801007387 */ /* 0x000fe20000100800 */
[----:B------:R-:W-:Y:S01]  /*08d0*/  IMAD.SHL.U32 R237, R8, 0x2, RZ ;  /* 0x0000000208ed7824 */ /* 0x000fe200078e00ff */
[----:B------:R-:W-:Y:S02]  /*08e0*/  LOP3.LUT R2, R2, 0x18, RZ, 0xc0, !PT ;  /* 0x0000001802027812 */ /* 0x000fe400078ec0ff */
[----:B------:R-:W-:Y:S01]  /*08f0*/  SHF.R.U32.HI R3, RZ, 0x3, R0 ;  /* 0x00000003ff037819 */ /* 0x000fe20000011600 */
[----:B------:R1:W-:Y:S01]  /*0900*/  STL [R1+0x50], R7 ;  /* 0x0000500701007387 */ /* 0x0003e20000100800 */
[----:B------:R-:W-:Y:S01]  /*0910*/  LOP3.LUT R6, R2, 0x20, R4, 0xf8, !PT ;  /* 0x0000002002067812 */ /* 0x000fe200078ef804 */
[----:B------:R-:W-:Y:S01]  /*0920*/  IMAD.SHL.U32 R4, R16, 0x40, RZ ;  /* 0x0000004010047824 */ /* 0x000fe200078e00ff */
[----:B------:R-:W-:-:S02]  /*0930*/  LOP3.LUT R5, R3, R0, R2, 0x1e, !PT ;  /* 0x0000000003057212 */ /* 0x000fc400078e1e02 */
[----:B------:R-:W-:Y:S01]  /*0940*/  LOP3.LUT R2, R0, 0x20, R7, 0xf8, !PT ;  /* 0x0000002000027812 */ /* 0x000fe200078ef807 */
[----:B------:R-:W-:-:S03]  /*0950*/  IMAD.SHL.U32 R0, R13, 0x2, RZ ;  /* 0x000000020d007824 */ /* 0x000fc600078e00ff */
[----:B------:R-:W-:Y:S01]  /*0960*/  LOP3.LUT R3, R2, R3, RZ, 0x3c, !PT ;  /* 0x0000000302037212 */ /* 0x000fe200078e3cff */
[--C-:B------:R-:W-:Y:S02]  /*0970*/  IMAD R2, R15, 0x400, R0.reuse ;  /* 0x000004000f027824 */ /* 0x100fe400078e0200 */
[----:B------:R-:W-:Y:S02]  /*0980*/  IMAD R0, R227, 0x400, R0 ;  /* 0x00000400e3007824 */ /* 0x000fe400078e0200 */
[----:B------:R-:W-:Y:S01]  /*0990*/  IMAD.IADD R244, R2, 0x1, R3 ;  /* 0x0000000102f47824 */ /* 0x000fe200078e0203 */
[----:B------:R-:W-:Y:S01]  /*09a0*/  LOP3.LUT R2, R4, 0x1c0, RZ, 0xc0, !PT ;  /* 0x000001c004027812 */ /* 0x000fe200078ec0ff */
[----:B------:R-:W-:Y:S02]  /*09b0*/  IMAD.SHL.U32 R4, R11, 0x40, RZ ;  /* 0x000000400b047824 */ /* 0x000fe400078e00ff */
[----:B------:R-:W-:Y:S01]  /*09c0*/  IMAD.SHL.U32 R244, R244, 0x2, RZ ;  /* 0x00000002f4f47824 */ /* 0x000fe200078e00ff */
[----:B------:R-:W-:-:S03]  /*09d0*/  SHF.R.U32.HI R3, RZ, 0x3, R2 ;  /* 0x00000003ff037819 */ /* 0x000fc60000011602 */
[C---:B------:R-:W-:Y:S01]  /*09e0*/  IMAD.IADD R247, R244.reuse, 0x1, R246 ;  /* 0x00000001f4f77824 */ /* 0x040fe200078e02f6 */
[C---:B------:R-:W-:Y:S01]  /*09f0*/  IADD3 R245, R244.reuse, 0x20, RZ ;  /* 0x00000020f4f57810 */ /* 0x040fe20007ffe0ff */
[----:B-1----:R-:W-:Y:S01]  /*0a00*/  IMAD.U32 R7, RZ, RZ, UR9 ;  /* 0x00000009ff077e24 */ /* 0x002fe2000f8e00ff */
[----:B------:R-:W-:Y:S01]  /*0a10*/  @P1 IADD3 R245, R244, -0x20, RZ ;  /* 0xffffffe0f4f51810 */ /* 0x000fe20007ffe0ff */
[----:B------:R-:W-:Y:S02]  /*0a20*/  IMAD.IADD R7, R0, 0x1, R5 ;  /* 0x0000000100077824 */ /* 0x000fe400078e0205 */
[----:B------:R-:W-:Y:S02]  /*0a30*/  IMAD.SHL.U32 R0, R10, 0x8, RZ ;  /* 0x000000080a007824 */ /* 0x000fe400078e00ff */
[----:B------:R-:W-:-:S03]  /*0a40*/  IMAD.IADD R246, R246, 0x1, R245 ;  /* 0x00000001f6f67824 */ /* 0x000fc600078e02f5 */
        /* <DEDUP_REMOVED lines=12> */
[----:B------:R-:W-:Y:S02]  /*0b10*/  IMAD.IADD R227, R3, 0x1, R227 ;  /* 0x0000000103e37824 */ /* 0x000fe400078e02e3 */
[----:B------:R-:W-:Y:S02]  /*0b20*/  IMAD.MOV.U32 R3, RZ, RZ, 0x20 ;  /* 0x00000020ff037424 */ /* 0x000fe400078e00ff */
[----:B------:R1:W-:Y:S01]  /*0b30*/  STL [R1+0x34], R0 ;  /* 0x0000340001007387 */ /* 0x0003e20000100800 */
[----:B------:R-:W-:Y:S02]  /*0b40*/  LEA R227, R227, 0x28000, 0x1 ;  /* 0x00028000e3e37811 */ /* 0x000fe400078e08ff */
[----:B------:R-:W-:-:S05]  /*0b50*/  SEL R3, R3, 0xffffffe0, !P4 ;  /* 0xffffffe003037807 */ /* 0x000fca0006000000 */
[C---:B------:R-:W-:Y:S02]  /*0b60*/  IMAD R3, R217.reuse, 0x2, R3 ;  /* 0x00000002d9037824 */ /* 0x040fe400078e0203 */
[--C-:B------:R-:W-:Y:S02]  /*0b70*/  IMAD R217, R217, 0x2, R220.reuse ;  /* 0x00000002d9d97824 */ /* 0x100fe400078e02dc */
[----:B------:R-:W-:Y:S02]  /*0b80*/  IMAD.IADD R216, R220, 0x1, R3 ;  /* 0x00000001dcd87824 */ /* 0x000fe400078e0203 */
[C---:B------:R-:W-:Y:S02]  /*0b90*/  IMAD R220, R221.reuse, 0x2, R220 ;  /* 0x00000002dddc7824 */ /* 0x040fe400078e02dc */
[----:B------:R-:W-:Y:S02]  /*0ba0*/  IMAD.SHL.U32 R221, R221, 0x2, RZ ;  /* 0x00000002dddd7824 */ /* 0x000fe400078e00ff */
.L_x_859:
        /* <DEDUP_REMOVED lines=19> */
[----:B------:R2:W3:Y:S01]  /*0ce0*/  @P2 LDG.E R8, [R4.64] ;  /* 0x0000000404082981 */ /* 0x0004e2000c1e1900 */
[----:B------:R-:W-:Y:S02]  /*0cf0*/  UISETP.EQ.U32.AND UP2, UPT, URZ, UR8, UPT ;  /* 0x000000083f00728c */ /* 0x000fe4000bf42070 */
[----:B------:R-:W-:Y:S01]  /*0d00*/  @UP3 UIADD3.X UR7, UR12, UR11, URZ, UP0, !UPT ;  /* 0x0000000b0c073290 */ /* 0x000fe200087fe43f */
[----:B-1----:R2:W4:Y:S01]  /*0d10*/  @P2 LDG.E R2, [R4.64+0x4] ;  /* 0x0000040404022981 */ /* 0x002522000c1e1900 */
[----:B------:R-:W-:Y:S01]  /*0d20*/  MOV R6, UR6 ;  /* 0x0000000600067c02 */ /* 0x000fe20008000f00 */
[----:B------:R-:W-:-:S03]  /*0d30*/  UISETP.EQ.OR.EX UP2, UPT, URZ, UR9, !UP4, UP2 ;  /* 0x000000093f00728c */ /* 0x000fc6000e742720 */
[----:B------:R-:W-:Y:S01]  /*0d40*/  IMAD.U32 R7, RZ, RZ, UR7 ;  /* 0x00000007ff077e24 */ /* 0x000fe2000f8e00ff */
[----:B------:R-:W-:-:S04]  /*0d50*/  UIADD3 UR8, UP0, UR14, UR8, URZ ;  /* 0x000000080e087290 */ /* 0x000fc8000ff1e03f */
[----:B-----5:R-:W5:Y:S01]  /*0d60*/  @P0 LDG.E R6, [R6.64] ;  /* 0x0000000406060981 */ /* 0x020f62000c1e1900 */
[----:B------:R-:W-:Y:S01]  /*0d70*/  PLOP3.LUT P1, PT, PT, PT, UP2, 0x80, 0x0 ;  /* 0x000000000000781c */ /* 0x000fe20003f2f028 */
[----:B------:R-:W-:Y:S01]  /*0d80*/  UIADD3.X UR9, UR12, UR9, URZ, UP0, !UPT ;  /* 0x000000090c097290 */ /* 0x000fe200087fe43f */
[----:B--2---:R-:W-:-:S05]  /*0d90*/  IMAD.U32 R4, RZ, RZ, UR8 ;  /* 0x00000008ff047e24 */ /* 0x004fca000f8e00ff */
[----:B------:R-:W-:-:S06]  /*0da0*/  MOV R5, UR9 ;  /* 0x0000000900057c02 */ /* 0x000fcc0008000f00 */
[----:B------:R-:W2:Y:S01]  /*0db0*/  @!P1 LDG.E R0, [R4.64] ;  /* 0x0000000404009981 */ /* 0x000ea2000c1e1900 */
[----:B------:R-:W-:Y:S02]  /*0dc0*/  UMOV UR13, 0xffffffff ;  /* 0xffffffff000d7882 */ /* 0x000fe40000000000 */
[----:B------:R-:W-:Y:S02]  /*0dd0*/  UMOV UR34, URZ ;  /* 0x0000003f00227c82 */ /* 0x000fe40008000000 */
[----:B------:R-:W-:Y:S02]  /*0de0*/  UMOV UR35, 0xffffffff ;  /* 0xffffffff00237882 */ /* 0x000fe40000000000 */
[----:B------:R-:W-:Y:S01]  /*0df0*/  ULDC UR8, c[0x0][0x218] ;  /* 0x0000860000087ab9 */ /* 0x000fe20000000800 */
[----:B---3--:R-:W1:Y:S08]  /*0e00*/  @P2 R2UR UR13, R8 ;  /* 0x00000000080d23c2 */ /* 0x008e7000000e0000 */
[----:B----4-:R-:W1:Y:S08]  /*0e10*/  @P2 R2UR UR6, R2 ;  /* 0x00000000020623c2 */ /* 0x010e7000000e0000 */
[----:B-----5:R3:W4:Y:S01]  /*0e20*/  @P0 R2UR UR34, R6 ;  /* 0x00000000062203c2 */ /* 0x02072200000e0000 */
[----:B------:R-:W-:-:S04]  /*0e30*/  ISETP.NE.U32.AND P0, PT, RZ, c[0x0][0x248], PT ;  /* 0x00009200ff007a0c */ /* 0x000fc80003f05070 */
[----:B------:R-:W-:Y:S01]  /*0e40*/  ISETP.NE.AND.EX P0, PT, RZ, c[0x0][0x24c], PT, P0 ;  /* 0x00009300ff007a0c */ /* 0x000fe20003f05300 */
[----:B-1----:R-:W-:Y:S02]  /*0e50*/  @UP1 UIADD3 UR31, UR6, -UR13, URZ ;  /* 0x8000000d061f1290 */ /* 0x002fe4000fffe03f */
[----:B--2---:R3:W1:Y:S05]  /*0e60*/  @!P1 R2UR UR35, R0 ;  /* 0x00000000002393c2 */ /* 0x00466a00000e0000 */
[----:B------:R-:W-:-:S05]  /*0e70*/  @!UP1 ULDC UR31, c[0x0][0x214] ;  /* 0x00008500001f9ab9 */ /* 0x000fca0000000800 */
[----:B------:R-:W-:Y:S05]  /*0e80*/  @!P0 BRA `(.L_x_825) ;  /* 0x0000007000008947 */ /* 0x000fea0003800000 */
[----:B----4-:R-:W-:-:S13]  /*0e90*/  PLOP3.LUT P0, PT, PT, PT, UP4, 0x80, 0x0 ;  /* 0x000000000000781c */ /* 0x010fda0003f0f048 */
[----:B---3--:R-:W2:Y:S04]  /*0ea0*/  @P0 LDG.E R0, [R4.64+0x4] ;  /* 0x0000040404000981 */ /* 0x008ea8000c1e1900 */
[----:B------:R-:W3:Y:S01]  /*0eb0*/  @!P0 LDG.E R4, [R4.64] ;  /* 0x0000000404048981 */ /* 0x000ee2000c1e1900 */
[----:B--2---:R-:W2:Y:S02]  /*0ec0*/  @P0 R2UR UR6, R0 ;  /* 0x00000000000603c2 */ /* 0x004ea400000e0000 */
[----:B-12---:R-:W-:-:S11]  /*0ed0*/  @UP4 UIADD3 UR8, UR6, -UR35, URZ ;  /* 0x8000002306084290 */ /* 0x006fd6000fffe03f */
[----:B---3--:R1:W2:Y:S01]  /*0ee0*/  @!P0 R2UR UR8, R4 ;  /* 0x00000000040883c2 */ /* 0x0082a200000e0000 */
[----:B------:R-:W-:-:S07]  /*0ef0*/  DEPBAR.LE SB1, 0x0, {2} ;  /* 0x000090040000791a */ /* 0x000fce0000000000 */
.L_x_825:
[----:B----4-:R-:W-:Y:S02]  /*0f00*/  ULDC.64 UR6, c[0x0][0x258] ;  /* 0x0000960000067ab9 */ /* 0x010fe40000000a00 */
        /* <DEDUP_REMOVED lines=8> */
[----:B---3--:R-:W2:Y:S01]  /*0f90*/  @P0 LDG.E R0, [R4.64] ;  /* 0x0000000404000981 */ /* 0x008ea2000c1e1900 */
        /* <DEDUP_REMOVED lines=49> */
.L_x_827:
        /* <DEDUP_REMOVED lines=18> */
.L_x_828:
        /* <DEDUP_REMOVED lines=30> */
[----:B--2---:R-:W-:Y:S01]  /*15b0*/  UIMAD.WIDE.U32 UR6, UR10, UR8, URZ ;  /* 0x000000080a0672a5 */ /* 0x004fe2000f8e003f */
[----:B------:R-:W-:Y:S02]  /*15c0*/  IMAD.MOV.U32 R4, RZ, RZ, RZ ;  /* 0x000000ffff047224 */ /* 0x000fe400078e00ff */
[----:B------:R-:W-:Y:S01]  /*15d0*/  IMAD R0, R0, R6, RZ ;  /* 0x0000000600007224 */ /* 0x000fe200078e02ff */
[----:B------:R-:W-:-:S02]  /*15e0*/  USEL UR15, UR6, URZ, UP6 ;  /* 0x0000003f060f7287 */ /* 0x000fc4000b000000 */
[----:B------:R-:W-:Y:S01]  /*15f0*/  UIMAD UR9, UR10, UR9, UR7 ;  /* 0x000000090a0972a4 */ /* 0x000fe2000f8e0207 */
[----:B------:R-:W-:Y:S01]  /*1600*/  IMAD.HI.U32 R0, R5, R0, R4 ;  /* 0x0000000005007227 */ /* 0x000fe200078e0004 */
[----:B------:R-:W-:Y:S02]  /*1610*/  USHF.L.U64.HI UR6, UR36, 0x7, UR40 ;  /* 0x0000000724067899 */ /* 0x000fe40008010228 */
[----:B------:R-:W-:Y:S02]  /*1620*/  USHF.L.U32 UR10, UR36, 0x7, URZ ;  /* 0x00000007240a7899 */ /* 0x000fe4000800063f */
[----:B------:R-:W-:Y:S01]  /*1630*/  USEL UR7, UR6, URZ, UP1 ;  /* 0x0000003f06077287 */ /* 0x000fe20008800000 */
[----:B------:R-:W-:Y:S01]  /*1640*/  IMAD.HI.U32 R0, R0, R2, RZ ;  /* 0x0000000200007227 */ /* 0x000fe200078e00ff */
[----:B------:R-:W-:-:S03]  /*1650*/  USEL UR6, UR10, URZ, UP1 ;  /* 0x0000003f0a067287 */ /* 0x000fc60008800000 */
[----:B------:R-:W-:Y:S01]  /*1660*/  IMAD.MOV R4, RZ, RZ, -R0 ;  /* 0x000000ffff047224 */ /* 0x000fe200078e0a00 */
[----:B------:R-:W-:Y:S02]  /*1670*/  UIADD3 UR6, UP1, UR14, UR6, URZ ;  /* 0x000000060e067290 */ /* 0x000fe4000ff3e03f */
[----:B------:R-:W-:Y:S01]  /*1680*/  ULDC UR10, c[0x0][0x234] ;  /* 0x00008d00000a7ab9 */ /* 0x000fe20000000800 */
[C---:B------:R-:W-:Y:S01]  /*1690*/  IMAD R2, R6.reuse, R4, R2 ;  /* 0x0000000406027224 */ /* 0x040fe200078e0202 */
[----:B------:R-:W-:Y:S02]  /*16a0*/  UIADD3.X UR8, UR27, UR7, URZ, UP1, !UPT ;  /* 0x000000071b087290 */ /* 0x000fe40008ffe43f */
[----:B------:R-:W-:Y:S02]  /*16b0*/  UIMAD UR7, UR39, UR6, URZ ;  /* 0x00000006270772a4 */ /* 0x000fe4000f8e023f */
[----:B------:R-:W-:Y:S02]  /*16c0*/  ISETP.GT.U32.AND P1, PT, R6, R2, PT ;  /* 0x000000020600720c */ /* 0x000fe40003f24070 */
[----:B------:R-:W-:-:S02]  /*16d0*/  UIMAD UR8, UR38, UR8, UR7 ;  /* 0x00000008260872a4 */ /* 0x000fc4000f8e0207 */
[----:B------:R-:W-:-:S04]  /*16e0*/  @UP5 USEL UR7, UR57, UR13, !UP2 ;  /* 0x0000000d39075287 */ /* 0x000fc8000d000000 */
[----:B------:R-:W-:Y:S02]  /*16f0*/  @UP5 UIMAD UR11, UR37, UR10, UR7 ;  /* 0x0000000a250b52a4 */ /* 0x000fe4000f8e0207 */
[----:B------:R-:W-:Y:S02]  /*1700*/  UIMAD.WIDE.U32 UR6, UR38, UR6, URZ ;  /* 0x00000006260672a5 */ /* 0x000fe4000f8e003f */
[----:B------:R-:W-:Y:S01]  /*1710*/  USEL UR10, UR9, URZ, UP6 ;  /* 0x0000003f090a7287 */ /* 0x000fe2000b000000 */
[----:B------:R-:W-:Y:S01]  /*1720*/  @!P1 IMAD.IADD R2, R2, 0x1, -R6 ;  /* 0x0000000102029824 */ /* 0x000fe200078e0a06 */
[----:B------:R-:W-:Y:S01]  /*1730*/  @!P1 IADD3 R0, R0, 0x1, RZ ;  /* 0x0000000100009810 */ /* 0x000fe20007ffe0ff */
[----:B------:R-:W-:Y:S01]  /*1740*/  @!UP5 UMOV UR11, UR52 ;  /* 0x00000034000bdc82 */ /* 0x000fe20008000000 */
[----:B------:R-:W-:Y:S01]  /*1750*/  ISETP.LE.AND P1, PT, RZ, UR59, PT ;  /* 0x0000003bff007c0c */ /* 0x000fe2000bf23270 */
[----:B------:R-:W-:Y:S01]  /*1760*/  UIADD3 UR9, UR7, UR8, URZ ;  /* 0x0000000807097290 */ /* 0x000fe2000fffe03f */
        /* <DEDUP_REMOVED lines=12> */
.L_x_829:
[----:B------:R-:W-:Y:S02]  /*1830*/  UMOV UR8, UR53 ;  /* 0x0000003500087c82 */ /* 0x000fe40008000000 */
.L_x_830:
[----:B------:R-:W2:Y:S04]  /*1840*/  LDL.64 R4, [R1+0x40] ;  /* 0x0000400001047983 */ /* 0x000ea80000100a00 */
[----:B------:R1:W2:Y:S01]  /*1850*/  LDL.64 R12, [R1+0x40] ;  /* 0x00004000010c7983 */ /* 0x0002a20000100a00 */
[----:B------:R-:W-:Y:S01]  /*1860*/  UIADD3 UR6, UP4, UP3, UR6, UR47, UR49 ;  /* 0x0000002f06067290 */ /* 0x000fe2000fb9e031 */
[----:B------:R-:W-:Y:S01]  /*1870*/  IMAD.U32 R8, RZ, RZ, UR14 ;  /* 0x0000000eff087e24 */ /* 0x000fe2000f8e00ff */
[----:B------:R-:W-:Y:S01]  /*1880*/  BSSY B1, `(.L_x_826) ;  /* 0x000087a000017945 */ /* 0x000fe20003800000 */
[----:B------:R-:W3:Y:S01]  /*1890*/  S2R R15, SR_TID.X ;  /* 0x00000000000f7919 */ /* 0x000ee20000002100 */
[----:B------:R-:W-:-:S02]  /*18a0*/  UIADD3 UR17, UP2, UP1, UR15, UR6, UR16 ;  /* 0x000000060f117290 */ /* 0x000fc4000f95e010 */
[----:B------:R-:W-:Y:S01]  /*18b0*/  UIADD3.X UR6, UR9, UR51, UR56, UP4, UP3 ;  /* 0x0000003309067290 */ /* 0x000fe2000a7e6438 */
[----:B------:R-:W4:Y:S03]  /*18c0*/  S2R R22, SR_TID.X ;  /* 0x0000000000167919 */ /* 0x000f260000002100 */
[----:B------:R-:W-:Y:S01]  /*18d0*/  UIADD3.X UR16, UR10, UR6, UR12, UP2, UP1 ;  /* 0x000000060a107290 */ /* 0x000fe200097e240c */
[----:B------:R-:W5:Y:S02]  /*18e0*/  S2R R21, SR_TID.X ;  /* 0x0000000000157919 */ /* 0x000f640000002100 */
[----:B------:R-:W-:Y:S02]  /*18f0*/  ULDC.64 UR6, c[0x0][0x1a8] ;  /* 0x00006a0000067ab9 */ /* 0x000fe40000000a00 */
[----:B------:R-:W-:Y:S02]  /*1900*/  UIMAD UR6, UR60, UR6, URZ ;  /* 0x000000063c0672a4 */ /* 0x000fe4000f8e023f */
[----:B------:R-:W-:-:S02]  /*1910*/  ULDC.64 UR12, c[0x0][0x3c8] ;  /* 0x0000f200000c7ab9 */ /* 0x000fc40000000a00 */
        /* <DEDUP_REMOVED lines=11> */
[----:B------:R-:W-:Y:S01]  /*19d0*/  UIADD3 UR6, UR14, UR8, URZ ;  /* 0x000000080e067290 */ /* 0x000fe2000fffe03f */
[----:B------:R-:W-:Y:S01]  /*19e0*/  IADD3 R2, P1, R15, UR14, RZ ;  /* 0x0000000e0f027c10 */ /* 0x000fe2000ff3e0ff */
[----:B------:R-:W-:-:S03]  /*19f0*/  UIADD3 UR8, UR14, UR11, URZ ;  /* 0x0000000b0e087290 */ /* 0x000fc6000fffe03f */
[----:B------:R-:W-:Y:S01]  /*1a00*/  IADD3.X R7, R11, UR27, RZ, P1, !PT ;  /* 0x0000001b0b077c10 */ /* 0x000fe20008ffe4ff */
[----:B------:R-:W-:Y:S02]  /*1a10*/  UMOV UR27, 0x4 ;  /* 0x00000004001b7882 */ /* 0x000fe40000000000 */
[----:B------:R-:W-:Y:S02]  /*1a20*/  UIMAD.WIDE UR6, UR6, UR27, UR12 ;  /* 0x0000001b060672a5 */ /* 0x000fe4000f8e020c */
[----:B------:R-:W-:Y:S01]  /*1a30*/  IMAD R7, R7, c[0x0][0x190], RZ ;  /* 0x0000640007077a24 */ /* 0x000fe200078e02ff */
[----:B------:R-:W-:-:S04]  /*1a40*/  ULDC UR13, c[0x0][0x2e8] ;  /* 0x0000ba00000d7ab9 */ /* 0x000fc80000000800 */
[----:B------:R-:W-:Y:S02]  /*1a50*/  UMOV UR12, UR6 ;  /* 0x00000006000c7c82 */ /* 0x000fe40008000000 */
[----:B------:R-:W-:Y:S02]  /*1a60*/  UIADD3 UR6, -UR24, UR31, UR18 ;  /* 0x0000001f18067290 */ /* 0x000fe4000fffe112 */
[----:B------:R-:W-:Y:S02]  /*1a70*/  UMOV UR11, UR7 ;  /* 0x00000007000b7c82 */ /* 0x000fe40008000000 */
[----:B------:R-:W-:-:S04]  /*1a80*/  UIADD3 UR6, UR6, -UR13, URZ ;  /* 0x8000000d06067290 */ /* 0x000fc8000fffe03f */
[----:B------:R-:W-:-:S04]  /*1a90*/  USHF.R.S32.HI UR13, URZ, 0x1f, UR6 ;  /* 0x0000001f3f0d7899 */ /* 0x000fc80008011406 */
[----:B------:R-:W-:Y:S02]  /*1aa0*/  ULEA.HI UR13, UR13, UR6, URZ, 0x6 ;  /* 0x000000060d0d7291 */ /* 0x000fe4000f8f303f */
[----:B------:R-:W-:Y:S02]  /*1ab0*/  UIADD3 UR6, UR29, -0x1, URZ ;  /* 0xffffffff1d067890 */ /* 0x000fe4000fffe03f */
[----:B------:R-:W-:-:S04]  /*1ac0*/  USHF.R.S32.HI UR13, URZ, 0x6, UR13 ;  /* 0x000000063f0d7899 */ /* 0x000fc8000801140d */
[----:B------:R-:W-:-:S04]  /*1ad0*/  UISETP.LT.AND UP1, UPT, URZ, UR13, UPT ;  /* 0x0000000d3f00728c */ /* 0x000fc8000bf21270 */
[----:B------:R-:W-:-:S04]  /*1ae0*/  USEL UR13, URZ, UR13, !UP1 ;  /* 0x0000000d3f0d7287 */ /* 0x000fc8000c800000 */
[----:B------:R-:W-:Y:S01]  /*1af0*/  UISETP.GT.AND UP1, UPT, UR29, UR13, UPT ;  /* 0x0000000d1d00728c */ /* 0x000fe2000bf24270 */
[----:B--2---:R-:W-:-:S05]  /*1b00*/  IMAD.MOV.U32 R12, RZ, RZ, R4 ;  /* 0x000000ffff0c7224 */ /* 0x004fca00078e0004 */
[----:B------:R-:W-:-:S05]  /*1b10*/  SHF.R.S32.HI R13, RZ, 0x1f, R12 ;  /* 0x0000001fff0d7819 */ /* 0x000fca000001140c */
[C---:B------:R-:W-:Y:S01]  /*1b20*/  IMAD.WIDE.U32 R4, R2.reuse, c[0x0][0x190], R12 ;  /* 0x0000640002047a25 */ /* 0x040fe200078e000c */
[----:B------:R1:W-:Y:S03]  /*1b30*/  STL [R1+0x44], R13 ;  /* 0x0000440d01007387 */ /* 0x0003e60000100800 */
[----:B------:R-:W-:Y:S01]  /*1b40*/  IMAD R2, R2, c[0x0][0x194], R7 ;  /* 0x0000650002027a24 */ /* 0x000fe200078e0207 */
[----:B------:R-:W-:-:S04]  /*1b50*/  IADD3 R6, P1, R4, UR30, RZ ;  /* 0x0000001e04067c10 */ /* 0x000fc8000ff3e0ff */
[----:B------:R-:W-:Y:S02]  /*1b60*/  IADD3.X R7, R5, UR28, R2, P1, !PT ;  /* 0x0000001c05077c10 */ /* 0x000fe40008ffe402 */
[----:B-----5:R-:W-:Y:S02]  /*1b70*/  SHF.R.S32.HI R2, RZ, 0x1f, R21 ;  /* 0x0000001fff027819 */ /* 0x020fe40000011415 */
[----:B------:R-:W-:Y:S02]  /*1b80*/  IADD3 R4, P1, R12, UR22, RZ ;  /* 0x000000160c047c10 */ /* 0x000fe4000ff3e0ff */
[----:B------:R-:W-:Y:S02]  /*1b90*/  LEA.HI R2, R2, R21, RZ, 0x5 ;  /* 0x0000001502027211 */ /* 0x000fe400078f28ff */
[----:B------:R-:W-:Y:S02]  /*1ba0*/  IADD3.X R5, R13, UR26, RZ, P1, !PT ;  /* 0x0000001a0d057c10 */ /* 0x000fe40008ffe4ff */
[----:B------:R-:W-:-:S02]  /*1bb0*/  LOP3.LUT R9, R2, 0xffffffe0, RZ, 0xc0, !PT ;  /* 0xffffffe002097812 */ /* 0x000fc400078ec0ff */
[----:B------:R-:W-:Y:S01]  /*1bc0*/  SHF.R.S32.HI R2, RZ, 0x5, R2 ;  /* 0x00000005ff027819 */ /* 0x000fe20000011402 */
[----:B------:R-:W-:-:S04]  /*1bd0*/  IMAD.WIDE.U32 R4, R8, c[0x0][0x370], R4 ;  /* 0x0000dc0008047a25 */ /* 0x000fc800078e0004 */
[----:B------:R-:W-:Y:S01]  /*1be0*/  IMAD.IADD R21, R21, 0x1, -R9 ;  /* 0x0000000115157824 */ /* 0x000fe200078e0a09 */
[----:B------:R-:W-:-:S03]  /*1bf0*/  IADD3 R5, R5, UR9, RZ ;  /* 0x0000000905057c10 */ /* 0x000fc6000fffe0ff */
[----:B------:R-:W-:-:S05]  /*1c00*/  IMAD R2, R2, UR48, R21 ;  /* 0x0000003002027c24 */ /* 0x000fca000f8e0215 */
[----:B------:R-:W-:-:S04]  /*1c10*/  IADD3 R9, P1, R2, UR17, RZ ;  /* 0x0000001102097c10 */ /* 0x000fc8000ff3e0ff */
[----:B------:R-:W-:Y:S01]  /*1c20*/  LEA.HI.X.SX32 R8, R2, UR16, 0x1, P1 ;  /* 0x0000001002087c11 */ /* 0x000fe200088f0eff */
[----:B------:R-:W-:Y:S01]  /*1c30*/  IMAD.U32 R2, RZ, RZ, UR37 ;  /* 0x00000025ff027e24 */ /* 0x000fe2000f8e00ff */
[C---:B------:R-:W-:Y:S01]  /*1c40*/  LEA R234, P1, R9.reuse, c[0x0][0x350], 0x2 ;  /* 0x0000d40009ea7a11 */ /* 0x040fe200078210ff */
[----:B------:R-:W-:Y:S02]  /*1c50*/  ULDC.64 UR16, c[0x0][0x200] ;  /* 0x0000800000107ab9 */ /* 0x000fe40000000a00 */
[C---:B------:R-:W-:Y:S01]  /*1c60*/  IMAD.WIDE.U32 R4, R2.reuse, c[0x0][0x378], R4 ;  /* 0x0000de0002047a25 */ /* 0x040fe200078e0004 */
[----:B------:R-:W-:Y:S01]  /*1c70*/  LEA.HI.X R235, R9, c[0x0][0x354], R8, 0x2, P1 ;  /* 0x0000d50009eb7a11 */ /* 0x000fe200008f1408 */
[----:B------:R-:W-:Y:S01]  /*1c80*/  UIMAD.WIDE UR8, UR8, UR27, UR16 ;  /* 0x0000001b080872a5 */ /* 0x000fe2000f8e0210 */
[----:B------:R-:W-:Y:S01]  /*1c90*/  PLOP3.LUT P1, PT, PT, PT, UP1, 0x80, 0x0 ;  /* 0x000000000000781c */ /* 0x000fe20003f2f018 */
[----:B------:R-:W-:Y:S01]  /*1ca0*/  IMAD.WIDE.U32 R6, R2, c[0x0][0x1a8], R6 ;  /* 0x00006a0002067a25 */ /* 0x000fe200078e0006 */
[----:B------:R-:W-:-:S03]  /*1cb0*/  IADD3 R5, R5, UR10, RZ ;  /* 0x0000000a05057c10 */ /* 0x000fc6000fffe0ff */
[----:B------:R-:W-:Y:S01]  /*1cc0*/  IMAD R2, R11, c[0x0][0x370], RZ ;  /* 0x0000dc000b027a24 */ /* 0x000fe200078e02ff */
[----:B------:R-:W-:Y:S01]  /*1cd0*/  IADD3 R7, R7, UR15, RZ ;  /* 0x0000000f07077c10 */ /* 0x000fe2000fffe0ff */
[----:B------:R-:W-:Y:S01]  /*1ce0*/  IMAD.WIDE.U32 R4, R15, c[0x0][0x370], R4 ;  /* 0x0000dc000f047a25 */ /* 0x000fe200078e0004 */
[----:B------:R-:W-:-:S03]  /*1cf0*/  LEA R242, P3, R6, c[0x0][0x160], 0x1 ;  /* 0x0000580006f27a11 */ /* 0x000fc600078608ff */
[----:B------:R-:W-:Y:S01]  /*1d00*/  IMAD R2, R15, c[0x0][0x374], R2 ;  /* 0x0000dd000f027a24 */ /* 0x000fe200078e0202 */
[----:B------:R-:W-:Y:S02]  /*1d10*/  LEA R240, P2, R4, c[0x0][0x330], 0x1 ;  /* 0x0000cc0004f07a11 */ /* 0x000fe400078408ff */
[----:B------:R-:W-:Y:S01]  /*1d20*/  LEA.HI.X R243, R6, c[0x0][0x164], R7, 0x1, P3 ;  /* 0x0000590006f37a11 */ /* 0x000fe200018f0c07 */
[----:B------:R-:W-:-:S05]  /*1d30*/  IMAD.IADD R2, R5, 0x1, R2 ;  /* 0x0000000105027824 */ /* 0x000fca00078e0202 */
[----:B------:R-:W-:Y:S01]  /*1d40*/  LEA.HI.X R241, R4, c[0x0][0x334], R2, 0x1, P2 ;  /* 0x0000cd0004f17a11 */ /* 0x000fe200010f0c02 */
        /* <DEDUP_REMOVED lines=19> */
.L_x_832:
        /* <DEDUP_REMOVED lines=18> */
.L_x_833:
        /* <DEDUP_REMOVED lines=30> */
.L_x_835:
[----:B------:R-:W-:Y:S05]  /*2180*/  BSYNC B0 ;  /* 0x0000000000007941 */ /* 0x000fea0003800000 */
.L_x_834:
        /* <DEDUP_REMOVED lines=17> */
.L_x_837:
[----:B------:R-:W-:Y:S05]  /*22a0*/  BSYNC B0 ;  /* 0x0000000000007941 */ /* 0x000fea0003800000 */
.L_x_836:
        /* <DEDUP_REMOVED lines=27> */
.L_x_839:
[----:B------:R-:W-:Y:S05]  /*2460*/  BSYNC B0 ;  /* 0x0000000000007941 */ /* 0x000fea0003800000 */
.L_x_838:
        /* <DEDUP_REMOVED lines=15> */
.L_x_831:
[----:B-1----:R-:W2:Y:S01]  /*2560*/  LDL R6, [R1+0x48] ;  /* 0x0000480001067983 */ /* 0x002ea20000100800 */
[----:B------:R-:W-:Y:S01]  /*2570*/  PLOP3.LUT P0, PT, PT, PT, UP6, 0x80, 0x0 ;  /* 0x000000000000781c */ /* 0x000fe20003f0f068 */
[----:B------:R-:W-:Y:S01]  /*2580*/  ULEA.HI UR7, UR6, UR6, URZ, 0x1 ;  /* 0x0000000606077291 */ /* 0x000fe2000f8f083f */
[----:B------:R-:W-:Y:S01]  /*2590*/  IADD3 R8, R15, 0x20, RZ ;  /* 0x000000200f087810 */ /* 0x000fe20007ffe0ff */
[----:B------:R-:W-:Y:S01]  /*25a0*/  IMAD.MOV.U32 R226, RZ, RZ, 0x40 ;  /* 0x00000040ffe27424 */ /* 0x000fe200078e00ff */
[----:B------:R-:W-:Y:S01]  /*25b0*/  BSSY B0, `(.L_x_841) ;  /* 0x000003f000007945 */ /* 0x000fe20003800000 */
[----:B------:R-:W-:-:S02]  /*25c0*/  ULOP3.LUT UR7, UR7, 0xfffffffe, URZ, 0xc0, !UPT ;  /* 0xfffffffe07077892 */ /* 0x000fc4000f8ec03f */
[C---:B------:R-:W-:Y:S02]  /*25d0*/  IMAD.WIDE.U32 R4, R226.reuse, c[0x0][0x370], RZ ;  /* 0x0000dc00e2047a25 */ /* 0x040fe400078e00ff */
[----:B------:R-:W-:Y:S02]  /*25e0*/  UIADD3 UR7, UR6, -UR7, URZ ;  /* 0x8000000706077290 */ /* 0x000fe4000fffe03f */
[----:B------:R-:W-:Y:S02]  /*25f0*/  IMAD R2, R226, c[0x0][0x374], RZ ;  /* 0x0000dd00e2027a24 */ /* 0x000fe400078e02ff */
[----:B------:R-:W-:Y:S01]  /*2600*/  UISETP.NE.AND UP0, UPT, UR7, 0x1, UPT ;  /* 0x000000010700788c */ /* 0x000fe2000bf05270 */
[----:B------:R-:W-:Y:S01]  /*2610*/  @P0 BAR.SYNC.DEFER_BLOCKING 0x0 ;  /* 0x0000000000000b1d */ /* 0x000fe20000010000 */
[----:B------:R-:W-:-:S04]  /*2620*/  UIMAD UR7, UR6, -0x40, UR31 ;  /* 0xffffffc0060778a4 */ /* 0x000fc8000f8e021f */
[----:B------:R-:W-:Y:S02]  /*2630*/  PLOP3.LUT P0, PT, PT, PT, UP0, 0x80, 0x0 ;  /* 0x000000000000781c */ /* 0x000fe40003f0f008 */
[----:B------:R-:W-:Y:S02]  /*2640*/  ISETP.GE.AND P1, PT, R8, UR7, PT ;  /* 0x0000000708007c0c */ /* 0x000fe4000bf26270 */
[----:B------:R-:W-:-:S11]  /*2650*/  ISETP.GE.AND P2, PT, R15, UR7, PT ;  /* 0x000000070f007c0c */ /* 0x000fd6000bf46270 */
[----:B------:R-:W-:Y:S02]  /*2660*/  @!P1 IADD3 R4, P3, R240, R4, RZ ;  /* 0x00000004f0049210 */ /* 0x000fe40007f7e0ff */
[----:B------:R1:W-:Y:S02]  /*2670*/  @P2 STS.128 [R237+0x10000], RZ ;  /* 0x010000ffed002388 */ /* 0x0003e40000000c00 */
[----:B------:R-:W-:Y:S02]  /*2680*/  @!P1 IADD3.X R5, R241, R5, R2, P3, !PT ;  /* 0x00000005f1059210 */ /* 0x000fe40001ffe402 */
        /* <DEDUP_REMOVED lines=42> */
.L_x_842:
[----:B------:R-:W-:Y:S01]  /*2930*/  @!PT LDS RZ, [RZ] ;  /* 0x00000000fffff984 */ /* 0x000fe20000000800 */
[----:B------:R-:W-:Y:S01]  /*2940*/  @!PT LDS RZ, [RZ] ;  /* 0x00000000fffff984 */ /* 0x000fe20000000800 */
[----:B------:R-:W-:Y:S01]  /*2950*/  @!PT LDS RZ, [RZ] ;  /* 0x00000000fffff984 */ /* 0x000fe20000000800 */
[----:B-1----:R1:W-:Y:S04]  /*2960*/  LDGSTS.E.BYPASS.LTC128B.128 [R236], [R242.64] ;  /* 0x00000000f2ec7fae */ /* 0x0023e8000b901d44 */
[----:B------:R1:W-:Y:S04]  /*2970*/  LDGSTS.E.BYPASS.LTC128B.128 [R236+0x2000], [R242.64+0x80] ;  /* 0x02000080f2ec7fae */ /* 0x0003e8000b901d44 */
[----:B------:R1:W-:Y:S04]  /*2980*/  LDGSTS.E.BYPASS.LTC128B.128 [R236+0x4000], [R242.64+0x100] ;  /* 0x04000100f2ec7fae */ /* 0x0003e8000b901d44 */
[----:B------:R1:W-:Y:S02]  /*2990*/  LDGSTS.E.BYPASS.LTC128B.128 [R236+0x6000], [R242.64+0x180] ;  /* 0x06000180f2ec7fae */ /* 0x0003e4000b901d44 */
.L_x_843:
[----:B------:R-:W-:Y:S05]  /*29a0*/  BSYNC B0 ;  /* 0x0000000000007941 */ /* 0x000fea0003800000 */
.L_x_841:
        /* <DEDUP_REMOVED lines=21> */
.L_x_845:
        /* <DEDUP_REMOVED lines=9> */
.L_x_846:
[----:B------:R-:W-:Y:S05]  /*2b90*/  BSYNC B0 ;  /* 0x0000000000007941 */ /* 0x000fea0003800000 */
.L_x_844:
[----:B------:R-:W-:Y:S01]  /*2ba0*/  ULDC.64 UR14, c[0x0][0x1a0] ;  /* 0x00006800000e7ab9 */ /* 0x000fe20000000a00 */
[----:B--2---:R-:W-:Y:S01]  /*2bb0*/  IMAD.U32 R4, RZ, RZ, UR18 ;  /* 0x00000012ff047e24 */ /* 0x004fe2000f8e00ff */
[----:B------:R-:W-:Y:S01]  /*2bc0*/  UIMAD UR10, UR19, UR14, URZ ;  /* 0x0000000e130a72a4 */ /* 0x000fe2000f8e023f */
[----:B------:R-:W2:Y:S01]  /*2bd0*/  LDL R22, [R1+0x4c] ;  /* 0x00004c0001167983 */ /* 0x000ea20000100800 */
[----:B------:R-:W-:Y:S01]  /*2be0*/  ULDC.64 UR16, c[0x0][0x198] ;  /* 0x0000660000107ab9 */ /* 0x000fe20000000a00 */
[----:B------:R-:W-:Y:S01]  /*2bf0*/  IMAD.WIDE.U32 R6, R4, c[0x0][0x198], R12 ;  /* 0x0000660004067a25 */ /* 0x000fe200078e000c */
[----:B------:R-:W-:-:S02]  /*2c00*/  UIMAD UR10, UR18, UR15, UR10 ;  /* 0x0000000f120a72a4 */ /* 0x000fc4000f8e020a */
[----:B------:R-:W-:Y:S01]  /*2c10*/  UIMAD UR16, UR19, UR16, URZ ;  /* 0x00000010131072a4 */ /* 0x000fe2000f8e023f */
[----:B------:R-:W-:Y:S01]  /*2c20*/  IMAD.WIDE.U32 R4, R4, c[0x0][0x1a0], R12 ;  /* 0x0000680004047a25 */ /* 0x000fe200078e000c */
[----:B------:R-:W-:Y:S02]  /*2c30*/  IADD3 R6, P3, R6, UR23, RZ ;  /* 0x0000001706067c10 */ /* 0x000fe4000ff7e0ff */
[----:B------:R-:W-:Y:S01]  /*2c40*/  MOV R9, UR10 ;  /* 0x0000000a00097c02 */ /* 0x000fe20008000f00 */
[----:B------:R-:W-:Y:S01]  /*2c50*/  UIMAD UR10, UR32, -0x40, UR24 ;  /* 0xffffffc0200a78a4 */ /* 0x000fe2000f8e0218 */
[----:B------:R-:W-:Y:S01]  /*2c60*/  IADD3 R4, P2, R4, UR20, RZ ;  /* 0x0000001404047c10 */ /* 0x000fe2000ff5e0ff */
[----:B------:R-:W-:-:S03]  /*2c70*/  UIMAD UR17, UR18, UR17, UR16 ;  /* 0x00000011121172a4 */ /* 0x000fc6000f8e0210 */
[----:B------:R-:W-:Y:S02]  /*2c80*/  IADD3.X R5, R5, UR21, R9, P2, !PT ;  /* 0x0000001505057c10 */ /* 0x000fe400097fe409 */
[----:B------:R-:W-:Y:S01]  /*2c90*/  ISETP.GE.AND P1, PT, R8, UR10, PT ;  /* 0x0000000a08007c0c */ /* 0x000fe2000bf26270 */
[----:B------:R-:W-:Y:S01]  /*2ca0*/  IMAD.U32 R2, RZ, RZ, UR17 ;  /* 0x00000011ff027e24 */ /* 0x000fe2000f8e00ff */
[----:B------:R-:W-:Y:S01]  /*2cb0*/  ISETP.GE.AND P2, PT, R15, UR10, PT ;  /* 0x0000000a0f007c0c */ /* 0x000fe2000bf46270 */
[----:B------:R-:W-:Y:S02]  /*2cc0*/  IMAD R8, R10, c[0x0][0x1b0], RZ ;  /* 0x00006c000a087a24 */ /* 0x000fe400078e02ff */
[----:B------:R-:W-:Y:S01]  /*2cd0*/  IMAD.WIDE.U32 R4, R0, c[0x0][0x1b8], R4 ;  /* 0x00006e0000047a25 */ /* 0x000fe200078e0004 */
[----:B------:R-:W-:-:S03]  /*2ce0*/  IADD3.X R7, R7, UR25, R2, P3, !PT ;  /* 0x0000001907077c10 */ /* 0x000fc60009ffe402 */
[----:B------:R-:W-:Y:S02]  /*2cf0*/  IMAD R2, R10, c[0x0][0x1b8], RZ ;  /* 0x00006e000a027a24 */ /* 0x000fe400078e02ff */
[C---:B------:R-:W-:Y:S02]  /*2d00*/  IMAD R8, R0.reuse, c[0x0][0x1b4], R8 ;  /* 0x00006d0000087a24 */ /* 0x040fe400078e0208 */
[C---:B------:R-:W-:Y:S01]  /*2d10*/  IMAD R2, R0.reuse, c[0x0][0x1bc], R2 ;  /* 0x00006f0000027a24 */ /* 0x040fe200078e0202 */
[----:B------:R-:W-:Y:S01]  /*2d20*/  @!P1 IADD3 R18, P3, R15, 0x20, RZ ;  /* 0x000000200f129810 */ /* 0x000fe20007f7e0ff */
[----:B------:R-:W-:Y:S01]  /*2d30*/  IMAD.WIDE.U32 R6, R0, c[0x0][0x1b0], R6 ;  /* 0x00006c0000067a25 */ /* 0x000fe200078e0006 */
[----:B------:R-:W-:-:S03]  /*2d40*/  @!P1 MOV R12, R4 ;  /* 0x00000004000c9202 */ /* 0x000fc60000000f00 */
[----:B------:R-:W-:Y:S01]  /*2d50*/  IMAD.IADD R5, R5, 0x1, R2 ;  /* 0x0000000105057824 */ /* 0x000fe200078e0202 */
[----:B------:R-:W-:Y:S01]  /*2d60*/  @!P1 IADD3.X R2, RZ, R11, RZ, P3, !PT ;  /* 0x0000000bff029210 */ /* 0x000fe20001ffe4ff */
[----:B------:R-:W-:Y:S01]  /*2d70*/  IMAD.IADD R7, R7, 0x1, R8 ;  /* 0x0000000107077824 */ /* 0x000fe200078e0208 */
[----:B------:R-:W-:Y:S01]  /*2d80*/  @!P1 IADD3 R0, P3, R15, 0x20, RZ ;  /* 0x000000200f009810 */ /* 0x000fe20007f7e0ff */
[----:B------:R-:W-:Y:S02]  /*2d90*/  @!P1 IMAD.MOV.U32 R8, RZ, RZ, R6 ;  /* 0x000000ffff089224 */ /* 0x000fe400078e0006 */
[----:B------:R-:W-:Y:S02]  /*2da0*/  @!P1 IMAD R2, R2, c[0x0][0x198], RZ ;  /* 0x0000660002029a24 */ /* 0x000fe400078e02ff */
[----:B------:R-:W-:Y:S02]  /*2db0*/  @!P1 IMAD.MOV.U32 R9, RZ, RZ, R7 ;  /* 0x000000ffff099224 */ /* 0x000fe400078e0007 */
[----:B------:R-:W-:-:S02]  /*2dc0*/  @!P2 IMAD R14, R11, c[0x0][0x198], RZ ;  /* 0x000066000b0eaa24 */ /* 0x000fc400078e02ff */
[----:B------:R-:W-:Y:S02]  /*2dd0*/  @!P1 IMAD.X R10, RZ, RZ, R11, P3 ;  /* 0x000000ffff0a9224 */ /* 0x000fe400018e060b */
[C---:B------:R-:W-:Y:S02]  /*2de0*/  @!P1 IMAD R20, R18.reuse, c[0x0][0x19c], R2 ;  /* 0x0000670012149a24 */ /* 0x040fe400078e0202 */
[----:B------:R-:W-:Y:S02]  /*2df0*/  @!P2 IMAD R11, R11, c[0x0][0x1a0], RZ ;  /* 0x000068000b0baa24 */ /* 0x000fe400078e02ff */
[----:B------:R-:W-:-:S04]  /*2e00*/  @!P1 IMAD.WIDE.U32 R18, R18, c[0x0][0x198], R8 ;  /* 0x0000660012129a25 */ /* 0x000fc800078e0008 */
[C---:B------:R-:W-:Y:S02]  /*2e10*/  @!P2 IMAD R8, R15.reuse, c[0x0][0x19c], R14 ;  /* 0x000067000f08aa24 */ /* 0x040fe400078e020e */
[----:B------:R-:W-:-:S04]  /*2e20*/  @!P2 IMAD.WIDE.U32 R16, R15, c[0x0][0x198], R6 ;  /* 0x000066000f10aa25 */ /* 0x000fc800078e0006 */
[----:B------:R-:W-:Y:S02]  /*2e30*/  @!P1 IMAD.MOV.U32 R13, RZ, RZ, R5 ;  /* 0x000000ffff0d9224 */ /* 0x000fe400078e0005 */
[----:B------:R-:W-:Y:S02]  /*2e40*/  @!P1 IMAD R2, R10, c[0x0][0x1a0], RZ ;  /* 0x000068000a029a24 */ /* 0x000fe400078e02ff */
[C---:B------:R-:W-:Y:S01]  /*2e50*/  @!P2 IMAD R11, R15.reuse, c[0x0][0x1a4], R11 ;  /* 0x000069000f0baa24 */ /* 0x040fe200078e020b */
[----:B------:R-:W-:Y:S01]  /*2e60*/  @!P2 LEA R10, P6, R16, c[0x0][0x168], 0x1 ;  /* 0x00005a00100aaa11 */ /* 0x000fe200078c08ff */
[----:B------:R-:W-:Y:S01]  /*2e70*/  @!P2 IMAD.WIDE.U32 R14, R15, c[0x0][0x1a0], R4 ;  /* 0x000068000f0eaa25 */ /* 0x000fe200078e0004 */
[----:B------:R-:W-:-:S03]  /*2e80*/  @!P2 IADD3 R5, R17, R8, RZ ;  /* 0x000000081105a210 */ /* 0x000fc60007ffe0ff */
[C---:B------:R-:W-:Y:S02]  /*2e90*/  @!P1 IMAD R2, R0.reuse, c[0x0][0x1a4], R2 ;  /* 0x0000690000029a24 */ /* 0x040fe400078e0202 */
[----:B------:R-:W-:Y:S01]  /*2ea0*/  @!P1 IMAD.WIDE.U32 R12, R0, c[0x0][0x1a0], R12 ;  /* 0x00006800000c9a25 */ /* 0x000fe200078e000c */
[----:B------:R-:W-:-:S03]  /*2eb0*/  @!P1 LEA R8, P5, R18, c[0x0][0x168], 0x1 ;  /* 0x00005a0012089a11 */ /* 0x000fc600078a08ff */
[----:B------:R-:W-:Y:S01]  /*2ec0*/  @!P2 IMAD.IADD R0, R15, 0x1, R11 ;  /* 0x000000010f00a824 */ /* 0x000fe200078e020b */
[----:B------:R-:W-:Y:S01]  /*2ed0*/  @!P2 LEA.HI.X R11, R16, c[0x0][0x16c], R5, 0x1, P6 ;  /* 0x00005b00100baa11 */ /* 0x000fe200030f0c05 */
[----:B------:R-:W-:Y:S01]  /*2ee0*/  @!P1 IMAD.IADD R7, R19, 0x1, R20 ;  /* 0x0000000113079824 */ /* 0x000fe200078e0214 */
[----:B------:R-:W-:Y:S01]  /*2ef0*/  @P2 STS.128 [R237+0x18000], RZ ;  /* 0x018000ffed002388 */ /* 0x000fe20000000c00 */
[----:B------:R-:W-:-:S03]  /*2f00*/  @!P2 LEA R6, P4, R14, c[0x0][0x170], 0x1 ;  /* 0x00005c000e06aa11 */ /* 0x000fc600078808ff */
[----:B------:R-:W-:Y:S01]  /*2f10*/  @P2 STS.128 [R237+0x1a000], RZ ;  /* 0x01a000ffed002388 */ /* 0x000fe20000000c00 */
[----:B------:R-:W-:-:S03]  /*2f20*/  @!P1 LEA.HI.X R9, R18, c[0x0][0x16c], R7, 0x1, P5 ;  /* 0x00005b0012099a11 */ /* 0x000fc600028f0c07 */
[----:B------:R-:W-:Y:S04]  /*2f30*/  @P2 STS.128 [R237+0x1c000], RZ ;  /* 0x01c000ffed002388 */ /* 0x000fe80000000c00 */
[----:B------:R-:W-:Y:S04]  /*2f40*/  @P2 STS.128 [R237+0x1e000], RZ ;  /* 0x01e000ffed002388 */ /* 0x000fe80000000c00 */
[----:B------:R-:W-:Y:S01]  /*2f50*/  @!PT LDS RZ, [RZ] ;  /* 0x00000000fffff984 */ /* 0x000fe20000000800 */
[----:B------:R-:W-:Y:S01]  /*2f60*/  @!PT LDS RZ, [RZ] ;  /* 0x00000000fffff984 */ /* 0x000fe20000000800 */
[----:B------:R-:W-:Y:S01]  /*2f70*/  @!PT LDS RZ, [RZ] ;  /* 0x00000000fffff984 */ /* 0x000fe20000000800 */
[----:B------:R3:W-:Y:S04]  /*2f80*/  @!P2 LDGSTS.E.BYPASS.LTC128B.128 [R237+0x18000], [R10.64] ;  /* 0x180000000aedafae */ /* 0x0007e8000b901d44 */
[----:B------:R3:W-:Y:S01]  /*2f90*/  @!P2 LDGSTS.E.BYPASS.LTC128B.128 [R237+0x1a000], [R10.64+0x80] ;  /* 0x1a0000800aedafae */ /* 0x0007e2000b901d44 */
[----:B------:R-:W-:-:S03]  /*2fa0*/  @!P2 LEA.HI.X R7, R14, c[0x0][0x174], R0, 0x1, P4 ;  /* 0x00005d000e07aa11 */ /* 0x000fc600020f0c00 */
        /* <DEDUP_REMOVED lines=22> */
[----:B----4-:R-:W-:-:S03]  /*3110*/  IMAD.MOV.U32 R8, RZ, RZ, c[0x0][0x308] ;  /* 0x0000c200ff087624 */ /* 0x010fc600078e00ff */
[----:B------:R1:W-:Y:S01]  /*3120*/  @!P2 LDGSTS.E.BYPASS.LTC128B.128 [R237+0x24000], [R6.64+0x100] ;  /* 0x2400010006edafae */ /* 0x0003e2000b901d44 */
[----:B------:R-:W-:-:S03]  /*3130*/  IMAD.MOV.U32 R9, RZ, RZ, c[0x0][0x30c] ;  /* 0x0000c300ff097624 */ /* 0x000fc600078e00ff */
[----:B------:R1:W-:Y:S04]  /*3140*/  @!P2 LDGSTS.E.BYPASS.LTC128B.128 [R237+0x26000], [R6.64+0x180] ;  /* 0x2600018006edafae */ /* 0x0003e8000b901d44 */
[----:B------:R-:W-:Y:S04]  /*3150*/  @P1 STS.128 [R237+0x21000], RZ ;  /* 0x021000ffed001388 */ /* 0x000fe80000000c00 */
[----:B------:R-:W-:Y:S04]  /*3160*/  @P1 STS.128 [R237+0x23000], RZ ;  /* 0x023000ffed001388 */ /* 0x000fe80000000c00 */
[----:B------:R-:W-:Y:S04]  /*3170*/  @P1 STS.128 [R237+0x25000], RZ ;  /* 0x025000ffed001388 */ /* 0x000fe80000000c00 */
[----:B------:R-:W-:Y:S01]  /*3180*/  @P1 STS.128 [R237+0x27000], RZ ;  /* 0x027000ffed001388 */ /* 0x000fe20000000c00 */
[----:B------:R-:W-:-:S03]  /*3190*/  ISETP.GE.AND P2, PT, R239, UR7, PT ;  /* 0x00000007ef007c0c */ /* 0x000fc6000bf46270 */
[----:B-1----:R1:W4:Y:S04]  /*31a0*/  LDG.E.64 R6, [R8.64+0x8] ;  /* 0x0000080408067981 */ /* 0x002328000c1e1b00 */
[----:B-1----:R-:W2:Y:S01]  /*31b0*/  LDG.E.64 R8, [R8.64] ;  /* 0x0000000408087981 */ /* 0x002ea2000c1e1b00 */
[----:B------:R-:W-:Y:S02]  /*31c0*/  @!P1 IADD3 R2, R13, R2, RZ ;  /* 0x000000020d029210 */ /* 0x000fe40007ffe0ff */
[----:B------:R-:W-:-:S04]  /*31d0*/  @!P1 LEA R4, P3, R12, c[0x0][0x170], 0x1 ;  /* 0x00005c000c049a11 */ /* 0x000fc800078608ff */
[----:B------:R-:W-:Y:S02]  /*31e0*/  @!P1 LEA.HI.X R5, R12, c[0x0][0x174], R2, 0x1, P3 ;  /* 0x00005d000c059a11 */ /* 0x000fe400018f0c02 */
[----:B------:R-:W-:-:S03]  /*31f0*/  IADD3 R0, R239, 0x8, RZ ;  /* 0x00000008ef007810 */ /* 0x000fc60007ffe0ff */
[----:B------:R-:W-:Y:S01]  /*3200*/  @!PT LDS RZ, [RZ] ;  /* 0x00000000fffff984 */ /* 0x000fe20000000800 */
[----:B------:R-:W-:Y:S01]  /*3210*/  @!PT LDS RZ, [RZ] ;  /* 0x00000000fffff984 */ /* 0x000fe20000000800 */
[----:B------:R-:W-:Y:S01]  /*3220*/  @!PT LDS RZ, [RZ] ;  /* 0x00000000fffff984 */ /* 0x000fe20000000800 */
[----:B------:R1:W-:Y:S04]  /*3230*/  @!P1 LDGSTS.E.BYPASS.LTC128B.128 [R237+0x21000], [R4.64] ;  /* 0x2100000004ed9fae */ /* 0x0003e8000b901d44 */
[----:B------:R1:W-:Y:S04]  /*3240*/  @!P1 LDGSTS.E.BYPASS.LTC128B.128 [R237+0x23000], [R4.64+0x80] ;  /* 0x2300008004ed9fae */ /* 0x0003e8000b901d44 */
[----:B------:R1:W-:Y:S04]  /*3250*/  @!P1 LDGSTS.E.BYPASS.LTC128B.128 [R237+0x25000], [R4.64+0x100] ;  /* 0x2500010004ed9fae */ /* 0x0003e8000b901d44 */
[----:B------:R1:W-:Y:S01]  /*3260*/  @!P1 LDGSTS.E.BYPASS.LTC128B.128 [R237+0x27000], [R4.64+0x180] ;  /* 0x2700018004ed9fae */ /* 0x0003e2000b901d44 */
[----:B------:R-:W-:Y:S01]  /*3270*/  ISETP.GE.AND P1, PT, R0, UR7, PT ;  /* 0x0000000700007c0c */ /* 0x000fe2000bf26270 */
[----:B------:R-:W-:-:S02]  /*3280*/  IMAD.MOV.U32 R248, RZ, RZ, 0x7f800000 ;  /* 0x7f800000fff87424 */ /* 0x000fc400078e00ff */
[----:B------:R-:W-:Y:S01]  /*3290*/  IMAD.MOV.U32 R249, RZ, RZ, 0x7f800000 ;  /* 0x7f800000fff97424 */ /* 0x000fe200078e00ff */
[----:B------:R-:W-:Y:S01]  /*32a0*/  SHF.R.S32.HI R0, RZ, 0x1f, R21 ;  /* 0x0000001fff007819 */ /* 0x000fe20000011415 */
[----:B------:R-:W0:Y:S01]  /*32b0*/  LDGDEPBAR ;  /* 0x00000000000079af */ /* 0x000e220000000000 */
[----:B------:R-:W-:Y:S02]  /*32c0*/  IADD3 R2, R233, 0x4000, RZ ;  /* 0x00004000e9027810 */ /* 0x000fe40007ffe0ff */
[----:B-1----:R-:W-:-:S05]  /*32d0*/  MOV R4, 0x4 ;  /* 0x0000000400047802 */ /* 0x002fca0000000f00 */
[----:B------:R-:W-:-:S05]  /*32e0*/  IMAD.WIDE R4, R239, R4, UR8 ;  /* 0x00000008ef047e25 */ /* 0x000fca000f8e0204 */
[----:B------:R1:W5:Y:S04]  /*32f0*/  @!P2 LDG.E R248, [R4.64] ;  /* 0x0000000404f8a981 */ /* 0x000368000c1e1900 */
[----:B------:R1:W5:Y:S01]  /*3300*/  @!P1 LDG.E R249, [R4.64+0x20] ;  /* 0x0000200404f99981 */ /* 0x000362000c1e1900 */
[----:B------:R-:W-:-:S05]  /*3310*/  SEL R2, R2, R233, !P0 ;  /* 0x000000e902027207 */ /* 0x000fca0004000000 */
[----:B------:R-:W-:Y:S01]  /*3320*/  IMAD.SHL.U32 R219, R2, 0x2, RZ ;  /* 0x0000000202db7824 */ /* 0x000fe200078e00ff */
[----:B------:R-:W-:Y:S01]  /*3330*/  MOV R231, 0x20 ;  /* 0x0000002000e77802 */ /* 0x000fe20000000f00 */
[----:B------:R-:W-:Y:S01]  /*3340*/  IMAD.SHL.U32 R222, R233, 0x2, RZ ;  /* 0x00000002e9de7824 */ /* 0x000fe200078e00ff */
        /* <DEDUP_REMOVED lines=65> */
[----:B----4-:R-:W-:-:S04]  /*3760*/  IADD3 R250, P2, P1, R6, UR46, R21 ;  /* 0x0000002e06fa7c10 */ /* 0x010fc8000f95e015 */
[----:B------:R-:W-:-:S05]  /*3770*/  IADD3.X R0, R7, UR50, R0, P2, P1 ;  /* 0x0000003207007c10 */ /* 0x000fca00097e2400 */
[----:B------:R4:W-:Y:S02]  /*3780*/  STL [R1+0x38], R0 ;  /* 0x0000380001007387 */ /* 0x0009e40000100800 */
[----:B----4-:R-:W-:-:S04]  /*3790*/  IADD3 R0, R232, 0x4000, RZ ;  /* 0x00004000e8007810 */ /* 0x010fc80007ffe0ff */
[----:B------:R-:W-:-:S05]  /*37a0*/  SEL R0, R0, R232, !P0 ;  /* 0x000000e800007207 */ /* 0x000fca0004000000 */
[----:B------:R-:W-:Y:S01]  /*37b0*/  IMAD.SHL.U32 R2, R0, 0x2, RZ ;  /* 0x0000000200027824 */ /* 0x000fe200078e00ff */
[----:B------:R-:W-:Y:S01]  /*37c0*/  MOV R0, c[0x0][0x22c] ;  /* 0x00008b0000007a02 */ /* 0x000fe20000000f00 */
[----:B--2---:R2:W4:Y:S04]  /*37d0*/  R2UR UR14, R9 ;  /* 0x00000000090e73c2 */ /* 0x00452800000e0000 */
[----:B------:R-:W-:-:S04]  /*37e0*/  IMAD R0, R0, c[0x0][0x1c0], RZ ;  /* 0x0000700000007a24 */ /* 0x000fc800078e02ff */
[----:B------:R1:W3:Y:S01]  /*37f0*/  R2UR UR15, R8 ;  /* 0x00000000080f73c2 */ /* 0x0002e200000e0000 */
[C---:B------:R-:W-:Y:S01]  /*3800*/  IMAD.SHL.U32 R238, R0.reuse, 0x8, RZ ;  /* 0x0000000800ee7824 */ /* 0x040fe200078e00ff */
[----:B--2---:R-:W-:-:S04]  /*3810*/  SHF.L.U32 R9, R0, 0x4, RZ ;  /* 0x0000000400097819 */ /* 0x004fc800000006ff */
[C---:B------:R-:W-:Y:S02]  /*3820*/  IADD3 R7, R9.reuse, 0x40, RZ ;  /* 0x0000004009077810 */ /* 0x040fe40007ffe0ff */
[C---:B------:R-:W-:Y:S02]  /*3830*/  IADD3 R6, R9.reuse, 0x60, RZ ;  /* 0x0000006009067810 */ /* 0x040fe40007ffe0ff */
[C---:B-1----:R-:W-:Y:S02]  /*3840*/  IADD3 R8, R9.reuse, 0x20, RZ ;  /* 0x0000002009087810 */ /* 0x042fe40007ffe0ff */
[C---:B------:R-:W-:Y:S02]  /*3850*/  IADD3 R5, R9.reuse, 0x80, RZ ;  /* 0x0000008009057810 */ /* 0x040fe40007ffe0ff */
[C---:B------:R-:W-:Y:S02]  /*3860*/  IADD3 R4, R9.reuse, 0xa0, RZ ;  /* 0x000000a009047810 */ /* 0x040fe40007ffe0ff */
[C---:B---3--:R-:W-:Y:S01]  /*3870*/  IADD3 R10, R9.reuse, 0xc0, RZ ;  /* 0x000000c0090a7810 */ /* 0x048fe20007ffe0ff */
[----:B------:R-:W-:Y:S01]  /*3880*/  IMAD.IADD R7, R238, 0x1, R7 ;  /* 0x00000001ee077824 */ /* 0x000fe200078e0207 */
[----:B------:R-:W-:-:S02]  /*3890*/  IADD3 R9, R9, 0xe0, RZ ;  /* 0x000000e009097810 */ /* 0x000fc40007ffe0ff */
[C---:B------:R-:W-:Y:S01]  /*38a0*/  IADD3 R8, R238.reuse, R8, RZ ;  /* 0x00000008ee087210 */ /* 0x040fe20007ffe0ff */
[C---:B------:R-:W-:Y:S01]  /*38b0*/  IMAD.IADD R5, R238.reuse, 0x1, R5 ;  /* 0x00000001ee057824 */ /* 0x040fe200078e0205 */
[C---:B------:R-:W-:Y:S02]  /*38c0*/  IADD3 R6, R238.reuse, R6, RZ ;  /* 0x00000006ee067210 */ /* 0x040fe40007ffe0ff */
        /* <DEDUP_REMOVED lines=22> */
[----:B------:R1:W-:Y:S01]  /*3a30*/  STL [R1+0x14], R8 ;  /* 0x0000140801007387 */ /* 0x0003e20000100800 */
[C---:B------:R-:W-:Y:S01]  /*3a40*/  IMAD.IADD R252, R238.reuse, 0x1, R9 ;  /* 0x00000001eefc7824 */ /* 0x040fe200078e0209 */
[----:B------:R-:W-:-:S02]  /*3a50*/  IADD3 R9, R238, R8, RZ ;  /* 0x00000008ee097210 */ /* 0x000fc40007ffe0ff */
[----:B------:R2:W-:Y:S01]  /*3a60*/  STL [R1+0x10], R7 ;  /* 0x0000100701007387 */ /* 0x0005e20000100800 */
[----:B------:R-:W-:-:S03]  /*3a70*/  IADD3 R0, R238, R0, RZ ;  /* 0x00000000ee007210 */ /* 0x000fc60007ffe0ff */
[----:B------:R3:W-:Y:S04]  /*3a80*/  STL [R1+0xc], R6 ;  /* 0x00000c0601007387 */ /* 0x0007e80000100800 */
[----:B------:R4:W-:Y:S04]  /*3a90*/  STL [R1+0x8], R5 ;  /* 0x0000080501007387 */ /* 0x0009e80000100800 */
[----:B------:R4:W-:Y:S04]  /*3aa0*/  STL [R1+0x4], R4 ;  /* 0x0000040401007387 */ /* 0x0009e80000100800 */
[----:B------:R-:W-:Y:S01]  /*3ab0*/  STL [R1+0x2c], R9 ;  /* 0x00002c0901007387 */ /* 0x000fe20000100800 */
[----:B-1----:R-:W-:-:S03]  /*3ac0*/  IMAD.IADD R8, R238, 0x1, R7 ;  /* 0x00000001ee087824 */ /* 0x002fc600078e0207 */
[----:B------:R1:W-:Y:S01]  /*3ad0*/  STL [R1], R0 ;  /* 0x0000000001007387 */ /* 0x0003e20000100800 */
[----:B--2---:R-:W-:-:S03]  /*3ae0*/  IADD3 R7, R238, R6, RZ ;  /* 0x00000006ee077210 */ /* 0x004fc60007ffe0ff */
[----:B------:R2:W-:Y:S01]  /*3af0*/  STL [R1+0x28], R8 ;  /* 0x0000280801007387 */ /* 0x0005e20000100800 */
[----:B---3--:R-:W-:-:S03]  /*3b00*/  IMAD.IADD R6, R238, 0x1, R5 ;  /* 0x00000001ee067824 */ /* 0x008fc600078e0205 */
[----:B------:R2:W-:Y:S01]  /*3b10*/  STL [R1+0x24], R7 ;  /* 0x0000240701007387 */ /* 0x0005e20000100800 */
[----:B----4-:R-:W-:-:S03]  /*3b20*/  IADD3 R5, R238, R4, RZ ;  /* 0x00000004ee057210 */ /* 0x010fc60007ffe0ff */
[----:B------:R2:W-:Y:S01]  /*3b30*/  STL [R1+0x20], R6 ;  /* 0x0000200601007387 */ /* 0x0005e20000100800 */
[----:B------:R-:W-:-:S03]  /*3b40*/  IMAD.IADD R4, R238, 0x1, R0 ;  /* 0x00000001ee047824 */ /* 0x000fc600078e0200 */
[----:B------:R2:W-:Y:S04]  /*3b50*/  STL [R1+0x1c], R5 ;  /* 0x00001c0501007387 */ /* 0x0005e80000100800 */
[----:B------:R2:W-:Y:S01]  /*3b60*/  STL [R1+0x18], R4 ;  /* 0x0000180401007387 */ /* 0x0005e20000100800 */
[----:B------:R-:W-:-:S05]  /*3b70*/  R2P PR, R22, 0x6 ;  /* 0x0000000616007804 */ /* 0x000fca0000000000 */
[----:B------:R-:W-:Y:S02]  /*3b80*/  SEL R231, R231, 0xffffffe0, !P1 ;  /* 0xffffffe0e7e77807 */ /* 0x000fe40004800000 */
[----:B------:R-:W-:-:S03]  /*3b90*/  SEL R226, R226, 0xffffffc0, !P2 ;  /* 0xffffffc0e2e27807 */ /* 0x000fc60005000000 */
[----:B------:R-:W-:Y:S02]  /*3ba0*/  IMAD.IADD R228, R227, 0x1, R231 ;  /* 0x00000001e3e47824 */ /* 0x000fe400078e02e7 */
[--C-:B------:R-:W-:Y:S01]  /*3bb0*/  IMAD.IADD R223, R231, 0x1, R222.reuse ;  /* 0x00000001e7df7824 */ /* 0x100fe200078e02de */
[----:B------:R-:W-:Y:S01]  /*3bc0*/  CS2R R22, SRZ ;  /* 0x0000000000167805 */ /* 0x000fe2000001ff00 */
[----:B------:R-:W-:Y:S01]  /*3bd0*/  CS2R R20, SRZ ;  /* 0x0000000000147805 */ /* 0x000fe2000001ff00 */
[----:B------:R-:W-:Y:S01]  /*3be0*/  IMAD.WIDE.U32 R250, R250, -0x2daee0ad, RZ ;  /* 0xd2511f53fafa7825 */ /* 0x000fe200078e00ff */
[----:B------:R-:W-:Y:S02]  /*3bf0*/  IADD3 R229, R227, R226, RZ ;  /* 0x000000e2e3e57210 */ /* 0x000fe40007ffe0ff */
[C---:B------:R-:W-:Y:S01]  /*3c00*/  IADD3 R230, R226.reuse, R228, RZ ;  /* 0x000000e4e2e67210 */ /* 0x040fe20007ffe0ff */
[----:B------:R-:W-:Y:S01]  /*3c10*/  IMAD.IADD R225, R226, 0x1, R222 ;  /* 0x00000001e2e17824 */ /* 0x000fe200078e02de */
[----:B-1----:R-:W-:Y:S01]  /*3c20*/  IADD3 R0, R238, R252, RZ ;  /* 0x000000fcee007210 */ /* 0x002fe20007ffe0ff */
[----:B------:R-:W-:Y:S01]  /*3c30*/  IMAD.IADD R224, R226, 0x1, R223 ;  /* 0x00000001e2e07824 */ /* 0x000fe200078e02df */
[----:B------:R-:W-:-:S02]  /*3c40*/  UIADD3 UR30, UR15, -0x61c88647, URZ ;  /* 0x9e3779b90f1e7890 */ /* 0x000fc4000fffe03f */
[----:B------:R-:W-:Y:S02]  /*3c50*/  UIADD3 UR29, UR14, -0x4498517b, URZ ;  /* 0xbb67ae850e1d7890 */ /* 0x000fe4000fffe03f */
[----:B------:R-:W-:Y:S02]  /*3c60*/  UIADD3 UR28, UR15, 0x3c6ef372, URZ ;  /* 0x3c6ef3720f1c7890 */ /* 0x000fe4000fffe03f */
[----:B------:R-:W-:Y:S02]  /*3c70*/  UIADD3 UR27, UR14, 0x76cf5d0a, URZ ;  /* 0x76cf5d0a0e1b7890 */ /* 0x000fe4000fffe03f */
[----:B------:R-:W-:Y:S02]  /*3c80*/  UIADD3 UR26, UR15, -0x255992d5, URZ ;  /* 0xdaa66d2b0f1a7890 */ /* 0x000fe4000fffe03f */
[----:B------:R-:W-:Y:S02]  /*3c90*/  UIADD3 UR25, UR14, 0x32370b8f, URZ ;  /* 0x32370b8f0e197890 */ /* 0x000fe4000fffe03f */
[----:B------:R-:W-:-:S02]  /*3ca0*/  UIADD3 UR23, UR15, 0x78dde6e4, URZ ;  /* 0x78dde6e40f177890 */ /* 0x000fc4000fffe03f */
[----:B------:R-:W-:Y:S02]  /*3cb0*/  UIADD3 UR22, UR14, -0x126145ec, URZ ;  /* 0xed9eba140e167890 */ /* 0x000fe4000fffe03f */
[----:B------:R-:W-:Y:S02]  /*3cc0*/  UIADD3 UR21, UR15, 0x1715609d, URZ ;  /* 0x1715609d0f157890 */ /* 0x000fe4000fffe03f */
[----:B------:R-:W-:Y:S02]  /*3cd0*/  UIADD3 UR20, UR14, -0x56f99767, URZ ;  /* 0xa90668990e147890 */ /* 0x000fe4000fffe03f */
[----:B------:R-:W-:Y:S02]  /*3ce0*/  UIADD3 UR19, UR15, -0x4ab325aa, URZ ;  /* 0xb54cda560f137890 */ /* 0x000fe4000fffe03f */
[----:B--2---:R-:W-:Y:S02]  /*3cf0*/  UIADD3 UR18, UR14, 0x646e171e, URZ ;  /* 0x646e171e0e127890 */ /* 0x004fe4000fffe03f */
.L_x_849:
[----:B------:R-:W0:Y:S01]  /*3d00*/  LDGDEPBAR ;  /* 0x00000000000079af */ /* 0x000e220000000000 */
[C---:B------:R-:W-:Y:S01]  /*3d10*/  IMAD.IADD R105, R219.reuse, 0x1, R231 ;  /* 0x00000001db697824 */ /* 0x040fe200078e02e7 */
[----:B------:R-:W-:Y:S01]  /*3d20*/  USHF.L.U32 UR7, UR6, 0x6, URZ ;  /* 0x0000000606077899 */ /* 0x000fe2000800063f */
[--C-:B------:R-:W-:Y:S01]  /*3d30*/  IMAD.IADD R104, R219, 0x1, R226.reuse ;  /* 0x00000001db687824 */ /* 0x100fe200078e02e2 */
[----:B-----5:R-:W-:Y:S01]  /*3d40*/  FSETP.NEU.FTZ.AND P0, PT, R248, -INF , PT ;  /* 0xff800000f800780b */ /* 0x020fe20003f1d000 */
[----:B------:R-:W-:Y:S01]  /*3d50*/  IMAD.IADD R0, R105, 0x1, R226 ;  /* 0x0000000169007824 */ /* 0x000fe200078e02e2 */
[----:B------:R-:W2:Y:S01]  /*3d60*/  LDL R107, [R1+0x3c] ;  /* 0x00003c00016b7983 */ /* 0x000ea20000100800 */
[----:B------:R-:W-:Y:S01]  /*3d70*/  UISETP.GE.AND UP0, UPT, UR7, UR17, UPT ;  /* 0x000000110700728c */ /* 0x000fe2000bf06270 */
[----:B------:R-:W-:Y:S01]  /*3d80*/  IMAD.U32 R106, RZ, RZ, UR7 ;  /* 0x00000007ff6a7e24 */ /* 0x000fe2000f8e00ff */
[----:B------:R-:W-:Y:S01]  /*3d90*/  UISETP.GT.AND UP2, UPT, UR6, UR13, UPT ;  /* 0x0000000d0600728c */ /* 0x000fe2000bf44270 */
[----:B------:R-:W-:Y:S01]  /*3da0*/  IMAD.MOV.U32 R110, RZ, RZ, c[0x0][0x22c] ;  /* 0x00008b00ff6e7624 */ /* 0x000fe200078e00ff */
[----:B------:R-:W-:Y:S01]  /*3db0*/  UISETP.LT.AND UP0, UPT, UR16, UR24, UP0 ;  /* 0x000000181000728c */ /* 0x000fe20008701270 */
[----:B------:R-:W3:Y:S02]  /*3dc0*/  LDL R108, [R1+0x50] ;  /* 0x00005000016c7983 */ /* 0x000ee40000100800 */
[----:B------:R-:W-:Y:S03]  /*3dd0*/  IMAD R110, R110, c[0x0][0x1c0], RZ ;  /* 0x000070006e6e7a24 */ /* 0x000fe600078e02ff */
[----:B------:R-:W-:Y:S01]  /*3de0*/  PLOP3.LUT P4, PT, PT, PT, UP0, 0x80, 0x0 ;  /* 0x000000000000781c */ /* 0x000fe20003f8f008 */
[----:B------:R-:W-:Y:S01]  /*3df0*/  IMAD.U32 R110, R110, -0x40, RZ ;  /* 0xffffffc06e6e7824 */ /* 0x000fe200078e00ff */
[----:B------:R-:W-:Y:S04]  /*3e00*/  DEPBAR.LE SB0, 0x0 ;  /* 0x000080000000791a */ /* 0x000fe80000000000 */
[----:B------:R-:W-:Y:S06]  /*3e10*/  BAR.SYNC.DEFER_BLOCKING 0x0 ;  /* 0x0000000000007b1d */ /* 0x000fec0000010000 */
[----:B------:R-:W-:Y:S06]  /*3e20*/  LDSM.16.M88.4 R16, [R219] ;  /* 0x00000000db10783b */ /* 0x000fec0000000200 */
[----:B------:R-:W1:Y:S06]  /*3e30*/  LDSM.16.M88.4 R8, [R218+0x18000] ;  /* 0x01800000da08783b */ /* 0x000e6c0000000200 */
[----:B------:R-:W4:Y:S06]  /*3e40*/  LDSM.16.M88.4 R84, [R218+0x18800] ;  /* 0x01880000da54783b */ /* 0x000f2c0000000200 */
[----:B------:R-:W-:Y:S06]  /*3e50*/  LDSM.16.M88.4 R88, [R105] ;  /* 0x000000006958783b */ /* 0x000fec0000000200 */
[----:B------:R-:W4:Y:S06]  /*3e60*/  LDSM.16.M88.4 R92, [R3+0x18000] ;  /* 0x01800000035c783b */ /* 0x000f2c0000000200 */
[----:B------:R-:W4:Y:S06]  /*3e70*/  LDSM.16.M88.4 R96, [R3+0x18800] ;  /* 0x018800000360783b */ /* 0x000f2c0000000200 */
[----:B------:R-:W-:Y:S01]  /*3e80*/  LDSM.16.M88.4 R100, [R217+0x18000] ;  /* 0x01800000d964783b */ /* 0x000fe20000000200 */
[C---:B-1----:R-:W-:Y:S08]  /*3e90*/  HMMA.16816.F32.BF16 R4, R16.reuse, R8, RZ ;  /* 0x000000081004723c */ /* 0x042ff000000418ff */
[C---:B------:R-:W-:Y:S08]  /*3ea0*/  HMMA.16816.F32.BF16 R8, R16.reuse, R10, RZ ;  /* 0x0000000a1008723c */ /* 0x040ff000000418ff */
[C---:B----4-:R-:W-:Y:S08]  /*3eb0*/  HMMA.16816.F32.BF16 R12, R16.reuse, R84, RZ ;  /* 0x00000054100c723c */ /* 0x050ff000000418ff */
[----:B------:R-:W-:Y:S01]  /*3ec0*/  HMMA.16816.F32.BF16 R16, R16, R86, RZ ;  /* 0x000000561010723c */ /* 0x000fe200000418ff */
[----:B------:R-:W1:Y:S07]  /*3ed0*/  LDSM.16.M88.4 R84, [R104] ;  /* 0x000000006854783b */ /* 0x000e6e0000000200 */
[C---:B------:R-:W-:Y:S08]  /*3ee0*/  HMMA.16816.F32.BF16 R4, R88.reuse, R92, R4 ;  /* 0x0000005c5804723c */ /* 0x040ff00000041804 */
[C---:B------:R-:W-:Y:S01]  /*3ef0*/  HMMA.16816.F32.BF16 R8, R88.reuse, R94, R8 ;  /* 0x0000005e5808723c */ /* 0x040fe20000041808 */
[----:B------:R-:W4:Y:S07]  /*3f00*/  LDSM.16.M88.4 R92, [R217+0x18800] ;  /* 0x01880000d95c783b */ /* 0x000f2e0000000200 */
[C---:B------:R-:W-:Y:S08]  /*3f10*/  HMMA.16816.F32.BF16 R12, R88.reuse, R96, R12 ;  /* 0x00000060580c723c */ /* 0x040ff0000004180c */
[----:B------:R-:W-:Y:S01]  /*3f20*/  HMMA.16816.F32.BF16 R16, R88, R98, R16 ;  /* 0x000000625810723c */ /* 0x000fe20000041810 */
[----:B------:R-:W-:Y:S06]  /*3f30*/  LDSM.16.M88.4 R88, [R0] ;  /* 0x000000000058783b */ /* 0x000fec0000000200 */
[----:B------:R-:W4:Y:S01]  /*3f40*/  LDSM.16.M88.4 R96, [R216+0x18000] ;  /* 0x01800000d860783b */ /* 0x000f220000000200 */
[C---:B-1----:R-:W-:Y:S08]  /*3f50*/  HMMA.16816.F32.BF16 R4, R84.reuse, R100, R4 ;  /* 0x000000645404723c */ /* 0x042ff00000041804 */
[C---:B------:R-:W-:Y:S01]  /*3f60*/  HMMA.16816.F32.BF16 R8, R84.reuse, R102, R8 ;  /* 0x000000665408723c */ /* 0x040fe20000041808 */
[----:B------:R-:W1:Y:S07]  /*3f70*/  LDSM.16.M88.4 R100, [R216+0x18800] ;  /* 0x01880000d864783b */ /* 0x000e6e0000000200 */
[C---:B----4-:R-:W-:Y:S08]  /*3f80*/  HMMA.16816.F32.BF16 R12, R84.reuse, R92, R12 ;  /* 0x0000005c540c723c */ /* 0x050ff0000004180c */
[----:B------:R-:W-:Y:S01]  /*3f90*/  HMMA.16816.F32.BF16 R16, R84, R94, R16 ;  /* 0x0000005e5410723c */ /* 0x000fe20000041810 */
[----:B------:R-:W-:Y:S06]  /*3fa0*/  LDSM.16.M88.4 R84, [R219+0x2000] ;  /* 0x00200000db54783b */ /* 0x000fec0000000200 */
[----:B------:R-:W4:Y:S01]  /*3fb0*/  LDSM.16.M88.4 R92, [R218+0x1a000] ;  /* 0x01a00000da5c783b */ /* 0x000f220000000200 */
[C---:B------:R-:W-:Y:S08]  /*3fc0*/  HMMA.16816.F32.BF16 R4, R88.reuse, R96, R4 ;  /* 0x000000605804723c */ /* 0x040ff00000041804 */
[C---:B------:R-:W-:Y:S01]  /*3fd0*/  HMMA.16816.F32.BF16 R8, R88.reuse, R98, R8 ;  /* 0x000000625808723c */ /* 0x040fe20000041808 */
[----:B------:R-:W4:Y:S07]  /*3fe0*/  LDSM.16.M88.4 R96, [R218+0x1a800] ;  /* 0x01a80000da60783b */ /* 0x000f2e0000000200 */
[C---:B-1----:R-:W-:Y:S08]  /*3ff0*/  HMMA.16816.F32.BF16 R12, R88.reuse, R100, R12 ;  /* 0x00000064580c723c */ /* 0x042ff0000004180c */
[----:B------:R-:W-:Y:S01]  /*4000*/  HMMA.16816.F32.BF16 R16, R88, R102, R16 ;  /* 0x000000665810723c */ /* 0x000fe20000041810 */
[----:B------:R-:W-:Y:S06]  /*4010*/  LDSM.16.M88.4 R88, [R105+0x2000] ;  /* 0x002000006958783b */ /* 0x000fec0000000200 */
[----:B------:R-:W-:Y:S01]  /*4020*/  LDSM.16.M88.4 R100, [R3+0x1a800] ;  /* 0x01a800000364783b */ /* 0x000fe20000000200 */
[C---:B----4-:R-:W-:Y:S08]  /*4030*/  HMMA.16816.F32.BF16 R4, R84.reuse, R92, R4 ;  /* 0x0000005c5404723c */ /* 0x050ff00000041804 */
        /* <DEDUP_REMOVED lines=19> */
[----:B------:R-:W4:Y:S01]  /*4170*/  LDSM.16.M88.4 R96, [R218+0x1c000] ;  /* 0x01c00000da60783b */ /* 0x000f220000000200 */
[C---:B-1----:R-:W-:Y:S08]  /*4180*/  HMMA.16816.F32.BF16 R4, R88.reuse, R92, R4 ;  /* 0x0000005c5804723c */ /* 0x042ff00000041804 */
[C---:B------:R-:W-:Y:S01]  /*4190*/  HMMA.16816.F32.BF16 R8, R88.reuse, R94, R8 ;  /* 0x0000005e5808723c */ /* 0x040fe20000041808 */
[----:B------:R-:W1:Y:S07]  /*41a0*/  LDSM.16.M88.4 R92, [R218+0x1c800] ;  /* 0x01c80000da5c783b */ /* 0x000e6e0000000200 */
[C---:B------:R-:W-:Y:S08]  /*41b0*/  HMMA.16816.F32.BF16 R12, R88.reuse, R100, R12 ;  /* 0x00000064580c723c */ /* 0x040ff0000004180c */
[----:B------:R-:W-:Y:S01]  /*41c0*/  HMMA.16816.F32.BF16 R16, R88, R102, R16 ;  /* 0x000000665810723c */ /* 0x000fe20000041810 */
[----:B------:R-:W-:Y:S06]  /*41d0*/  LDSM.16.M88.4 R88, [R105+0x4000] ;  /* 0x004000006958783b */ /* 0x000fec0000000200 */
[----:B------:R-:W-:Y:S01]  /*41e0*/  LDSM.16.M88.4 R100, [R3+0x1c800] ;  /* 0x01c800000364783b */ /* 0x000fe20000000200 */
[C---:B----4-:R-:W-:Y:S08]  /*41f0*/  HMMA.16816.F32.BF16 R4, R84.reuse, R96, R4 ;  /* 0x000000605404723c */ /* 0x050ff00000041804 */
[C---:B------:R-:W-:Y:S01]  /*4200*/  HMMA.16816.F32.BF16 R8, R84.reuse, R98, R8 ;  /* 0x000000625408723c */ /* 0x040fe20000041808 */
[----:B------:R-:W4:Y:S07]  /*4210*/  LDSM.16.M88.4 R96, [R3+0x1c000] ;  /* 0x01c000000360783b */ /* 0x000f2e0000000200 */
[C---:B-1----:R-:W-:Y:S08]  /*4220*/  HMMA.16816.F32.BF16 R12, R84.reuse, R92, R12 ;  /* 0x0000005c540c723c */ /* 0x042ff0000004180c */
[----:B------:R-:W-:Y:S01]  /*4230*/  HMMA.16816.F32.BF16 R16, R84, R94, R16 ;  /* 0x0000005e5410723c */ /* 0x000fe20000041810 */
[----:B------:R-:W-:Y:S06]  /*4240*/  LDSM.16.M88.4 R84, [R104+0x4000] ;  /* 0x004000006854783b */ /* 0x000fec0000000200 */
[----:B------:R-:W1:Y:S01]  /*4250*/  LDSM.16.M88.4 R92, [R217+0x1c000] ;  /* 0x01c00000d95c783b */ /* 0x000e620000000200 */
[C---:B----4-:R-:W-:Y:S08]  /*4260*/  HMMA.16816.F32.BF16 R4, R88.reuse, R96, R4 ;  /* 0x000000605804723c */ /* 0x050ff00000041804 */
[C---:B------:R-:W-:Y:S01]  /*4270*/  HMMA.16816.F32.BF16 R8, R88.reuse, R98, R8 ;  /* 0x000000625808723c */ /* 0x040fe20000041808 */
[----:B------:R-:W4:Y:S07]  /*4280*/  LDSM.16.M88.4 R96, [R217+0x1c800] ;  /* 0x01c80000d960783b */ /* 0x000f2e0000000200 */
[C---:B------:R-:W-:Y:S08]  /*4290*/  HMMA.16816.F32.BF16 R12, R88.reuse, R100, R12 ;  /* 0x00000064580c723c */ /* 0x040ff0000004180c */
[----:B------:R-:W-:Y:S01]  /*42a0*/  HMMA.16816.F32.BF16 R16, R88, R102, R16 ;  /* 0x000000665810723c */ /* 0x000fe20000041810 */
[----:B------:R-:W-:Y:S06]  /*42b0*/  LDSM.16.M88.4 R88, [R0+0x4000] ;  /* 0x004000000058783b */ /* 0x000fec0000000200 */
[----:B------:R-:W-:Y:S01]  /*42c0*/  LDSM.16.M88.4 R100, [R216+0x1c800] ;  /* 0x01c80000d864783b */ /* 0x000fe20000000200 */
[C---:B-1----:R-:W-:Y:S08]  /*42d0*/  HMMA.16816.F32.BF16 R4, R84.reuse, R92, R4 ;  /* 0x0000005c5404723c */ /* 0x042ff00000041804 */
[C---:B------:R-:W-:Y:S01]  /*42e0*/  HMMA.16816.F32.BF16 R8, R84.reuse, R94, R8 ;  /* 0x0000005e5408723c */ /* 0x040fe20000041808 */
[----:B------:R-:W1:Y:S07]  /*42f0*/  LDSM.16.M88.4 R92, [R216+0x1c000] ;  /* 0x01c00000d85c783b */ /* 0x000e6e0000000200 */
[C---:B----4-:R-:W-:Y:S08]  /*4300*/  HMMA.16816.F32.BF16 R12, R84.reuse, R96, R12 ;  /* 0x00000060540c723c */ /* 0x050ff0000004180c */
        /* <DEDUP_REMOVED lines=9> */
[----:B------:R-:W2:Y:S01]  /*43a0*/  LDSM.16.M88.4 R100, [R3+0x1e000] ;  /* 0x01e000000364783b */ /* 0x000ea20000000200 */
[C---:B----4-:R-:W-:Y:S08]  /*43b0*/  HMMA.16816.F32.BF16 R4, R84.reuse, R96, R4 ;  /* 0x000000605404723c */ /* 0x050ff00000041804 */
[C---:B------:R-:W-:Y:S01]  /*43c0*/  HMMA.16816.F32.BF16 R8, R84.reuse, R98, R8 ;  /* 0x000000625408723c */ /* 0x040fe20000041808 */
[----:B------:R-:W4:Y:S07]  /*43d0*/  LDSM.16.M88.4 R96, [R3+0x1e800] ;  /* 0x01e800000360783b */ /* 0x000f2e0000000200 */
[C---:B-1----:R-:W-:Y:S08]  /*43e0*/  HMMA.16816.F32.BF16 R12, R84.reuse, R92, R12 ;  /* 0x0000005c540c723c */ /* 0x042ff0000004180c */
[----:B------:R-:W-:Y:S01]  /*43f0*/  HMMA.16816.F32.BF16 R16, R84, R94, R16 ;  /* 0x0000005e5410723c */ /* 0x000fe20000041810 */
[----:B------:R-:W-:Y:S06]  /*4400*/  LDSM.16.M88.4 R84, [R104+0x6000] ;  /* 0x006000006854783b */ /* 0x000fec0000000200 */
[----:B------:R-:W1:Y:S01]  /*4410*/  LDSM.16.M88.4 R92, [R217+0x1e000] ;  /* 0x01e00000d95c783b */ /* 0x000e620000000200 */
[C---:B--2---:R-:W-:Y:S08]  /*4420*/  HMMA.16816.F32.BF16 R4, R88.reuse, R100, R4 ;  /* 0x000000645804723c */ /* 0x044ff00000041804 */
[C---:B------:R-:W-:Y:S01]  /*4430*/  HMMA.16816.F32.BF16 R8, R88.reuse, R102, R8 ;  /* 0x000000665808723c */ /* 0x040fe20000041808 */
[----:B------:R-:W-:Y:S07]  /*4440*/  LDSM.16.M88.4 R100, [R216+0x1e000] ;  /* 0x01e00000d864783b */ /* 0x000fee0000000200 */
[C---:B----4-:R-:W-:Y:S08]  /*4450*/  HMMA.16816.F32.BF16 R12, R88.reuse, R96, R12 ;  /* 0x00000060580c723c */ /* 0x050ff0000004180c */
[----:B------:R-:W-:Y:S01]  /*4460*/  HMMA.16816.F32.BF16 R16, R88, R98, R16 ;  /* 0x000000625810723c */ /* 0x000fe20000041810 */
[----:B------:R-:W2:Y:S06]  /*4470*/  LDSM.16.M88.4 R88, [R217+0x1e800] ;  /* 0x01e80000d958783b */ /* 0x000eac0000000200 */
[----:B------:R4:W3:Y:S01]  /*4480*/  LDSM.16.M88.4 R96, [R0+0x6000] ;  /* 0x006000000060783b */ /* 0x0008e20000000200 */
[C---:B-1----:R-:W-:Y:S05]  /*4490*/  HMMA.16816.F32.BF16 R4, R84.reuse, R92, R4 ;  /* 0x0000005c5404723c */ /* 0x042fea0000041804 */
[----:B------:R-:W1:Y:S02]  /*44a0*/  @!P4 S2R R92, SR_TID.X ;  /* 0x00000000005cc919 */ /* 0x000e640000002100 */
[----:B------:R-:W-:Y:S01]  /*44b0*/  FMUL.FTZ R93, R249, 1.4426950216293334961 ;  /* 0x3fb8aa3bf95d7820 */ /* 0x000fe20000410000 */
[C---:B------:R-:W-:Y:S01]  /*44c0*/  HMMA.16816.F32.BF16 R8, R84.reuse, R94, R8 ;  /* 0x0000005e5408723c */ /* 0x040fe20000041808 */
[----:B----4-:R-:W-:Y:S05]  /*44d0*/  IMAD.U32 R0, RZ, RZ, UR31 ;  /* 0x0000001fff007e24 */ /* 0x010fea000f8e00ff */
[----:B------:R-:W-:Y:S02]  /*44e0*/  @!P4 IADD3 R0, -R0, 0x1, R239 ;  /* 0x000000010000c810 */ /* 0x000fe40007ffe1ef */
[C---:B--2---:R-:W-:Y:S07]  /*44f0*/  HMMA.16816.F32.BF16 R12, R84.reuse, R88, R12 ;  /* 0x00000058540c723c */ /* 0x044fee000004180c */
[----:B------:R-:W-:Y:S01]  /*4500*/  FMUL.FTZ R89, R248, 1.4426950216293334961 ;  /* 0x3fb8aa3bf8597820 */ /* 0x000fe20000410000 */
[----:B------:R-:W-:Y:S04]  /*4510*/  HMMA.16816.F32.BF16 R16, R84, R90, R16 ;  /* 0x0000005a5410723c */ /* 0x000fe80000041810 */
[----:B------:R-:W-:Y:S02]  /*4520*/  FSEL R89, R89, RZ, P0 ;  /* 0x000000ff59597208 */ /* 0x000fe40000000000 */
[----:B------:R-:W-:Y:S01]  /*4530*/  FSETP.NEU.FTZ.AND P0, PT, R249, -INF , PT ;  /* 0xff800000f900780b */ /* 0x000fe20003f1d000 */
[----:B------:R-:W-:Y:S01]  /*4540*/  IMAD.U32 R86, RZ, RZ, UR6 ;  /* 0x00000006ff567e24 */ /* 0x000fe2000f8e00ff */
[C---:B---3--:R-:W-:Y:S01]  /*4550*/  HMMA.16816.F32.BF16 R4, R96.reuse, R100, R4 ;  /* 0x000000646004723c */ /* 0x048fe20000041804 */
[----:B------:R-:W2:Y:S04]  /*4560*/  LDL R100, [R1+0x38] ;  /* 0x0000380001647983 */ /* 0x000ea80000100800 */
[----:B-1----:R-:W-:Y:S01]  /*4570*/  @!P4 IMAD.SHL.U32 R85, R92, 0x2, RZ ;  /* 0x000000025c55c824 */ /* 0x002fe200078e00ff */
[----:B------:R-:W-:Y:S01]  /*4580*/  @!P4 IADD3 R84, R106, UR24, R0 ;  /* 0x000000186a54cc10 */ /* 0x000fe2000fffe000 */
[----:B------:R-:W-:Y:S01]  /*4590*/  IMAD R94, R86, 0x4, R107 ;  /* 0x00000004565e7824 */ /* 0x000fe200078e026b */
[C---:B------:R-:W-:Y:S01]  /*45a0*/  HMMA.16816.F32.BF16 R8, R96.reuse, R102, R8 ;  /* 0x000000666008723c */ /* 0x040fe20000041808 */
[----:B------:R-:W1:Y:S03]  /*45b0*/  S2R R107, SR_TID.X ;  /* 0x00000000006b7919 */ /* 0x000e660000002100 */
[----:B------:R-:W-:Y:S01]  /*45c0*/  @!P4 LOP3.LUT R85, R108, 0x6, R85, 0xf8, !PT ;  /* 0x000000066c55c812 */ /* 0x000fe200078ef855 */
[----:B------:R-:W-:Y:S01]  /*45d0*/  IMAD.U32 R0, RZ, RZ, UR32 ;  /* 0x00000020ff007e24 */ /* 0x000fe2000f8e00ff */
[----:B------:R-:W-:Y:S01]  /*45e0*/  @!P4 IMNMX R88, R84, UR24, PT ;  /* 0x000000185458cc17 */ /* 0x000fe2000b800200 */
[----:B------:R-:W3:Y:S01]  /*45f0*/  S2R R108, SR_TID.X ;  /* 0x00000000006c7919 */ /* 0x000ee20000002100 */
[----:B------:R-:W-:Y:S04]  /*4600*/  IMAD.U32 R92, RZ, RZ, UR32 ;  /* 0x00000020ff5c7e24 */ /* 0x000fe8000f8e00ff */
[----:B------:R-:W-:Y:S02]  /*4610*/  @!P4 IMAD R0, R0, 0x40, R85 ;  /* 0x000000400000c824 */ /* 0x000fe400078e0255 */
[----:B------:R-:W-:Y:S03]  /*4620*/  IMAD.WIDE.U32 R94, R94, -0x326172a9, RZ ;  /* 0xcd9e8d575e5e7825 */ /* 0x000fe600078e00ff */
[CC--:B------:R-:W-:Y:S02]  /*4630*/  @!P4 ISETP.GE.AND P1, PT, R0.reuse, R88.reuse, PT ;  /* 0x000000580000c20c */ /* 0x0c0fe40003f26270 */
[----:B------:R-:W-:Y:S02]  /*4640*/  @!P4 IADD3 R90, R0, 0x1, RZ ;  /* 0x00000001005ac810 */ /* 0x000fe40007ffe0ff */
[----:B------:R-:W-:Y:S02]  /*4650*/  @!P4 FSEL R4, R4, -INF , !P1 ;  /* 0xff8000000404c808 */ /* 0x000fe40004800000 */
[----:B------:R-:W-:Y:S02]  /*4660*/  @!P4 ISETP.GE.AND P1, PT, R90, R88, PT ;  /* 0x000000585a00c20c */ /* 0x000fe40003f26270 */
[----:B-1----:R-:W-:Y:S01]  /*4670*/  SHF.R.S32.HI R107, RZ, 0x1f, R107 ;  /* 0x0000001fff6b7819 */ /* 0x002fe2000001146b */
[--C-:B------:R-:W-:Y:S01]  /*4680*/  FFMA.FTZ R85, R4, c[0x0][0x23c], -R89.reuse ;  /* 0x00008f0004557a23 */ /* 0x100fe20000010859 */
[----:B------:R-:W-:Y:S02]  /*4690*/  @!P4 FSEL R5, R5, -INF , !P1 ;  /* 0xff8000000505c808 */ /* 0x000fe40004800000 */
[----:B------:R-:W-:Y:S01]  /*46a0*/  @!P4 IADD3 R4, R84, 0x8, RZ ;  /* 0x000000085404c810 */ /* 0x000fe20007ffe0ff */
[----:B------:R1:W-:Y:S01]  /*46b0*/  MUFU.EX2 R103, R85 ;  /* 0x0000005500677308 */ /* 0x0003e20000000800 */
[----:B---3--:R-:W-:Y:S01]  /*46c0*/  LEA.HI R107, R107, R108, RZ, 0x7 ;  /* 0x0000006c6b6b7211 */ /* 0x008fe200078f38ff */
[----:B------:R-:W-:Y:S01]  /*46d0*/  FFMA.FTZ R91, R5, c[0x0][0x23c], -R89 ;  /* 0x00008f00055b7a23 */ /* 0x000fe20000010859 */
[----:B------:R-:W-:Y:S02]  /*46e0*/  @!P4 IMNMX R4, R4, UR24, PT ;  /* 0x000000180404cc17 */ /* 0x000fe4000b800200 */
[----:B------:R-:W-:Y:S02]  /*46f0*/  SHF.R.S32.HI R107, RZ, 0x7, R107 ;  /* 0x00000007ff6b7819 */ /* 0x000fe4000001146b */
[-C--:B------:R-:W-:Y:S02]  /*4700*/  @!P4 ISETP.GE.AND P1, PT, R0, R4.reuse, PT ;  /* 0x000000040000c20c */ /* 0x080fe40003f26270 */
[----:B------:R-:W-:Y:S01]  /*4710*/  FSEL R5, R93, RZ, P0 ;  /* 0x000000ff5d057208 */ /* 0x000fe20000000000 */
[----:B------:R-:W-:Y:S01]  /*4720*/  IMAD R92, R92, 0x2, R107 ;  /* 0x000000025c5c7824 */ /* 0x000fe200078e026b */
[----:B------:R-:W-:Y:S01]  /*4730*/  @!P4 FSEL R6, R6, -INF , !P1 ;  /* 0xff8000000606c808 */ /* 0x000fe20004800000 */
[----:B------:R3:W-:Y:S01]  /*4740*/  MUFU.EX2 R107, R91 ;  /* 0x0000005b006b7308 */ /* 0x0007e20000000800 */
[----:B------:R-:W-:Y:S03]  /*4750*/  @!P4 ISETP.GE.AND P0, PT, R90, R4, PT ;  /* 0x000000045a00c20c */ /* 0x000fe60003f06270 */
[--C-:B------:R-:W-:Y:S01]  /*4760*/  FFMA.FTZ R6, R6, c[0x0][0x23c], -R5.reuse ;  /* 0x00008f0006067a23 */ /* 0x100fe20000010805 */
[----:B------:R-:W-:Y:S05]  /*4770*/  @!P4 FSEL R7, R7, -INF , !P0 ;  /* 0xff8000000707c808 */ /* 0x000fea0004000000 */
[----:B------:R4:W-:Y:S01]  /*4780*/  MUFU.EX2 R109, R6 ;  /* 0x00000006006d7308 */ /* 0x0009e20000000800 */
[----:B------:R-:W-:Y:S01]  /*4790*/  FFMA.FTZ R7, R7, c[0x0][0x23c], -R5 ;  /* 0x00008f0007077a23 */ /* 0x000fe20000010805 */
[----:B-1----:R-:W1:Y:S08]  /*47a0*/  LDSM.16.M88.4 R84, [R216+0x1e800] ;  /* 0x01e80000d854783b */ /* 0x002e700000000200 */
[----:B------:R1:W-:Y:S01]  /*47b0*/  MUFU.EX2 R108, R7 ;  /* 0x00000007006c7308 */ /* 0x0003e20000000800 */
[----:B---3--:R-:W-:Y:S05]  /*47c0*/  LOP3.LUT R91, R251, UR14, R92, 0x96, !PT ;  /* 0x0000000efb5b7c12 */ /* 0x008fea000f8e965c */
[----:B------:R-:W-:Y:S05]  /*47d0*/  IMAD.WIDE.U32 R90, R91, -0x326172a9, RZ ;  /* 0xcd9e8d575b5a7825 */ /* 0x000fea00078e00ff */
[----:B------:R-:W-:Y:S01]  /*47e0*/  LOP3.LUT R94, R91, UR30, R94, 0x96, !PT ;  /* 0x0000001e5b5e7c12 */ /* 0x000fe2000f8e965e */
[C---:B-1----:R-:W-:Y:S08]  /*47f0*/  HMMA.16816.F32.BF16 R12, R96.reuse, R84, R12 ;  /* 0x00000054600c723c */ /* 0x042ff0000004180c */
[----:B------:R-:W-:Y:S04]  /*4800*/  HMMA.16816.F32.BF16 R16, R96, R86, R16 ;  /* 0x000000566010723c */ /* 0x000fe80000041810 */
[----:B--2---:R-:W-:Y:S01]  /*4810*/  LOP3.LUT R92, R95, UR15, R100, 0x96, !PT ;  /* 0x0000000f5f5c7c12 */ /* 0x004fe2000f8e9664 */
[----:B------:R-:W-:Y:S01]  /*4820*/  IMAD.WIDE.U32 R94, R94, -0x2daee0ad, RZ ;  /* 0xd2511f535e5e7825 */ /* 0x000fe200078e00ff */
[----:B------:R-:W-:Y:S03]  /*4830*/  @!P4 IADD3 R100, R0, 0x8, RZ ;  /* 0x000000080064c810 */ /* 0x000fe60007ffe0ff */
[----:B------:R-:W-:Y:S01]  /*4840*/  IMAD.WIDE.U32 R92, R92, -0x2daee0ad, RZ ;  /* 0xd2511f535c5c7825 */ /* 0x000fe200078e00ff */
[-C--:B------:R-:W-:Y:S04]  /*4850*/  @!P4 ISETP.GE.AND P0, PT, R100, R88.reuse, PT ;  /* 0x000000586400c20c */ /* 0x080fe80003f06270 */
[----:B------:R-:W-:Y:S02]  /*4860*/  @!P4 FSEL R8, R8, -INF , !P0 ;  /* 0xff8000000808c808 */ /* 0x000fe40004000000 */
[----:B----4-:R-:W-:Y:S02]  /*4870*/  LOP3.LUT R6, R93, UR29, R250, 0x96, !PT ;  /* 0x0000001d5d067c12 */ /* 0x010fe4000f8e96fa */
[----:B------:R-:W-:Y:S01]  /*4880*/  @!P4 IADD3 R93, R0, 0x9, RZ ;  /* 0x00000009005dc810 */ /* 0x000fe20007ffe0ff */
[----:B------:R-:W-:Y:S01]  /*4890*/  FFMA.FTZ R8, R8, c[0x0][0x23c], -R89 ;  /* 0x00008f0008087a23 */ /* 0x000fe20000010859 */
[----:B------:R-:W-:Y:S01]  /*48a0*/  LOP3.LUT R91, R95, UR27, R92, 0x96, !PT ;  /* 0x0000001b5f5b7c12 */ /* 0x000fe2000f8e965c */
[----:B------:R-:W-:Y:S01]  /*48b0*/  IMAD.WIDE.U32 R6, R6, -0x326172a9, RZ ;  /* 0xcd9e8d5706067825 */ /* 0x000fe200078e00ff */
        /* <DEDUP_REMOVED lines=277> */
[C---:B------:R-:W-:Y:S02]  /*5a10*/  LEA R234, P0, R110.reuse, R234, 0x2 ;  /* 0x000000ea6eea7211 */ /* 0x040fe400078010ff */
[-C--:B------:R-:W-:Y:S02]  /*5a20*/  FSEL R9, R9, R92.reuse, P5 ;  /* 0x0000005c09097208 */ /* 0x080fe40002800000 */
[----:B------:R-:W-:Y:S02]  /*5a30*/  LEA.HI.X.SX32 R235, R110, R235, 0x2, P0 ;  /* 0x000000eb6eeb7211 */ /* 0x000fe400000f16ff */
[----:B------:R-:W-:Y:S01]  /*5a40*/  FSETP.GE.FTZ.AND P0, PT, R106, RZ, PT ;  /* 0x000000ff6a00720b */ /* 0x000fe20003f16000 */
[C---:B-1----:R-:W-:Y:S08]  /*5a50*/  HMMA.16816.F32.BF16 R12, R84.reuse, R88, R12 ;  /* 0x00000058540c723c */ /* 0x042ff0000004180c */
[----:B------:R-:W-:Y:S07]  /*5a60*/  HMMA.16816.F32.BF16 R16, R84, R90, R16 ;  /* 0x0000005a5410723c */ /* 0x000fee0000041810 */
[----:B------:R-:W-:Y:S09]  /*5a70*/  FMUL.FTZ R86, R104, R9 ;  /* 0x0000000968567220 */ /* 0x000ff20000410000 */
        /* <DEDUP_REMOVED lines=12> */
[C---:B------:R-:W-:Y:S01]  /*5b40*/  FADD.FTZ R7, -R0.reuse, R11 ;  /* 0x0000000b00077221 */ /* 0x040fe20000010100 */
        /* <DEDUP_REMOVED lines=12> */
[----:B------:R-:W-:Y:S01]  /*5c10*/  FSETP.GE.FTZ.AND P2, PT, R96, RZ, PT ;  /* 0x000000ff6000720b */ /* 0x000fe20003f56000 */
[----:B------:R-:W-:Y:S01]  /*5c20*/  FADD.FTZ R6, -R0, R14 ;  /* 0x0000000e00067221 */ /* 0x000fe20000010100 */
[----:B------:R-:W-:Y:S01]  /*5c30*/  FSEL R7, R7, R0, P0 ;  /* 0x0000000007077208 */ /* 0x000fe20000000000 */
[----:B------:R-:W-:Y:S01]  /*5c40*/  FMUL.FTZ R14, R106, R4 ;  /* 0x000000046a0e7220 */ /* 0x000fe20000410000 */
[----:B------:R-:W-:Y:S01]  /*5c50*/  PLOP3.LUT P0, PT, PT, PT, UP2, 0x80, 0x0 ;  /* 0x000000000000781c */ /* 0x000fe20003f0f028 */
        /* <DEDUP_REMOVED lines=38> */
.L_x_847:
        /* <DEDUP_REMOVED lines=36> */
[-C--:B------:R-:W-:Y:S08]  /*6100*/  HMMA.16816.F32.BF16 R60, R12, R86.reuse, R60 ;  /* 0x000000560c3c723c */ /* 0x080ff0000004183c */
[C---:B------:R-:W-:Y:S01]  /*6110*/  HMMA.16816.F32.BF16 R64, R4.reuse, R86, R64 ;  /* 0x000000560440723c */ /* 0x040fe20000041840 */
[----:B------:R-:W2:Y:S07]  /*6120*/  LDSM.16.MT88.4 R84, [R220+0x2a800] ;  /* 0x02a80000dc54783b */ /* 0x000eae0000004200 */
[-C--:B-----5:R-:W-:Y:S08]  /*6130*/  HMMA.16816.F32.BF16 R68, R4, R88.reuse, R68 ;  /* 0x000000580444723c */ /* 0x0a0ff00000041844 */
[C---:B------:R-:W-:Y:S08]  /*6140*/  HMMA.16816.F32.BF16 R72, R12.reuse, R88, R72 ;  /* 0x000000580c48723c */ /* 0x040ff00000041848 */
[-C--:B------:R-:W-:Y:S01]  /*6150*/  HMMA.16816.F32.BF16 R76, R12, R90.reuse, R76 ;  /* 0x0000005a0c4c723c */ /* 0x080fe2000004184c */
[----:B------:R-:W-:Y:S07]  /*6160*/  LDSM.16.MT88.4 R12, [R0+0x14800] ;  /* 0x01480000000c783b */ /* 0x000fee0000004200 */
        /* <DEDUP_REMOVED lines=17> */
[----:B------:R-:W1:Y:S07]  /*6280*/  LDSM.16.MT88.4 R12, [R0+0x11000] ;  /* 0x01100000000c783b */ /* 0x000e6e0000004200 */
[-C--:B----4-:R-:W-:Y:S08]  /*6290*/  HMMA.16816.F32.BF16 R68, R8, R88.reuse, R68 ;  /* 0x000000580844723c */ /* 0x090ff00000041844 */
        /* <DEDUP_REMOVED lines=21> */
[-C--:B---3--:R-:W-:Y:S08]  /*63f0*/  HMMA.16816.F32.BF16 R68, R4, R88.reuse, R68 ;  /* 0x000000580444723c */ /* 0x088ff00000041844 */
        /* <DEDUP_REMOVED lines=11> */
[-C--:B---3--:R-:W-:Y:S08]  /*64b0*/  HMMA.16816.F32.BF16 R36, R8, R4.reuse, R36 ;  /* 0x000000040824723c */ /* 0x088ff00000041824 */
[C---:B------:R-:W-:Y:S08]  /*64c0*/  HMMA.16816.F32.BF16 R40, R84.reuse, R4, R40 ;  /* 0x000000045428723c */ /* 0x040ff00000041828 */
[-C--:B------:R-:W-:Y:S08]  /*64d0*/  HMMA.16816.F32.BF16 R44, R84, R6.reuse, R44 ;  /* 0x00000006542c723c */ /* 0x080ff0000004182c */
[C---:B------:R-:W-:Y:S08]  /*64e0*/  HMMA.16816.F32.BF16 R48, R8.reuse, R6, R48 ;  /* 0x000000060830723c */ /* 0x040ff00000041830 */
[-C--:B------:R-:W-:Y:S08]  /*64f0*/  HMMA.16816.F32.BF16 R52, R8, R16.reuse, R52 ;  /* 0x000000100834723c */ /* 0x080ff00000041834 */
        /* <DEDUP_REMOVED lines=29> */
.L_x_848:
[----:B------:R-:W-:Y:S01]  /*66d0*/  LDSM.16.M88.4 R128, [R227] ;  /* 0x00000000e380783b */ /* 0x000fe20000000200 */
[----:B------:R-:W-:Y:S02]  /*66e0*/  @UP2 UIADD3 UR10, UP0, UR8, -0x100, URZ ;  /* 0xffffff00080a2890 */ /* 0x000fe4000ff1e03f */
[----:B------:R-:W-:Y:S02]  /*66f0*/  UISETP.GT.AND UP1, UPT, UR6, UR13, UPT ;  /* 0x0000000d0600728c */ /* 0x000fe4000bf24270 */
[----:B------:R-:W2:Y:S01]  /*6700*/  LDSM.16.MT88.4 R16, [R0+0x18000] ;  /* 0x018000000010783b */ /* 0x000ea20000004200 */
[----:B------:R-:W-:Y:S02]  /*6710*/  @UP2 UIADD3.X UR7, UR9, -0x1, URZ, UP0, !UPT ;  /* 0xffffffff09072890 */ /* 0x000fe400087fe43f */
[----:B------:R-:W-:Y:S02]  /*6720*/  @UP2 UMOV UR8, UR10 ;  /* 0x0000000a00082c82 */ /* 0x000fe40008000000 */
[----:B------:R-:W3:Y:S03]  /*6730*/  LDSM.16.M88.4 R124, [R227+0x1000] ;  /* 0x00100000e37c783b */ /* 0x000ee60000000200 */
[----:B------:R-:W-:Y:S02]  /*6740*/  @UP2 UMOV UR9, UR7 ;  /* 0x0000000700092c82 */ /* 0x000fe40008000000 */
[----:B------:R-:W4:Y:S01]  /*6750*/  LDSM.16.MT88.4 R96, [R0+0x1a000] ;  /* 0x01a000000060783b */ /* 0x000f220000004200 */
[----:B------:R-:W-:Y:S02]  /*6760*/  ULOP3.LUT UR7, UR6, 0x1, URZ, 0xc0, !UPT ;  /* 0x0000000106077892 */ /* 0x000fe4000f8ec03f */
[----:B------:R-:W-:Y:S02]  /*6770*/  UIADD3 UR6, UR6, -0x1, URZ ;  /* 0xffffffff06067890 */ /* 0x000fe4000fffe03f */
[----:B------:R-:W1:Y:S01]  /*6780*/  LDSM.16.MT88.4 R112, [R0+0x1c000] ;  /* 0x01c000000070783b */ /* 0x000e620000004200 */
[----:B------:R-:W-:Y:S04]  /*6790*/  UISETP.NE.U32.AND UP0, UPT, UR7, 0x1, UPT ;  /* 0x000000010700788c */ /* 0x000fe8000bf05070 */
        /* <DEDUP_REMOVED lines=72> */
[C---:B------:R-:W-:Y:S07]  /*6c20*/  HMMA.16816.F32.BF16 R88, R212.reuse, R196, R88 ;  /* 0x000000c4d458723c */ /* 0x040fee0000041858 */
[C---:B------:R-:W-:Y:S01]  /*6c30*/  LEA R196, P1, R238.reuse, R234, 0x2 ;  /* 0x000000eaeec47211 */ /* 0x040fe200078210ff */
[-C--:B------:R-:W-:Y:S01]  /*6c40*/  HMMA.16816.F32.BF16 R92, R212, R198.reuse, R92 ;  /* 0x000000c6d45c723c */ /* 0x080fe2000004185c */
[----:B-1----:R-:W-:Y:S03]  /*6c50*/  IMAD.MOV.U32 R0, RZ, RZ, 0x4 ;  /* 0x00000004ff007424 */ /* 0x002fe600078e00ff */
[-C--:B------:R-:W-:Y:S04]  /*6c60*/  LEA.HI.X.SX32 R197, R238, R235.reuse, 0x2, P1 ;  /* 0x000000ebeec57211 */ /* 0x080fe800008f16ff */
[C---:B------:R-:W-:Y:S07]  /*6c70*/  HMMA.16816.F32.BF16 R96, R200.reuse, R198, R96 ;  /* 0x000000c6c860723c */ /* 0x040fee0000041860 */
[----:B------:R-:W-:Y:S01]  /*6c80*/  @P0 IMAD.WIDE R198, R239, R0, UR8 ;  /* 0x00000008efc60e25 */ /* 0x000fe2000f8e0200 */
[-C--:B----4-:R-:W-:Y:S04]  /*6c90*/  HMMA.16816.F32.BF16 R100, R200, R208.reuse, R100 ;  /* 0x000000d0c864723c */ /* 0x090fe80000041864 */
[----:B------:R1:W5:Y:S01]  /*6ca0*/  @P0 LDG.E R248, [R198.64] ;  /* 0x00000004c6f80981 */ /* 0x000362000c1e1900 */
[----:B------:R-:W-:Y:S03]  /*6cb0*/  IMAD.MOV.U32 R0, RZ, RZ, c[0x0][0x22c] ;  /* 0x00008b00ff007624 */ /* 0x000fe600078e00ff */
[C---:B------:R-:W-:Y:S01]  /*6cc0*/  HMMA.16816.F32.BF16 R104, R212.reuse, R208, R104 ;  /* 0x000000d0d468723c */ /* 0x040fe20000041868 */
[----:B------:R1:W5:Y:S03]  /*6cd0*/  @P0 LDG.E R249, [R198.64+0x20] ;  /* 0x00002004c6f90981 */ /* 0x000366000c1e1900 */
[----:B------:R-:W-:Y:S02]  /*6ce0*/  IMAD R0, R0, c[0x0][0x1c0], RZ ;  /* 0x0000700000007a24 */ /* 0x000fe400078e02ff */
[----:B------:R-:W-:Y:S01]  /*6cf0*/  RED.E.ADD.F32.FTZ.RN.STRONG.GPU [R234.64], R4 ;  /* 0x00000004ea00798e */ /* 0x000fe2000c10e784 */
[----:B------:R-:W-:Y:S01]  /*6d00*/  IMAD.MOV.U32 R208, RZ, RZ, c[0x0][0x22c] ;  /* 0x00008b00ffd07624 */ /* 0x000fe200078e00ff */
[-C--:B------:R-:W-:Y:S01]  /*6d10*/  HMMA.16816.F32.BF16 R108, R212, R210.reuse, R108 ;  /* 0x000000d2d46c723c */ /* 0x080fe2000004186c */
[----:B------:R-:W-:Y:S02]  /*6d20*/  IMAD.MOV.U32 R209, RZ, RZ, c[0x0][0x22c] ;  /* 0x00008b00ffd17624 */ /* 0x000fe400078e00ff */
[----:B------:R-:W-:Y:S01]  /*6d30*/  RED.E.ADD.F32.FTZ.RN.STRONG.GPU [R196.64], R5 ;  /* 0x00000005c400798e */ /* 0x000fe2000c10e784 */
[----:B------:R-:W-:Y:S02]  /*6d40*/  IMAD.SHL.U32 R0, R0, 0x10, RZ ;  /* 0x0000001000007824 */ /* 0x000fe400078e00ff */
[----:B------:R-:W-:Y:S02]  /*6d50*/  IMAD R208, R208, c[0x0][0x1c0], RZ ;  /* 0x00007000d0d07a24 */ /* 0x000fe400078e02ff */
[C---:B------:R-:W-:Y:S04]  /*6d60*/  HMMA.16816.F32.BF16 R112, R200.reuse, R210, R112 ;  /* 0x000000d2c870723c */ /* 0x040fe80000041870 */
[----:B------:R-:W-:Y:S02]  /*6d70*/  IMAD R208, R208, 0x18, RZ ;  /* 0x00000018d0d07824 */ /* 0x000fe400078e02ff */
[----:B------:R-:W-:Y:S02]  /*6d80*/  IMAD R209, R209, c[0x0][0x1c0], RZ ;  /* 0x00007000d1d17a24 */ /* 0x000fe400078e02ff */
[-C--:B--2---:R-:W-:Y:S01]  /*6d90*/  HMMA.16816.F32.BF16 R116, R200, R204.reuse, R116 ;  /* 0x000000ccc874723c */ /* 0x084fe20000041874 */
[----:B------:R-:W-:Y:S03]  /*6da0*/  IMAD.MOV.U32 R211, RZ, RZ, c[0x0][0x22c] ;  /* 0x00008b00ffd37624 */ /* 0x000fe600078e00ff */
[CC--:B-1----:R-:W-:Y:S01]  /*6db0*/  LEA R198, P0, R0.reuse, R234.reuse, 0x2 ;  /* 0x000000ea00c67211 */ /* 0x0c2fe200078010ff */
[----:B------:R-:W-:Y:S02]  /*6dc0*/  IMAD R209, R209, 0x28, RZ ;  /* 0x00000028d1d17824 */ /* 0x000fe400078e02ff */
[----:B------:R-:W-:Y:S01]  /*6dd0*/  IMAD R211, R211, c[0x0][0x1c0], RZ ;  /* 0x00007000d3d37a24 */ /* 0x000fe200078e02ff */
[C---:B------:R-:W-:Y:S01]  /*6de0*/  HMMA.16816.F32.BF16 R120, R212.reuse, R204, R120 ;  /* 0x000000ccd478723c */ /* 0x040fe20000041878 */
[----:B------:R-:W2:Y:S03]  /*6df0*/  LDL R205, [R1+0x14] ;  /* 0x0000140001cd7983 */ /* 0x000ea60000100800 */
[-C--:B------:R-:W-:Y:S01]  /*6e00*/  LEA.HI.X.SX32 R199, R0, R235.reuse, 0x2, P0 ;  /* 0x000000eb00c77211 */ /* 0x080fe200000f16ff */
[----:B------:R-:W-:Y:S01]  /*6e10*/  IMAD.SHL.U32 R211, R211, 0x20, RZ ;  /* 0x00000020d3d37824 */ /* 0x000fe200078e00ff */
[----:B------:R-:W3:Y:S01]  /*6e20*/  LDL R204, [R1+0x2c] ;  /* 0x00002c0001cc7983 */ /* 0x000ee20000100800 */
[----:B------:R-:W-:Y:S01]  /*6e30*/  IMAD.MOV.U32 R210, RZ, RZ, c[0x0][0x22c] ;  /* 0x00008b00ffd27624 */ /* 0x000fe200078e00ff */
[-C--:B------:R-:W-:Y:S03]  /*6e40*/  HMMA.16816.F32.BF16 R124, R212, R206.reuse, R124 ;  /* 0x000000ced47c723c */ /* 0x080fe6000004187c */
[----:B------:R1:W-:Y:S01]  /*6e50*/  RED.E.ADD.F32.FTZ.RN.STRONG.GPU [R198.64], R6 ;  /* 0x00000006c600798e */ /* 0x0003e2000c10e784 */
[----:B------:R-:W-:Y:S04]  /*6e60*/  IMAD R210, R210, c[0x0][0x1c0], RZ ;  /* 0x00007000d2d27a24 */ /* 0x000fe800078e02ff */
[----:B------:R-:W-:Y:S04]  /*6e70*/  HMMA.16816.F32.BF16 R128, R200, R206, R128 ;  /* 0x000000cec880723c */ /* 0x000fe80000041880 */
[----:B------:R-:W-:Y:S03]  /*6e80*/  IMAD R210, R210, 0x38, RZ ;  /* 0x00000038d2d27824 */ /* 0x000fe600078e02ff */
[CC--:B------:R-:W-:Y:S02]  /*6e90*/  LEA R202, P1, R208.reuse, R234.reuse, 0x2 ;  /* 0x000000ead0ca7211 */ /* 0x0c0fe400078210ff */
[CC--:B------:R-:W-:Y:S03]  /*6ea0*/  LEA R200, P0, R211.reuse, R234.reuse, 0x2 ;  /* 0x000000ead3c87211 */ /* 0x0c0fe600078010ff */
[-C--:B------:R-:W-:Y:S01]  /*6eb0*/  LEA.HI.X.SX32 R203, R208, R235.reuse, 0x2, P1 ;  /* 0x000000ebd0cb7211 */ /* 0x080fe200008f16ff */
[----:B------:R-:W-:Y:S01]  /*6ec0*/  IMAD.MOV.U32 R208, RZ, RZ, c[0x0][0x22c] ;  /* 0x00008b00ffd07624 */ /* 0x000fe200078e00ff */
[-C--:B------:R-:W-:Y:S03]  /*6ed0*/  LEA.HI.X.SX32 R201, R211, R235.reuse, 0x2, P0 ;  /* 0x000000ebd3c97211 */ /* 0x080fe600000f16ff */
[----:B------:R4:W-:Y:S01]  /*6ee0*/  RED.E.ADD.F32.FTZ.RN.STRONG.GPU [R202.64], R7 ;  /* 0x00000007ca00798e */ /* 0x0009e2000c10e784 */
[----:B------:R-:W-:Y:S01]  /*6ef0*/  IMAD R208, R208, c[0x0][0x1c0], RZ ;  /* 0x00007000d0d07a24 */ /* 0x000fe200078e02ff */
[CC--:B-1----:R-:W-:Y:S03]  /*6f00*/  LEA R198, P2, R209.reuse, R234.reuse, 0x2 ;  /* 0x000000ead1c67211 */ /* 0x0c2fe600078410ff */
[----:B------:R-:W-:Y:S01]  /*6f10*/  RED.E.ADD.F32.FTZ.RN.STRONG.GPU [R200.64], R8 ;  /* 0x00000008c800798e */ /* 0x000fe2000c10e784 */
[----:B------:R-:W-:Y:S01]  /*6f20*/  IMAD R208, R208, 0x30, RZ ;  /* 0x00000030d0d07824 */ /* 0x000fe200078e02ff */
[-C--:B------:R-:W-:Y:S02]  /*6f30*/  LEA R6, P0, R210, R234.reuse, 0x2 ;  /* 0x000000ead2067211 */ /* 0x080fe400078010ff */
[-C--:B------:R-:W-:Y:S01]  /*6f40*/  LEA.HI.X.SX32 R199, R209, R235.reuse, 0x2, P2 ;  /* 0x000000ebd1c77211 */ /* 0x080fe200010f16ff */
[----:B------:R-:W-:Y:S01]  /*6f50*/  IMAD.MOV.U32 R209, RZ, RZ, c[0x0][0x22c] ;  /* 0x00008b00ffd17624 */ /* 0x000fe200078e00ff */
[CC--:B------:R-:W-:Y:S03]  /*6f60*/  LEA R4, P1, R208.reuse, R234.reuse, 0x2 ;  /* 0x000000ead0047211 */ /* 0x0c0fe600078210ff */
[----:B------:R1:W-:Y:S01]  /*6f70*/  RED.E.ADD.F32.FTZ.RN.STRONG.GPU [R198.64], R9 ;  /* 0x00000009c600798e */ /* 0x0003e2000c10e784 */
[-C--:B------:R-:W-:Y:S01]  /*6f80*/  LEA.HI.X.SX32 R5, R208, R235.reuse, 0x2, P1 ;  /* 0x000000ebd0057211 */ /* 0x080fe200008f16ff */
[----:B------:R-:W-:Y:S02]  /*6f90*/  IMAD.MOV.U32 R208, RZ, RZ, c[0x0][0x22c] ;  /* 0x00008b00ffd07624 */ /* 0x000fe400078e00ff */
[----:B------:R-:W-:Y:S02]  /*6fa0*/  IMAD R209, R209, c[0x0][0x1c0], RZ ;  /* 0x00007000d1d17a24 */ /* 0x000fe400078e02ff */
[----:B------:R1:W-:Y:S01]  /*6fb0*/  RED.E.ADD.F32.FTZ.RN.STRONG.GPU [R4.64], R10 ;  /* 0x0000000a0400798e */ /* 0x0003e2000c10e784 */
[----:B------:R-:W-:Y:S02]  /*6fc0*/  IMAD R208, R208, c[0x0][0x1c0], RZ ;  /* 0x00007000d0d07a24 */ /* 0x000fe400078e02ff */
[----:B------:R-:W-:Y:S02]  /*6fd0*/  IMAD.SHL.U32 R209, R209, 0x10, RZ ;  /* 0x00000010d1d17824 */ /* 0x000fe400078e00ff */
[----:B------:R-:W-:Y:S01]  /*6fe0*/  IMAD.SHL.U32 R208, R208, 0x10, RZ ;  /* 0x00000010d0d07824 */ /* 0x000fe200078e00ff */
[-C--:B----4-:R-:W-:Y:S02]  /*6ff0*/  LEA.HI.X.SX32 R7, R210, R235.reuse, 0x2, P0 ;  /* 0x000000ebd2077211 */ /* 0x090fe400000f16ff */
[C---:B------:R-:W-:Y:S02]  /*7000*/  IADD3 R210, R209.reuse, 0x20, RZ ;  /* 0x00000020d1d27810 */ /* 0x040fe40007ffe0ff */
[----:B------:R-:W-:Y:S01]  /*7010*/  IADD3 R208, R208, 0x20, RZ ;  /* 0x00000020d0d07810 */ /* 0x000fe20007ffe0ff */
[----:B------:R4:W-:Y:S02]  /*7020*/  RED.E.ADD.F32.FTZ.RN.STRONG.GPU [R6.64], R11 ;  /* 0x0000000b0600798e */ /* 0x0009e4000c10e784 */
[----:B------:R-:W-:Y:S03]  /*7030*/  IMAD.IADD R210, R238, 0x1, R210 ;  /* 0x00000001eed27824 */ /* 0x000fe600078e02d2 */
[----:B------:R-:W-:Y:S05]  /*7040*/  RED.E.ADD.F32.FTZ.RN.STRONG.GPU [R234.64+0x80], R16 ;  /* 0x00008010ea00798e */ /* 0x000fea000c10e784 */
[----:B-1----:R-:W3:Y:S05]  /*7050*/  LDL R199, [R1+0x10] ;  /* 0x0000100001c77983 */ /* 0x002eea0000100800 */
[----:B------:R-:W3:Y:S01]  /*7060*/  LDL R198, [R1+0x28] ;  /* 0x0000280001c67983 */ /* 0x000ee20000100800 */
[CC--:B------:R-:W-:Y:S04]  /*7070*/  LEA R4, P0, R208.reuse, R234.reuse, 0x2 ;  /* 0x000000ead0047211 */ /* 0x0c0fe800078010ff */
[----:B------:R-:W-:Y:S01]  /*7080*/  RED.E.ADD.F32.FTZ.RN.STRONG.GPU [R196.64+0x80], R17 ;  /* 0x00008011c400798e */ /* 0x000fe2000c10e784 */
[-C--:B------:R-:W-:Y:S02]  /*7090*/  LEA.HI.X.SX32 R5, R208, R235.reuse, 0x2, P0 ;  /* 0x000000ebd0057211 */ /* 0x080fe400000f16ff */
[C---:B------:R-:W-:Y:S02]  /*70a0*/  IADD3 R208, R209.reuse, 0x20, RZ ;  /* 0x00000020d1d07810 */ /* 0x040fe40007ffe0ff */
[----:B------:R-:W-:Y:S01]  /*70b0*/  IADD3 R209, R209, 0x20, RZ ;  /* 0x00000020d1d17810 */ /* 0x000fe20007ffe0ff */
[----:B------:R-:W-:Y:S01]  /*70c0*/  RED.E.ADD.F32.FTZ.RN.STRONG.GPU [R4.64], R18 ;  /* 0x000000120400798e */ /* 0x000fe2000c10e784 */
[-C--:B----4-:R-:W-:Y:S01]  /*70d0*/  LEA R6, P1, R210, R234.reuse, 0x2 ;  /* 0x000000ead2067211 */ /* 0x090fe200078210ff */
[C---:B------:R-:W-:Y:S02]  /*70e0*/  IMAD.IADD R208, R238.reuse, 0x1, R208 ;  /* 0x00000001eed07824 */ /* 0x040fe400078e02d0 */
[----:B------:R-:W-:Y:S01]  /*70f0*/  IMAD.IADD R209, R238, 0x1, R209 ;  /* 0x00000001eed17824 */ /* 0x000fe200078e02d1 */
[-C--:B------:R-:W-:Y:S01]  /*7100*/  LEA.HI.X.SX32 R7, R210, R235.reuse, 0x2, P1 ;  /* 0x000000ebd2077211 */ /* 0x080fe200008f16ff */
[C---:B------:R-:W-:Y:S02]  /*7110*/  IMAD.IADD R208, R238.reuse, 0x1, R208 ;  /* 0x00000001eed07824 */ /* 0x040fe400078e02d0 */
[C---:B------:R-:W-:Y:S02]  /*7120*/  IMAD.IADD R209, R238.reuse, 0x1, R209 ;  /* 0x00000001eed17824 */ /* 0x040fe400078e02d1 */
[----:B------:R-:W-:Y:S01]  /*7130*/  RED.E.ADD.F32.FTZ.RN.STRONG.GPU [R6.64], R19 ;  /* 0x000000130600798e */ /* 0x000fe2000c10e784 */
[----:B------:R-:W-:Y:S02]  /*7140*/  IMAD.IADD R208, R238, 0x1, R208 ;  /* 0x00000001eed07824 */ /* 0x000fe400078e02d0 */
[CC--:B------:R-:W-:Y:S03]  /*7150*/  LEA R10, P0, R209.reuse, R234.reuse, 0x2 ;  /* 0x000000ead10a7211 */ /* 0x0c0fe600078010ff */
[CC--:B------:R-:W-:Y:S02]  /*7160*/  LEA R8, P2, R208.reuse, R234.reuse, 0x2 ;  /* 0x000000ead0087211 */ /* 0x0c0fe400078410ff */
[-C--:B------:R-:W-:Y:S01]  /*7170*/  LEA.HI.X.SX32 R11, R209, R235.reuse, 0x2, P0 ;  /* 0x000000ebd10b7211 */ /* 0x080fe200000f16ff */
[----:B------:R-:W-:Y:S01]  /*7180*/  IMAD.MOV.U32 R209, RZ, RZ, c[0x0][0x22c] ;  /* 0x00008b00ffd17624 */ /* 0x000fe200078e00ff */
[-C--:B------:R-:W-:Y:S01]  /*7190*/  LEA.HI.X.SX32 R9, R208, R235.reuse, 0x2, P2 ;  /* 0x000000ebd0097211 */ /* 0x080fe200010f16ff */
[----:B------:R-:W-:Y:S02]  /*71a0*/  IMAD.MOV.U32 R208, RZ, RZ, c[0x0][0x22c] ;  /* 0x00008b00ffd07624 */ /* 0x000fe400078e00ff */
[----:B------:R1:W-:Y:S01]  /*71b0*/  RED.E.ADD.F32.FTZ.RN.STRONG.GPU [R10.64], R12 ;  /* 0x0000000c0a00798e */ /* 0x0003e2000c10e784 */
[----:B------:R-:W-:Y:S02]  /*71c0*/  IMAD R209, R209, c[0x0][0x1c0], RZ ;  /* 0x00007000d1d17a24 */ /* 0x000fe400078e02ff */
[----:B------:R-:W-:Y:S02]  /*71d0*/  IMAD R208, R208, c[0x0][0x1c0], RZ ;  /* 0x00007000d0d07a24 */ /* 0x000fe400078e02ff */
[----:B------:R4:W-:Y:S01]  /*71e0*/  RED.E.ADD.F32.FTZ.RN.STRONG.GPU [R8.64], R13 ;  /* 0x0000000d0800798e */ /* 0x0009e2000c10e784 */
[----:B------:R-:W-:Y:S02]  /*71f0*/  IMAD.SHL.U32 R209, R209, 0x10, RZ ;  /* 0x00000010d1d17824 */ /* 0x000fe400078e00ff */
[----:B------:R-:W-:Y:S03]  /*7200*/  IMAD.SHL.U32 R208, R208, 0x10, RZ ;  /* 0x00000010d0d07824 */ /* 0x000fe600078e00ff */
[C---:B------:R-:W-:Y:S02]  /*7210*/  IADD3 R202, R209.reuse, 0x40, RZ ;  /* 0x00000040d1ca7810 */ /* 0x040fe40007ffe0ff */
[----:B------:R-:W-:Y:S01]  /*7220*/  IADD3 R200, R208, 0x40, RZ ;  /* 0x00000040d0c87810 */ /* 0x000fe20007ffe0ff */
[----:B------:R-:W-:Y:S01]  /*7230*/  IMAD.MOV.U32 R208, RZ, RZ, c[0x0][0x22c] ;  /* 0x00008b00ffd07624 */ /* 0x000fe200078e00ff */
[----:B------:R-:W-:Y:S01]  /*7240*/  IADD3 R201, R209, 0x40, RZ ;  /* 0x00000040d1c97810 */ /* 0x000fe20007ffe0ff */
[----:B------:R-:W-:Y:S02]  /*7250*/  IMAD.IADD R202, R238, 0x1, R202 ;  /* 0x00000001eeca7824 */ /* 0x000fe400078e02ca */
[----:B------:R-:W-:Y:S02]  /*7260*/  IMAD R208, R208, c[0x0][0x1c0], RZ ;  /* 0x00007000d0d07a24 */ /* 0x000fe400078e02ff */
[----:B------:R-:W-:Y:S02]  /*7270*/  IMAD.IADD R201, R238, 0x1, R201 ;  /* 0x00000001eec97824 */ /* 0x000fe400078e02c9 */
[----:B------:R-:W-:Y:S02]  /*7280*/  IMAD.SHL.U32 R208, R208, 0x10, RZ ;  /* 0x00000010d0d07824 */ /* 0x000fe400078e00ff */
[----:B------:R-:W-:Y:S03]  /*7290*/  IMAD.IADD R201, R238, 0x1, R201 ;  /* 0x00000001eec97824 */ /* 0x000fe600078e02c9 */
[----:B-1----:R-:W-:Y:S01]  /*72a0*/  IADD3 R12, R208, 0x60, RZ ;  /* 0x00000060d00c7810 */ /* 0x002fe20007ffe0ff */
[----:B------:R-:W-:Y:S01]  /*72b0*/  IMAD.MOV.U32 R208, RZ, RZ, c[0x0][0x22c] ;  /* 0x00008b00ffd07624 */ /* 0x000fe200078e00ff */
[----:B----4-:R-:W4:Y:S03]  /*72c0*/  LDL R13, [R1+0x8] ;  /* 0x00000800010d7983 */ /* 0x010f260000100800 */
[----:B------:R-:W-:Y:S04]  /*72d0*/  IMAD R208, R208, c[0x0][0x1c0], RZ ;  /* 0x00007000d0d07a24 */ /* 0x000fe800078e02ff */
[----:B------:R-:W-:Y:S01]  /*72e0*/  IMAD.SHL.U32 R208, R208, 0x10, RZ ;  /* 0x00000010d0d07824 */ /* 0x000fe200078e00ff */
[CC--:B--2---:R-:W-:Y:S04]  /*72f0*/  LEA R4, P1, R205.reuse, R234.reuse, 0x2 ;  /* 0x000000eacd047211 */ /* 0x0c4fe800078210ff */
[-C--:B------:R-:W-:Y:S02]  /*7300*/  LEA.HI.X.SX32 R5, R205, R235.reuse, 0x2, P1 ;  /* 0x000000ebcd057211 */ /* 0x080fe400008f16ff */
[CC--:B---3--:R-:W-:Y:S03]  /*7310*/  LEA R6, P0, R204.reuse, R234.reuse, 0x2 ;  /* 0x000000eacc067211 */ /* 0x0c8fe600078010ff */
[----:B------:R1:W-:Y:S01]  /*7320*/  RED.E.ADD.F32.FTZ.RN.STRONG.GPU [R4.64], R14 ;  /* 0x0000000e0400798e */ /* 0x0003e2000c10e784 */
[-C--:B------:R-:W-:Y:S05]  /*7330*/  LEA.HI.X.SX32 R7, R204, R235.reuse, 0x2, P0 ;  /* 0x000000ebcc077211 */ /* 0x080fea00000f16ff */
[----:B------:R2:W-:Y:S05]  /*7340*/  RED.E.ADD.F32.FTZ.RN.STRONG.GPU [R6.64], R15 ;  /* 0x0000000f0600798e */ /* 0x0005ea000c10e784 */
[----:B------:R-:W-:Y:S05]  /*7350*/  RED.E.ADD.F32.FTZ.RN.STRONG.GPU [R234.64+0x100], R84 ;  /* 0x00010054ea00798e */ /* 0x000fea000c10e784 */
[----:B------:R-:W-:Y:S05]  /*7360*/  RED.E.ADD.F32.FTZ.RN.STRONG.GPU [R196.64+0x100], R85 ;  /* 0x00010055c400798e */ /* 0x000fea000c10e784 */
[----:B-1----:R-:W3:Y:S01]  /*7370*/  LDL R14, [R1+0x24] ;  /* 0x00002400010e7983 */ /* 0x002ee20000100800 */
[CC--:B------:R-:W-:Y:S04]  /*7380*/  LEA R4, P0, R200.reuse, R234.reuse, 0x2 ;  /* 0x000000eac8047211 */ /* 0x0c0fe800078010ff */
[-C--:B------:R-:W-:Y:S01]  /*7390*/  LEA.HI.X.SX32 R5, R200, R235.reuse, 0x2, P0 ;  /* 0x000000ebc8057211 */ /* 0x080fe200000f16ff */
[----:B--2---:R-:W2:Y:S01]  /*73a0*/  LDL R15, [R1+0xc] ;  /* 0x00000c00010f7983 */ /* 0x004ea20000100800 */
[----:B------:R-:W-:Y:S01]  /*73b0*/  IADD3 R200, R209, 0x40, RZ ;  /* 0x00000040d1c87810 */ /* 0x000fe20007ffe0ff */
[----:B------:R-:W-:Y:S01]  /*73c0*/  IMAD.MOV.U32 R209, RZ, RZ, c[0x0][0x22c] ;  /* 0x00008b00ffd17624 */ /* 0x000fe200078e00ff */
[-C--:B------:R-:W-:Y:S02]  /*73d0*/  LEA R6, P1, R202, R234.reuse, 0x2 ;  /* 0x000000eaca067211 */ /* 0x080fe400078210ff */
[----:B------:R1:W-:Y:S01]  /*73e0*/  RED.E.ADD.F32.FTZ.RN.STRONG.GPU [R4.64], R86 ;  /* 0x000000560400798e */ /* 0x0003e2000c10e784 */
[----:B------:R-:W-:Y:S01]  /*73f0*/  IMAD.IADD R200, R238, 0x1, R200 ;  /* 0x00000001eec87824 */ /* 0x000fe200078e02c8 */
[-C--:B------:R-:W-:Y:S01]  /*7400*/  LEA.HI.X.SX32 R7, R202, R235.reuse, 0x2, P1 ;  /* 0x000000ebca077211 */ /* 0x080fe200008f16ff */
[----:B------:R-:W-:Y:S01]  /*7410*/  IMAD R209, R209, c[0x0][0x1c0], RZ ;  /* 0x00007000d1d17a24 */ /* 0x000fe200078e02ff */
[CC--:B------:R-:W-:Y:S01]  /*7420*/  LEA R10, P0, R201.reuse, R234.reuse, 0x2 ;  /* 0x000000eac90a7211 */ /* 0x0c0fe200078010ff */
[C---:B------:R-:W-:Y:S02]  /*7430*/  IMAD.IADD R200, R238.reuse, 0x1, R200 ;  /* 0x00000001eec87824 */ /* 0x040fe400078e02c8 */
[----:B------:R1:W-:Y:S01]  /*7440*/  RED.E.ADD.F32.FTZ.RN.STRONG.GPU [R6.64], R87 ;  /* 0x000000570600798e */ /* 0x0003e2000c10e784 */
[-C--:B------:R-:W-:Y:S01]  /*7450*/  LEA.HI.X.SX32 R11, R201, R235.reuse, 0x2, P0 ;  /* 0x000000ebc90b7211 */ /* 0x080fe200000f16ff */
[----:B------:R-:W-:Y:S02]  /*7460*/  IMAD.IADD R200, R238, 0x1, R200 ;  /* 0x00000001eec87824 */ /* 0x000fe400078e02c8 */
[----:B------:R-:W-:Y:S02]  /*7470*/  IMAD.SHL.U32 R209, R209, 0x10, RZ ;  /* 0x00000010d1d17824 */ /* 0x000fe400078e00ff */
[----:B------:R-:W-:Y:S01]  /*7480*/  RED.E.ADD.F32.FTZ.RN.STRONG.GPU [R10.64], R88 ;  /* 0x000000580a00798e */ /* 0x000fe2000c10e784 */
[CC--:B------:R-:W-:Y:S02]  /*7490*/  LEA R8, P2, R200.reuse, R234.reuse, 0x2 ;  /* 0x000000eac8087211 */ /* 0x0c0fe400078410ff */
[C---:B------:R-:W-:Y:S02]  /*74a0*/  IADD3 R18, R209.reuse, 0x60, RZ ;  /* 0x00000060d1127810 */ /* 0x040fe40007ffe0ff */
[-C--:B------:R-:W-:Y:S02]  /*74b0*/  LEA.HI.X.SX32 R9, R200, R235.reuse, 0x2, P2 ;  /* 0x000000ebc8097211 */ /* 0x080fe400010f16ff */
[C---:B------:R-:W-:Y:S01]  /*74c0*/  IADD3 R17, R209.reuse, 0x60, RZ ;  /* 0x00000060d1117810 */ /* 0x040fe20007ffe0ff */
[C---:B------:R-:W-:Y:S01]  /*74d0*/  IMAD.IADD R18, R238.reuse, 0x1, R18 ;  /* 0x00000001ee127824 */ /* 0x040fe200078e0212 */
[----:B------:R-:W-:Y:S01]  /*74e0*/  IADD3 R16, R209, 0x60, RZ ;  /* 0x00000060d1107810 */ /* 0x000fe20007ffe0ff */
[----:B------:R1:W-:Y:S01]  /*74f0*/  RED.E.ADD.F32.FTZ.RN.STRONG.GPU [R8.64], R89 ;  /* 0x000000590800798e */ /* 0x0003e2000c10e784 */
[----:B------:R-:W-:Y:S02]  /*7500*/  IMAD.MOV.U32 R209, RZ, RZ, c[0x0][0x22c] ;  /* 0x00008b00ffd17624 */ /* 0x000fe400078e00ff */
[C---:B------:R-:W-:Y:S01]  /*7510*/  IMAD.IADD R17, R238.reuse, 0x1, R17 ;  /* 0x00000001ee117824 */ /* 0x040fe200078e0211 */
[CC--:B-1----:R-:W-:Y:S01]  /*7520*/  LEA R4, P1, R199.reuse, R234.reuse, 0x2 ;  /* 0x000000eac7047211 */ /* 0x0c2fe200078210ff */
[C---:B------:R-:W-:Y:S02]  /*7530*/  IMAD.IADD R16, R238.reuse, 0x1, R16 ;  /* 0x00000001ee107824 */ /* 0x040fe400078e0210 */
[C---:B------:R-:W-:Y:S01]  /*7540*/  IMAD.IADD R17, R238.reuse, 0x1, R17 ;  /* 0x00000001ee117824 */ /* 0x040fe200078e0211 */
[-C--:B------:R-:W-:Y:S01]  /*7550*/  LEA.HI.X.SX32 R5, R199, R235.reuse, 0x2, P1 ;  /* 0x000000ebc7057211 */ /* 0x080fe200008f16ff */
[----:B------:R-:W-:Y:S01]  /*7560*/  IMAD.IADD R16, R238, 0x1, R16 ;  /* 0x00000001ee107824 */ /* 0x000fe200078e0210 */
[-C--:B------:R-:W-:Y:S01]  /*7570*/  LEA R6, P0, R198, R234.reuse, 0x2 ;  /* 0x000000eac6067211 */ /* 0x080fe200078010ff */
[----:B------:R-:W-:Y:S02]  /*7580*/  IMAD R209, R209, c[0x0][0x1c0], RZ ;  /* 0x00007000d1d17a24 */ /* 0x000fe400078e02ff */
[----:B------:R1:W-:Y:S01]  /*7590*/  RED.E.ADD.F32.FTZ.RN.STRONG.GPU [R4.64], R90 ;  /* 0x0000005a0400798e */ /* 0x0003e2000c10e784 */
[----:B------:R-:W-:Y:S01]  /*75a0*/  IMAD.IADD R16, R238, 0x1, R16 ;  /* 0x00000001ee107824 */ /* 0x000fe200078e0210 */
[-C--:B------:R-:W-:Y:S01]  /*75b0*/  LEA.HI.X.SX32 R7, R198, R235.reuse, 0x2, P0 ;  /* 0x000000ebc6077211 */ /* 0x080fe200000f16ff */
[----:B------:R-:W-:Y:S04]  /*75c0*/  IMAD.SHL.U32 R209, R209, 0x10, RZ ;  /* 0x00000010d1d17824 */ /* 0x000fe800078e00ff */
[----:B------:R1:W-:Y:S05]  /*75d0*/  RED.E.ADD.F32.FTZ.RN.STRONG.GPU [R6.64], R91 ;  /* 0x0000005b0600798e */ /* 0x0003ea000c10e784 */
[----:B------:R-:W-:Y:S01]  /*75e0*/  RED.E.ADD.F32.FTZ.RN.STRONG.GPU [R234.64+0x180], R96 ;  /* 0x00018060ea00798e */ /* 0x000fe2000c10e784 */
[CC--:B------:R-:W-:Y:S04]  /*75f0*/  LEA R8, P2, R16.reuse, R234.reuse, 0x2 ;  /* 0x000000ea10087211 */ /* 0x0c0fe800078410ff */
[----:B------:R-:W-:Y:S01]  /*7600*/  RED.E.ADD.F32.FTZ.RN.STRONG.GPU [R196.64+0x180], R97 ;  /* 0x00018061c400798e */ /* 0x000fe2000c10e784 */
[-C--:B------:R-:W-:Y:S02]  /*7610*/  LEA.HI.X.SX32 R9, R16, R235.reuse, 0x2, P2 ;  /* 0x000000eb10097211 */ /* 0x080fe400010f16ff */
[----:B------:R-:W-:Y:S02]  /*7620*/  IADD3 R16, R209, 0x80, RZ ;  /* 0x00000080d1107810 */ /* 0x000fe40007ffe0ff */
[----:B------:R-:W-:Y:S03]  /*7630*/  LDSM.16.MT88.4 R88, [R2+0x6000] ;  /* 0x006000000258783b */ /* 0x000fe60000004200 */
[----:B------:R-:W-:Y:S01]  /*7640*/  IMAD.IADD R16, R238, 0x1, R16 ;  /* 0x00000001ee107824 */ /* 0x000fe200078e0210 */
[-C--:B-1----:R-:W-:Y:S03]  /*7650*/  LEA R4, P0, R12, R234.reuse, 0x2 ;  /* 0x000000ea0c047211 */ /* 0x082fe600078010ff */
[----:B------:R-:W-:Y:S01]  /*7660*/  IMAD.IADD R16, R238, 0x1, R16 ;  /* 0x00000001ee107824 */ /* 0x000fe200078e0210 */
[-C--:B------:R-:W-:Y:S02]  /*7670*/  LEA.HI.X.SX32 R5, R12, R235.reuse, 0x2, P0 ;  /* 0x000000eb0c057211 */ /* 0x080fe400000f16ff */
[----:B------:R-:W4:Y:S01]  /*7680*/  LDL R12, [R1+0x20] ;  /* 0x00002000010c7983 */ /* 0x000f220000100800 */
[CC--:B------:R-:W-:Y:S02]  /*7690*/  LEA R6, P1, R18.reuse, R234.reuse, 0x2 ;  /* 0x000000ea12067211 */ /* 0x0c0fe400078210ff */
[CC--:B------:R-:W-:Y:S02]  /*76a0*/  LEA R10, P0, R17.reuse, R234.reuse, 0x2 ;  /* 0x000000ea110a7211 */ /* 0x0c0fe400078010ff */
[----:B------:R-:W-:Y:S01]  /*76b0*/  RED.E.ADD.F32.FTZ.RN.STRONG.GPU [R4.64], R98 ;  /* 0x000000620400798e */ /* 0x000fe2000c10e784 */
[-C--:B------:R-:W-:Y:S02]  /*76c0*/  LEA.HI.X.SX32 R7, R18, R235.reuse, 0x2, P1 ;  /* 0x000000eb12077211 */ /* 0x080fe400008f16ff */
[-C--:B------:R-:W-:Y:S02]  /*76d0*/  LEA.HI.X.SX32 R11, R17, R235.reuse, 0x2, P0 ;  /* 0x000000eb110b7211 */ /* 0x080fe400000f16ff */
[----:B------:R-:W4:Y:S01]  /*76e0*/  LDL R17, [R1+0x4] ;  /* 0x0000040001117983 */ /* 0x000f220000100800 */
[----:B------:R-:W-:Y:S04]  /*76f0*/  IADD3 R18, R209, 0x80, RZ ;  /* 0x00000080d1127810 */ /* 0x000fe80007ffe0ff */
[----:B------:R3:W-:Y:S01]  /*7700*/  RED.E.ADD.F32.FTZ.RN.STRONG.GPU [R6.64], R99 ;  /* 0x000000630600798e */ /* 0x0007e2000c10e784 */
[----:B------:R-:W-:Y:S04]  /*7710*/  IMAD.IADD R18, R238, 0x1, R18 ;  /* 0x00000001ee127824 */ /* 0x000fe800078e0212 */
[----:B------:R-:W-:Y:S05]  /*7720*/  RED.E.ADD.F32.FTZ.RN.STRONG.GPU [R10.64], R92 ;  /* 0x0000005c0a00798e */ /* 0x000fea000c10e784 */
[----:B------:R1:W-:Y:S05]  /*7730*/  RED.E.ADD.F32.FTZ.RN.STRONG.GPU [R8.64], R93 ;  /* 0x0000005d0800798e */ /* 0x0003ea000c10e784 */
[----:B------:R-:W-:Y:S01]  /*7740*/  LDSM.16.MT88.4 R96, [R220+0x28800] ;  /* 0x02880000dc60783b */ /* 0x000fe20000004200 */
[CC--:B---3--:R-:W-:Y:S04]  /*7750*/  LEA R6, P0, R14.reuse, R234.reuse, 0x2 ;  /* 0x000000ea0e067211 */ /* 0x0c8fe800078010ff */
[-C--:B------:R-:W-:Y:S02]  /*7760*/  LEA.HI.X.SX32 R7, R14, R235.reuse, 0x2, P0 ;  /* 0x000000eb0e077211 */ /* 0x080fe400000f16ff */
[CC--:B--2---:R-:W-:Y:S02]  /*7770*/  LEA R4, P1, R15.reuse, R234.reuse, 0x2 ;  /* 0x000000ea0f047211 */ /* 0x0c4fe400078210ff */
[----:B------:R-:W-:Y:S01]  /*7780*/  IADD3 R14, R208, 0x80, RZ ;  /* 0x00000080d00e7810 */ /* 0x000fe20007ffe0ff */
[----:B------:R-:W-:Y:S01]  /*7790*/  IMAD.MOV.U32 R208, RZ, RZ, c[0x0][0x22c] ;  /* 0x00008b00ffd07624 */ /* 0x000fe200078e00ff */
[-C--:B------:R-:W-:Y:S02]  /*77a0*/  LEA.HI.X.SX32 R5, R15, R235.reuse, 0x2, P1 ;  /* 0x000000eb0f057211 */ /* 0x080fe400008f16ff */
[----:B------:R-:W-:Y:S01]  /*77b0*/  IADD3 R15, R209, 0x80, RZ ;  /* 0x00000080d10f7810 */ /* 0x000fe20007ffe0ff */
[----:B------:R-:W-:Y:S02]  /*77c0*/  IMAD R208, R208, c[0x0][0x1c0], RZ ;  /* 0x00007000d0d07a24 */ /* 0x000fe400078e02ff */
[----:B------:R2:W-:Y:S01]  /*77d0*/  RED.E.ADD.F32.FTZ.RN.STRONG.GPU [R4.64], R94 ;  /* 0x0000005e0400798e */ /* 0x0005e2000c10e784 */
[----:B------:R-:W-:Y:S02]  /*77e0*/  IMAD.MOV.U32 R209, RZ, RZ, c[0x0][0x22c] ;  /* 0x00008b00ffd17624 */ /* 0x000fe400078e00ff */
[----:B------:R-:W-:Y:S02]  /*77f0*/  IMAD.IADD R15, R238, 0x1, R15 ;  /* 0x00000001ee0f7824 */ /* 0x000fe400078e020f */
[----:B------:R3:W-:Y:S01]  /*7800*/  RED.E.ADD.F32.FTZ.RN.STRONG.GPU [R6.64], R95 ;  /* 0x0000005f0600798e */ /* 0x0007e2000c10e784 */
[----:B------:R-:W-:Y:S02]  /*7810*/  IMAD.SHL.U32 R208, R208, 0x10, RZ ;  /* 0x00000010d0d07824 */ /* 0x000fe400078e00ff */
[C---:B------:R-:W-:Y:S02]  /*7820*/  IMAD.IADD R15, R238.reuse, 0x1, R15 ;  /* 0x00000001ee0f7824 */ /* 0x040fe400078e020f */
[----:B------:R-:W-:Y:S01]  /*7830*/  RED.E.ADD.F32.FTZ.RN.STRONG.GPU [R234.64+0x200], R100 ;  /* 0x00020064ea00798e */ /* 0x000fe2000c10e784 */
[----:B------:R-:W-:Y:S02]  /*7840*/  IMAD R209, R209, c[0x0][0x1c0], RZ ;  /* 0x00007000d1d17a24 */ /* 0x000fe400078e02ff */
[----:B------:R-:W-:Y:S02]  /*7850*/  IMAD.IADD R15, R238, 0x1, R15 ;  /* 0x00000001ee0f7824 */ /* 0x000fe400078e020f */
[----:B------:R-:W-:Y:S01]  /*7860*/  RED.E.ADD.F32.FTZ.RN.STRONG.GPU [R196.64+0x200], R101 ;  /* 0x00020065c400798e */ /* 0x000fe2000c10e784 */
[----:B------:R-:W-:Y:S02]  /*7870*/  IMAD.SHL.U32 R209, R209, 0x10, RZ ;  /* 0x00000010d1d17824 */ /* 0x000fe400078e00ff */
[-C--:B-1----:R-:W-:Y:S02]  /*7880*/  LEA R8, P2, R15, R234.reuse, 0x2 ;  /* 0x000000ea0f087211 */ /* 0x082fe400078410ff */
[----:B------:R-:W-:Y:S01]  /*7890*/  LDSM.16.MT88.4 R92, [R2+0x800] ;  /* 0x00080000025c783b */ /* 0x000fe20000004200 */
[----:B------:R-:W-:Y:S02]  /*78a0*/  IADD3 R84, R209, 0xa0, RZ ;  /* 0x000000a0d1547810 */ /* 0x000fe40007ffe0ff */
[-C--:B------:R-:W-:Y:S02]  /*78b0*/  LEA.HI.X.SX32 R9, R15, R235.reuse, 0x2, P2 ;  /* 0x000000eb0f097211 */ /* 0x080fe400010f16ff */
[----:B------:R-:W-:Y:S01]  /*78c0*/  IADD3 R15, R208, 0xa0, RZ ;  /* 0x000000a0d00f7810 */ /* 0x000fe20007ffe0ff */
[----:B------:R-:W-:Y:S01]  /*78d0*/  IMAD.IADD R84, R238, 0x1, R84 ;  /* 0x00000001ee547824 */ /* 0x000fe200078e0254 */
[CC--:B--2---:R-:W-:Y:S01]  /*78e0*/  LEA R4, P0, R14.reuse, R234.reuse, 0x2 ;  /* 0x000000ea0e047211 */ /* 0x0c4fe200078010ff */
[----:B------:R-:W-:Y:S01]  /*78f0*/  IMAD.MOV.U32 R208, RZ, RZ, c[0x0][0x22c] ;  /* 0x00008b00ffd07624 */ /* 0x000fe200078e00ff */
[C---:B------:R-:W-:Y:S02]  /*7900*/  IADD3 R19, R209.reuse, 0xa0, RZ ;  /* 0x000000a0d1137810 */ /* 0x040fe40007ffe0ff */
[-C--:B------:R-:W-:Y:S01]  /*7910*/  LEA.HI.X.SX32 R5, R14, R235.reuse, 0x2, P0 ;  /* 0x000000eb0e057211 */ /* 0x080fe200000f16ff */
[----:B------:R-:W-:Y:S01]  /*7920*/  IMAD R208, R208, c[0x0][0x1c0], RZ ;  /* 0x00007000d0d07a24 */ /* 0x000fe200078e02ff */
[----:B------:R-:W2:Y:S01]  /*7930*/  LDL R14, [R1+0x1c] ;  /* 0x00001c00010e7983 */ /* 0x000ea20000100800 */
[-C--:B---3--:R-:W-:Y:S01]  /*7940*/  LEA R6, P1, R18, R234.reuse, 0x2 ;  /* 0x000000ea12067211 */ /* 0x088fe200078210ff */
[----:B------:R-:W-:Y:S01]  /*7950*/  IMAD.IADD R19, R238, 0x1, R19 ;  /* 0x00000001ee137824 */ /* 0x000fe200078e0213 */
[-C--:B------:R-:W-:Y:S01]  /*7960*/  LEA R10, P0, R16, R234.reuse, 0x2 ;  /* 0x000000ea100a7211 */ /* 0x080fe200078010ff */
[----:B------:R-:W-:Y:S01]  /*7970*/  IMAD.SHL.U32 R208, R208, 0x10, RZ ;  /* 0x00000010d0d07824 */ /* 0x000fe200078e00ff */
[----:B------:R4:W-:Y:S01]  /*7980*/  RED.E.ADD.F32.FTZ.RN.STRONG.GPU [R4.64], R102 ;  /* 0x000000660400798e */ /* 0x0009e2000c10e784 */
[-C--:B------:R-:W-:Y:S01]  /*7990*/  LEA.HI.X.SX32 R7, R18, R235.reuse, 0x2, P1 ;  /* 0x000000eb12077211 */ /* 0x080fe200008f16ff */
[----:B------:R-:W-:Y:S01]  /*79a0*/  IMAD.IADD R19, R238, 0x1, R19 ;  /* 0x00000001ee137824 */ /* 0x000fe200078e0213 */
[-C--:B------:R-:W-:Y:S02]  /*79b0*/  LEA.HI.X.SX32 R11, R16, R235.reuse, 0x2, P0 ;  /* 0x000000eb100b7211 */ /* 0x080fe400000f16ff */
[----:B------:R-:W3:Y:S01]  /*79c0*/  LDL R16, [R1] ;  /* 0x0000000001107983 */ /* 0x000ee20000100800 */
[----:B------:R-:W-:Y:S01]  /*79d0*/  IADD3 R18, R209, 0xa0, RZ ;  /* 0x000000a0d1127810 */ /* 0x000fe20007ffe0ff */
[----:B------:R-:W-:Y:S03]  /*79e0*/  IMAD.MOV.U32 R209, RZ, RZ, c[0x0][0x22c] ;  /* 0x00008b00ffd17624 */ /* 0x000fe600078e00ff */
[----:B------:R1:W-:Y:S01]  /*79f0*/  RED.E.ADD.F32.FTZ.RN.STRONG.GPU [R6.64], R103 ;  /* 0x000000670600798e */ /* 0x0003e2000c10e784 */
[C---:B------:R-:W-:Y:S02]  /*7a00*/  IMAD.IADD R18, R238.reuse, 0x1, R18 ;  /* 0x00000001ee127824 */ /* 0x040fe400078e0212 */
[----:B------:R-:W-:Y:S02]  /*7a10*/  IMAD R209, R209, c[0x0][0x1c0], RZ ;  /* 0x00007000d1d17a24 */ /* 0x000fe400078e02ff */
[----:B------:R-:W-:Y:S01]  /*7a20*/  RED.E.ADD.F32.FTZ.RN.STRONG.GPU [R10.64], R104 ;  /* 0x000000680a00798e */ /* 0x000fe2000c10e784 */
[C---:B------:R-:W-:Y:S02]  /*7a30*/  IMAD.IADD R18, R238.reuse, 0x1, R18 ;  /* 0x00000001ee127824 */ /* 0x040fe400078e0212 */
[----:B------:R-:W-:Y:S02]  /*7a40*/  IMAD.SHL.U32 R209, R209, 0x10, RZ ;  /* 0x00000010d1d17824 */ /* 0x000fe400078e00ff */
[----:B------:R1:W-:Y:S01]  /*7a50*/  RED.E.ADD.F32.FTZ.RN.STRONG.GPU [R8.64], R105 ;  /* 0x000000690800798e */ /* 0x0003e2000c10e784 */
[----:B------:R-:W-:Y:S04]  /*7a60*/  IMAD.IADD R18, R238, 0x1, R18 ;  /* 0x00000001ee127824 */ /* 0x000fe800078e0212 */
[----:B------:R-:W-:Y:S01]  /*7a70*/  LDSM.16.MT88.4 R100, [R2+0x2800] ;  /* 0x002800000264783b */ /* 0x000fe20000004200 */
[CC--:B----4-:R-:W-:Y:S04]  /*7a80*/  LEA R4, P1, R13.reuse, R234.reuse, 0x2 ;  /* 0x000000ea0d047211 */ /* 0x0d0fe800078210ff */
[-C--:B------:R-:W-:Y:S05]  /*7a90*/  LEA.HI.X.SX32 R5, R13, R235.reuse, 0x2, P1 ;  /* 0x000000eb0d057211 */ /* 0x080fea00008f16ff */
[----:B------:R4:W-:Y:S01]  /*7aa0*/  RED.E.ADD.F32.FTZ.RN.STRONG.GPU [R4.64], R106 ;  /* 0x0000006a0400798e */ /* 0x0009e2000c10e784 */
[CC--:B-1----:R-:W-:Y:S04]  /*7ab0*/  LEA R6, P0, R12.reuse, R234.reuse, 0x2 ;  /* 0x000000ea0c067211 */ /* 0x0c2fe800078010ff */
[-C--:B------:R-:W-:Y:S02]  /*7ac0*/  LEA.HI.X.SX32 R7, R12, R235.reuse, 0x2, P0 ;  /* 0x000000eb0c077211 */ /* 0x080fe400000f16ff */
[CC--:B------:R-:W-:Y:S03]  /*7ad0*/  LEA R12, P1, R84.reuse, R234.reuse, 0x2 ;  /* 0x000000ea540c7211 */ /* 0x0c0fe600078210ff */
[----:B------:R1:W-:Y:S01]  /*7ae0*/  RED.E.ADD.F32.FTZ.RN.STRONG.GPU [R6.64], R107 ;  /* 0x0000006b0600798e */ /* 0x0003e2000c10e784 */
[-C--:B------:R-:W-:Y:S02]  /*7af0*/  LEA.HI.X.SX32 R13, R84, R235.reuse, 0x2, P1 ;  /* 0x000000eb540d7211 */ /* 0x080fe400008f16ff */
[CC--:B------:R-:W-:Y:S02]  /*7b00*/  LEA R8, P2, R18.reuse, R234.reuse, 0x2 ;  /* 0x000000ea12087211 */ /* 0x0c0fe400078410ff */
[----:B------:R-:W-:Y:S02]  /*7b10*/  RED.E.ADD.F32.FTZ.RN.STRONG.GPU [R234.64+0x280], R112 ;  /* 0x00028070ea00798e */ /* 0x000fe4000c10e784 */
[-C--:B------:R-:W-:Y:S02]  /*7b20*/  LEA.HI.X.SX32 R9, R18, R235.reuse, 0x2, P2 ;  /* 0x000000eb12097211 */ /* 0x080fe400010f16ff */
[----:B------:R-:W-:Y:S01]  /*7b30*/  IADD3 R18, R208, 0xc0, RZ ;  /* 0x000000c0d0127810 */ /* 0x000fe20007ffe0ff */
[----:B------:R-:W-:Y:S04]  /*7b40*/  RED.E.ADD.F32.FTZ.RN.STRONG.GPU [R196.64+0x280], R113 ;  /* 0x00028071c400798e */ /* 0x000fe8000c10e784 */
[----:B------:R-:W-:Y:S01]  /*7b50*/  IMAD.IADD R18, R238, 0x1, R18 ;  /* 0x00000001ee127824 */ /* 0x000fe200078e0212 */
[----:B------:R-:W-:Y:S01]  /*7b60*/  LDSM.16.MT88.4 R84, [R2+0x4000] ;  /* 0x004000000254783b */ /* 0x000fe20000004200 */
[CC--:B----4-:R-:W-:Y:S04]  /*7b70*/  LEA R4, P0, R15.reuse, R234.reuse, 0x2 ;  /* 0x000000ea0f047211 */ /* 0x0d0fe800078010ff */
[----:B------:R-:W-:Y:S01]  /*7b80*/  LDSM.16.MT88.4 R104, [R2+0x4800] ;  /* 0x004800000268783b */ /* 0x000fe20000004200 */
[-C--:B------:R-:W-:Y:S02]  /*7b90*/  LEA.HI.X.SX32 R5, R15, R235.reuse, 0x2, P0 ;  /* 0x000000eb0f057211 */ /* 0x080fe400000f16ff */
[CC--:B------:R-:W-:Y:S02]  /*7ba0*/  LEA R10, P0, R19.reuse, R234.reuse, 0x2 ;  /* 0x000000ea130a7211 */ /* 0x0c0fe400078010ff */
[----:B------:R-:W4:Y:S02]  /*7bb0*/  LDL R15, [R1+0x18] ;  /* 0x00001800010f7983 */ /* 0x000f240000100800 */
[-C--:B------:R-:W-:Y:S02]  /*7bc0*/  LEA.HI.X.SX32 R11, R19, R235.reuse, 0x2, P0 ;  /* 0x000000eb130b7211 */ /* 0x080fe400000f16ff */
[CC--:B-1----:R-:W-:Y:S01]  /*7bd0*/  LEA R6, P1, R17.reuse, R234.reuse, 0x2 ;  /* 0x000000ea11067211 */ /* 0x0c2fe200078210ff */
[----:B------:R-:W-:Y:S03]  /*7be0*/  RED.E.ADD.F32.FTZ.RN.STRONG.GPU [R4.64], R114 ;  /* 0x000000720400798e */ /* 0x000fe6000c10e784 */
[-C--:B------:R-:W-:Y:S02]  /*7bf0*/  LEA.HI.X.SX32 R7, R17, R235.reuse, 0x2, P1 ;  /* 0x000000eb11077211 */ /* 0x080fe400008f16ff */
[----:B------:R-:W-:Y:S05]  /*7c00*/  RED.E.ADD.F32.FTZ.RN.STRONG.GPU [R12.64], R115 ;  /* 0x000000730c00798e */ /* 0x000fea000c10e784 */
[----:B------:R-:W-:Y:S05]  /*7c10*/  RED.E.ADD.F32.FTZ.RN.STRONG.GPU [R10.64], R108 ;  /* 0x0000006c0a00798e */ /* 0x000fea000c10e784 */
[----:B------:R-:W-:Y:S05]  /*7c20*/  RED.E.ADD.F32.FTZ.RN.STRONG.GPU [R8.64], R109 ;  /* 0x0000006d0800798e */ /* 0x000fea000c10e784 */
[----:B------:R1:W-:Y:S02]  /*7c30*/  RED.E.ADD.F32.FTZ.RN.STRONG.GPU [R6.64], R110 ;  /* 0x0000006e0600798e */ /* 0x0003e4000c10e784 */
[CC--:B-1----:R-:W-:Y:S04]  /*7c40*/  LEA R6, P1, R18.reuse, R234.reuse, 0x2 ;  /* 0x000000ea12067211 */ /* 0x0c2fe800078210ff */
[-C--:B------:R-:W-:Y:S02]  /*7c50*/  LEA.HI.X.SX32 R7, R18, R235.reuse, 0x2, P1 ;  /* 0x000000eb12077211 */ /* 0x080fe400008f16ff */
[CC--:B--2---:R-:W-:Y:S04]  /*7c60*/  LEA R4, P0, R14.reuse, R234.reuse, 0x2 ;  /* 0x000000ea0e047211 */ /* 0x0c4fe800078010ff */
[-C--:B------:R-:W-:Y:S02]  /*7c70*/  LEA.HI.X.SX32 R5, R14, R235.reuse, 0x2, P0 ;  /* 0x000000eb0e057211 */ /* 0x080fe400000f16ff */
[----:B------:R-:W-:Y:S01]  /*7c80*/  IADD3 R14, R209, 0xc0, RZ ;  /* 0x000000c0d10e7810 */ /* 0x000fe20007ffe0ff */
[----:B------:R-:W-:Y:S02]  /*7c90*/  IMAD.MOV.U32 R209, RZ, RZ, c[0x0][0x22c] ;  /* 0x00008b00ffd17624 */ /* 0x000fe400078e00ff */
[----:B------:R1:W-:Y:S01]  /*7ca0*/  RED.E.ADD.F32.FTZ.RN.STRONG.GPU [R4.64], R111 ;  /* 0x0000006f0400798e */ /* 0x0003e2000c10e784 */
[CC--:B------:R-:W-:Y:S01]  /*7cb0*/  LEA R8, P0, R14.reuse, R234.reuse, 0x2 ;  /* 0x000000ea0e087211 */ /* 0x0c0fe200078010ff */
[----:B------:R-:W-:Y:S03]  /*7cc0*/  IMAD R209, R209, c[0x0][0x1c0], RZ ;  /* 0x00007000d1d17a24 */ /* 0x000fe600078e02ff */
[----:B------:R-:W-:Y:S01]  /*7cd0*/  RED.E.ADD.F32.FTZ.RN.STRONG.GPU [R234.64+0x300], R116 ;  /* 0x00030074ea00798e */ /* 0x000fe2000c10e784 */
[-C--:B------:R-:W-:Y:S01]  /*7ce0*/  LEA.HI.X.SX32 R9, R14, R235.reuse, 0x2, P0 ;  /* 0x000000eb0e097211 */ /* 0x080fe200000f16ff */
[----:B------:R-:W-:Y:S01]  /*7cf0*/  IMAD.SHL.U32 R209, R209, 0x10, RZ ;  /* 0x00000010d1d17824 */ /* 0x000fe200078e00ff */
[----:B------:R-:W-:Y:S02]  /*7d00*/  IADD3 R14, R208, 0xc0, RZ ;  /* 0x000000c0d00e7810 */ /* 0x000fe40007ffe0ff */
[----:B------:R-:W-:Y:S02]  /*7d10*/  RED.E.ADD.F32.FTZ.RN.STRONG.GPU [R196.64+0x300], R117 ;  /* 0x00030075c400798e */ /* 0x000fe4000c10e784 */
[----:B------:R-:W-:Y:S01]  /*7d20*/  IADD3 R17, R209, 0xc0, RZ ;  /* 0x000000c0d1117810 */ /* 0x000fe20007ffe0ff */
[C---:B------:R-:W-:Y:S02]  /*7d30*/  IMAD.IADD R14, R238.reuse, 0x1, R14 ;  /* 0x00000001ee0e7824 */ /* 0x040fe400078e020e */
[----:B------:R3:W-:Y:S02]  /*7d40*/  RED.E.ADD.F32.FTZ.RN.STRONG.GPU [R8.64], R118 ;  /* 0x000000760800798e */ /* 0x0007e4000c10e784 */
[C---:B------:R-:W-:Y:S02]  /*7d50*/  IMAD.IADD R14, R238.reuse, 0x1, R14 ;  /* 0x00000001ee0e7824 */ /* 0x040fe400078e020e */
[C---:B------:R-:W-:Y:S01]  /*7d60*/  IMAD.IADD R17, R238.reuse, 0x1, R17 ;  /* 0x00000001ee117824 */ /* 0x040fe200078e0211 */
[----:B------:R-:W-:Y:S03]  /*7d70*/  RED.E.ADD.F32.FTZ.RN.STRONG.GPU [R6.64], R119 ;  /* 0x000000770600798e */ /* 0x000fe6000c10e784 */
[----:B------:R-:W-:Y:S02]  /*7d80*/  IMAD.IADD R17, R238, 0x1, R17 ;  /* 0x00000001ee117824 */ /* 0x000fe400078e0211 */
[----:B------:R-:W-:Y:S01]  /*7d90*/  LDSM.16.MT88.4 R108, [R2+0x6800] ;  /* 0x00680000026c783b */ /* 0x000fe20000004200 */
[-C--:B-1----:R-:W-:Y:S01]  /*7da0*/  LEA R4, P0, R14, R234.reuse, 0x2 ;  /* 0x000000ea0e047211 */ /* 0x082fe200078010ff */
[----:B------:R-:W-:Y:S03]  /*7db0*/  IMAD.IADD R17, R238, 0x1, R17 ;  /* 0x00000001ee117824 */ /* 0x000fe600078e0211 */
[-C--:B------:R-:W-:Y:S02]  /*7dc0*/  LEA.HI.X.SX32 R5, R14, R235.reuse, 0x2, P0 ;  /* 0x000000eb0e057211 */ /* 0x080fe400000f16ff */
[-C--:B------:R-:W-:Y:S02]  /*7dd0*/  LEA R10, P2, R17, R234.reuse, 0x2 ;  /* 0x000000ea110a7211 */ /* 0x080fe400078410ff */
[----:B------:R-:W-:Y:S01]  /*7de0*/  IADD3 R14, R209, 0xe0, RZ ;  /* 0x000000e0d10e7810 */ /* 0x000fe20007ffe0ff */
[----:B------:R1:W-:Y:S01]  /*7df0*/  RED.E.ADD.F32.FTZ.RN.STRONG.GPU [R4.64], R120 ;  /* 0x000000780400798e */ /* 0x0003e2000c10e784 */
[-C--:B------:R-:W-:Y:S02]  /*7e00*/  LEA.HI.X.SX32 R11, R17, R235.reuse, 0x2, P2 ;  /* 0x000000eb110b7211 */ /* 0x080fe400010f16ff */
[CC--:B---3--:R-:W-:Y:S03]  /*7e10*/  LEA R8, P1, R16.reuse, R234.reuse, 0x2 ;  /* 0x000000ea10087211 */ /* 0x0c8fe600078210ff */
[----:B------:R2:W-:Y:S01]  /*7e20*/  RED.E.ADD.F32.FTZ.RN.STRONG.GPU [R10.64], R121 ;  /* 0x000000790a00798e */ /* 0x0005e2000c10e784 */
[-C--:B------:R-:W-:Y:S02]  /*7e30*/  LEA.HI.X.SX32 R9, R16, R235.reuse, 0x2, P1 ;  /* 0x000000eb10097211 */ /* 0x080fe400008f16ff */
[----:B------:R-:W-:Y:S03]  /*7e40*/  IADD3 R16, R0, 0xe0, RZ ;  /* 0x000000e000107810 */ /* 0x000fe60007ffe0ff */
[----:B------:R3:W-:Y:S02]  /*7e50*/  RED.E.ADD.F32.FTZ.RN.STRONG.GPU [R8.64], R122 ;  /* 0x0000007a0800798e */ /* 0x0007e4000c10e784 */
[----:B------:R-:W-:Y:S01]  /*7e60*/  IMAD.IADD R16, R238, 0x1, R16 ;  /* 0x00000001ee107824 */ /* 0x000fe200078e0210 */
[CC--:B-1----:R-:W-:Y:S02]  /*7e70*/  LEA R4, P1, R14.reuse, R234.reuse, 0x2 ;  /* 0x000000ea0e047211 */ /* 0x0c2fe400078210ff */
[CC--:B----4-:R-:W-:Y:S02]  /*7e80*/  LEA R6, P0, R15.reuse, R234.reuse, 0x2 ;  /* 0x000000ea0f067211 */ /* 0x0d0fe400078010ff */
[-C--:B------:R-:W-:Y:S02]  /*7e90*/  LEA.HI.X.SX32 R5, R14, R235.reuse, 0x2, P1 ;  /* 0x000000eb0e057211 */ /* 0x080fe400008f16ff */
[-C--:B------:R-:W-:Y:S02]  /*7ea0*/  LEA.HI.X.SX32 R7, R15, R235.reuse, 0x2, P0 ;  /* 0x000000eb0f077211 */ /* 0x080fe400000f16ff */
[C---:B------:R-:W-:Y:S02]  /*7eb0*/  IADD3 R15, R0.reuse, 0xe0, RZ ;  /* 0x000000e0000f7810 */ /* 0x040fe40007ffe0ff */
[----:B------:R-:W-:Y:S01]  /*7ec0*/  IADD3 R14, R0, 0xe0, RZ ;  /* 0x000000e0000e7810 */ /* 0x000fe20007ffe0ff */
[----:B------:R1:W-:Y:S01]  /*7ed0*/  RED.E.ADD.F32.FTZ.RN.STRONG.GPU [R6.64], R123 ;  /* 0x0000007b0600798e */ /* 0x0003e2000c10e784 */
[-C--:B------:R-:W-:Y:S01]  /*7ee0*/  LEA R12, P0, R16, R234.reuse, 0x2 ;  /* 0x000000ea100c7211 */ /* 0x080fe200078010ff */
[C---:B------:R-:W-:Y:S02]  /*7ef0*/  IMAD.IADD R15, R238.reuse, 0x1, R15 ;  /* 0x00000001ee0f7824 */ /* 0x040fe400078e020f */
[C---:B------:R-:W-:Y:S01]  /*7f00*/  IMAD.IADD R14, R238.reuse, 0x1, R14 ;  /* 0x00000001ee0e7824 */ /* 0x040fe200078e020e */
[----:B------:R-:W-:Y:S01]  /*7f10*/  RED.E.ADD.F32.FTZ.RN.STRONG.GPU [R234.64+0x380], R128 ;  /* 0x00038080ea00798e */ /* 0x000fe2000c10e784 */
[----:B------:R-:W-:Y:S01]  /*7f20*/  IMAD.IADD R15, R238, 0x1, R15 ;  /* 0x00000001ee0f7824 */ /* 0x000fe200078e020f */
[-C--:B------:R-:W-:Y:S01]  /*7f30*/  LEA.HI.X.SX32 R13, R16, R235.reuse, 0x2, P0 ;  /* 0x000000eb100d7211 */ /* 0x080fe200000f16ff */
[C---:B------:R-:W-:Y:S02]  /*7f40*/  IMAD.IADD R14, R238.reuse, 0x1, R14 ;  /* 0x00000001ee0e7824 */ /* 0x040fe400078e020e */
[----:B------:R-:W-:Y:S01]  /*7f50*/  RED.E.ADD.F32.FTZ.RN.STRONG.GPU [R196.64+0x380], R129 ;  /* 0x00038081c400798e */ /* 0x000fe2000c10e784 */
[CC--:B--2---:R-:W-:Y:S01]  /*7f60*/  LEA R10, P3, R15.reuse, R234.reuse, 0x2 ;  /* 0x000000ea0f0a7211 */ /* 0x0c4fe200078610ff */
[C---:B------:R-:W-:Y:S02]  /*7f70*/  IMAD.IADD R14, R238.reuse, 0x1, R14 ;  /* 0x00000001ee0e7824 */ /* 0x040fe400078e020e */
[----:B------:R-:W-:Y:S01]  /*7f80*/  IMAD.IADD R0, R238, 0x1, R252 ;  /* 0x00000001ee007824 */ /* 0x000fe200078e02fc */
[----:B------:R2:W-:Y:S01]  /*7f90*/  RED.E.ADD.F32.FTZ.RN.STRONG.GPU [R4.64], R130 ;  /* 0x000000820400798e */ /* 0x0005e2000c10e784 */
[-C--:B------:R-:W-:Y:S02]  /*7fa0*/  LEA.HI.X.SX32 R11, R15, R235.reuse, 0x2, P3 ;  /* 0x000000eb0f0b7211 */ /* 0x080fe400018f16ff */
[CC--:B---3--:R-:W-:Y:S02]  /*7fb0*/  LEA R8, P2, R14.reuse, R234.reuse, 0x2 ;  /* 0x000000ea0e087211 */ /* 0x0c8fe400078410ff */
[----:B------:R-:W-:Y:S02]  /*7fc0*/  RED.E.ADD.F32.FTZ.RN.STRONG.GPU [R12.64], R131 ;  /* 0x000000830c00798e */ /* 0x000fe4000c10e784 */
[-C--:B------:R-:W-:Y:S03]  /*7fd0*/  LEA.HI.X.SX32 R9, R14, R235.reuse, 0x2, P2 ;  /* 0x000000eb0e097211 */ /* 0x080fe600010f16ff */
[----:B------:R-:W-:Y:S01]  /*7fe0*/  RED.E.ADD.F32.FTZ.RN.STRONG.GPU [R10.64], R124 ;  /* 0x0000007c0a00798e */ /* 0x000fe2000c10e784 */
[CC--:B-1----:R-:W-:Y:S04]  /*7ff0*/  LEA R6, P1, R252.reuse, R234.reuse, 0x2 ;  /* 0x000000eafc067211 */ /* 0x0c2fe800078210ff */
[----:B------:R-:W-:Y:S01]  /*8000*/  RED.E.ADD.F32.FTZ.RN.STRONG.GPU [R8.64], R125 ;  /* 0x0000007d0800798e */ /* 0x000fe2000c10e784 */
[-C--:B------:R-:W-:Y:S02]  /*8010*/  LEA.HI.X.SX32 R7, R252, R235.reuse, 0x2, P1 ;  /* 0x000000ebfc077211 */ /* 0x080fe400008f16ff */
[----:B------:R-:W-:Y:S01]  /*8020*/  PLOP3.LUT P1, PT, PT, PT, UP0, 0x80, 0x0 ;  /* 0x000000000000781c */ /* 0x000fe20003f2f008 */
[----:B------:R-:W-:Y:S01]  /*8030*/  @UP2 UIADD3 UR12, UP0, UR12, -0x100, URZ ;  /* 0xffffff000c0c2890 */ /* 0x000fe2000ff1e03f */
[----:B------:R-:W-:Y:S03]  /*8040*/  LDSM.16.MT88.4 R8, [R2] ;  /* 0x000000000208783b */ /* 0x000fe60000004200 */
[----:B------:R-:W-:Y:S02]  /*8050*/  @UP2 UIADD3.X UR11, UR11, -0x1, URZ, UP0, !UPT ;  /* 0xffffffff0b0b2890 */ /* 0x000fe400087fe43f */
[----:B------:R-:W-:Y:S01]  /*8060*/  RED.E.ADD.F32.FTZ.RN.STRONG.GPU [R6.64], R126 ;  /* 0x0000007e0600798e */ /* 0x000fe2000c10e784 */
[C---:B--2---:R-:W-:Y:S04]  /*8070*/  LEA R4, P0, R0.reuse, R234, 0x2 ;  /* 0x000000ea00047211 */ /* 0x044fe800078010ff */
[----:B------:R-:W-:Y:S01]  /*8080*/  LDSM.16.MT88.4 R12, [R220+0x28000] ;  /* 0x02800000dc0c783b */ /* 0x000fe20000004200 */
[----:B------:R-:W-:Y:S02]  /*8090*/  LEA.HI.X.SX32 R5, R0, R235, 0x2, P0 ;  /* 0x000000eb00057211 */ /* 0x000fe400000f16ff */
[----:B------:R-:W-:Y:S02]  /*80a0*/  PLOP3.LUT P0, PT, PT, PT, UP1, 0x80, 0x0 ;  /* 0x000000000000781c */ /* 0x000fe40003f0f018 */
[----:B------:R-:W-:Y:S01]  /*80b0*/  LDSM.16.MT88.4 R16, [R2+0x2000] ;  /* 0x002000000210783b */ /* 0x000fe20000004200 */
[C---:B------:R-:W-:Y:S02]  /*80c0*/  IADD3 R0, R2.reuse, -0x8000, RZ ;  /* 0xffff800002007810 */ /* 0x040fe40007ffe0ff */
[----:B------:R-:W-:Y:S02]  /*80d0*/  @P1 IADD3 R0, R2, 0x8000, RZ ;  /* 0x0000800002001810 */ /* 0x000fe40007ffe0ff */
        /* <DEDUP_REMOVED lines=361> */
.L_x_850:
        /* <DEDUP_REMOVED lines=19> */
.L_x_851:
        /* <DEDUP_REMOVED lines=58> */
.L_x_853:
[----:B-1-34-:R-:W-:Y:S05]  /*9c40*/  BSYNC B0 ;  /* 0x0000000000007941 */ /* 0x01afea0003800000 */
.L_x_852:
        /* <DEDUP_REMOVED lines=18> */
.L_x_855:
[----:B------:R-:W-:Y:S05]  /*9d70*/  BSYNC B0 ;  /* 0x0000000000007941 */ /* 0x000fea0003800000 */
.L_x_854:
        /* <DEDUP_REMOVED lines=27> */
.L_x_857:
[----:B------:R-:W-:Y:S05]  /*9f30*/  BSYNC B0 ;  /* 0x0000000000007941 */ /* 0x000fea0003800000 */
.L_x_856:
        /* <DEDUP_REMOVED lines=14> */
.L_x_840:
[----:B------:R-:W-:Y:S05]  /*a020*/  BSYNC B1 ;  /* 0x0000000000017941 */ /* 0x000fea0003800000 */
.L_x_826:
        /* <DEDUP_REMOVED lines=11> */
.L_x_858:
[----:B------:R-:W-:Y:S05]  /*a0e0*/  EXIT ;  /* 0x000000000000794d */ /* 0x000fea0003800000 */
.L_x_860:
        /* <DEDUP_REMOVED lines=9> */
.L_x_1042:


//--------------------- .text._ZN5flash44flash_bwd_dq_dk_dv_loop_seqk_parallel_kernelI23Flash_bwd_kernel_traitsILi256ELi64ELi64ELi8ELi4ELi2ELi2ELb0ELb0EN7cutlass10bfloat16_tE19Flash_kernel_traitsILi256ELi64ELi64ELi8ES3_EELb0ELb1ELb0ELb0ELb0ELb1ELb1EEEvNS_16Flash_bwd_paramsE --------------------------
	.section	.text._ZN5flash44flash_bwd_dq_dk_dv_loop_seqk_parallel_kernelI23Flash_bwd_kernel_traitsILi256ELi64ELi64ELi8ELi4ELi2ELi2ELb0ELb0EN7cutlass10bfloat16_tE19Flash_kernel_traitsILi256ELi64ELi64ELi8ES3_EELb0ELb1ELb0ELb0ELb0ELb1ELb1EEEvNS_16Flash_bwd_paramsE,"ax",@progbits
	.sectioninfo	@"SHI_REGISTERS=255"
	.align	128
        .global         _ZN5flash44flash_bwd_dq_dk_dv_loop_seqk_parallel_kernelI23Flash_bwd_kernel_traitsILi256ELi64ELi64ELi8ELi4ELi2ELi2ELb0ELb0EN7cutlass10bfloat16_tE19Flash_kernel_traitsILi256ELi64ELi64ELi8ES3_EELb0ELb1ELb0ELb0ELb0ELb1ELb1EEEvNS_16Flash_bwd_paramsE
        .type           _ZN5flash44flash_bwd_dq_dk_dv_loop_seqk_parallel_kernelI23Flash_bwd_kernel_traitsILi256ELi64ELi64ELi8ELi4ELi2ELi2ELb0ELb0EN7cutlass10bfloat16_tE19Flash_kernel_traitsILi256ELi64ELi64ELi8ES3_EELb0ELb1ELb0ELb0ELb0ELb1ELb1EEEvNS_16Flash_bwd_paramsE,@function
        .size           _ZN5flash44flash_bwd_dq_dk_dv_loop_seqk_parallel_kernelI23Flash_bwd_kernel_traitsILi256ELi64ELi64ELi8ELi4ELi2ELi2ELb0ELb0EN7cutlass10bfloat16_tE19Flash_kernel_traitsILi256ELi64ELi64ELi8ES3_EELb0ELb1ELb0ELb0ELb0ELb1ELb1EEEvNS_16Flash_bwd_paramsE,(.L_x_1043 - _ZN5flash44flash_bwd_dq_dk_dv_loop_seqk_parallel_kernelI23Flash_bwd_kernel_traitsILi256ELi64ELi64ELi8ELi4ELi2ELi2ELb0ELb0EN7cutlass10bfloat16_tE19Flash_kernel_traitsILi256ELi64ELi64ELi8ES3_EELb0ELb1ELb0ELb0ELb0ELb1ELb1EEEvNS_16Flash_bwd_paramsE)
        .other          _ZN5flash44flash_bwd_dq_dk_dv_loop_seqk_parallel_kernelI23Flash_bwd_kernel_traitsILi256ELi64ELi64ELi8ELi4ELi2ELi2ELb0ELb0EN7cutlass10bfloat16_tE19Flash_kernel_traitsILi256ELi64ELi64ELi8ES3_EELb0ELb1ELb0ELb0ELb0ELb1ELb1EEEvNS_16Flash_bwd_paramsE,@"STO_CUDA_ENTRY STV_DEFAULT"
_ZN5flash44flash_bwd_dq_dk_dv_loop_seqk_parallel_kernelI23Flash_bwd_kernel_traitsILi256ELi64ELi64ELi8ELi4ELi2ELi2ELb0ELb0EN7cutlass10bfloat16_tE19Flash_kernel_traitsILi256ELi64ELi64ELi8ES3_EELb0ELb1ELb0ELb0ELb0ELb1ELb1EEEvNS_16Flash_bwd_paramsE:
.text._ZN5flash44flash_bwd_dq_dk_dv_loop_seqk_parallel_kernelI23Flash_bwd_kernel_traitsILi256ELi64ELi64ELi8ELi4ELi2ELi2ELb0ELb0EN7cutlass10bfloat16_tE19Flash_kernel_traitsILi256ELi64ELi64ELi8ES3_EELb0ELb1ELb0ELb0ELb0ELb1ELb1EEEvNS_16Flash_bwd_paramsE:
        /* <DEDUP_REMOVED lines=185> */
.L_x_895:
        /* <DEDUP_REMOVED lines=53> */
.L_x_861:
        /* <DEDUP_REMOVED lines=59> */
.L_x_863:
        /* <DEDUP_REMOVED lines=18> */
.L_x_864:
        /* <DEDUP_REMOVED lines=69> */
.L_x_865:
[----:B------:R-:W-:Y:S02]  /*1800*/  UMOV UR8, UR50 ;  /* 0x0000003200087c82 */ /* 0x000fe40008000000 */
.L_x_866:
        /* <DEDUP_REMOVED lines=106> */
.L_x_868:
        /* <DEDUP_REMOVED lines=18> */
.L_x_869:
        /* <DEDUP_REMOVED lines=30> */
.L_x_871:
[----:B------:R-:W-:Y:S05]  /*21b0*/  BSYNC B0 ;  /* 0x0000000000007941 */ /* 0x000fea0003800000 */
.L_x_870:
        /* <DEDUP_REMOVED lines=17> */
.L_x_873:
[----:B------:R-:W-:Y:S05]  /*22d0*/  BSYNC B0 ;  /* 0x0000000000007941 */ /* 0x000fea0003800000 */
.L_x_872:
        /* <DEDUP_REMOVED lines=27> */
.L_x_875:
[----:B------:R-:W-:Y:S05]  /*2490*/  BSYNC B0 ;  /* 0x0000000000007941 */ /* 0x000fea0003800000 */
.L_x_874:
        /* <DEDUP_REMOVED lines=15> */
.L_x_867:
        /* <DEDUP_REMOVED lines=61> */
.L_x_878:
[----:B------:R-:W-:Y:S01]  /*2960*/  @!PT LDS RZ, [RZ] ;  /* 0x00000000fffff984 */ /* 0x000fe20000000800 */
[----:B------:R-:W-:Y:S01]  /*2970*/  @!PT LDS RZ, [RZ] ;  /* 0x00000000fffff984 */ /* 0x000fe20000000800 */
[----:B------:R-:W-:Y:S01]  /*2980*/  @!PT LDS RZ, [RZ] ;  /* 0x00000000fffff984 */ /* 0x000fe20000000800 */
[----:B-1----:R1:W-:Y:S04]  /*2990*/  LDGSTS.E.BYPASS.LTC128B.128 [R236], [R242.64] ;  /* 0x00000000f2ec7fae */ /* 0x0023e8000b901d44 */
[----:B------:R1:W-:Y:S04]  /*29a0*/  LDGSTS.E.BYPASS.LTC128B.128 [R236+0x2000], [R242.64+0x80] ;  /* 0x02000080f2ec7fae */ /* 0x0003e8000b901d44 */
[----:B------:R1:W-:Y:S04]  /*29b0*/  LDGSTS.E.BYPASS.LTC128B.128 [R236+0x4000], [R242.64+0x100] ;  /* 0x04000100f2ec7fae */ /* 0x0003e8000b901d44 */
[----:B------:R1:W-:Y:S02]  /*29c0*/  LDGSTS.E.BYPASS.LTC128B.128 [R236+0x6000], [R242.64+0x180] ;  /* 0x06000180f2ec7fae */ /* 0x0003e4000b901d44 */
.L_x_879:
[----:B------:R-:W-:Y:S05]  /*29d0*/  BSYNC B0 ;  /* 0x0000000000007941 */ /* 0x000fea0003800000 */
.L_x_877:
        /* <DEDUP_REMOVED lines=21> */
.L_x_881:
        /* <DEDUP_REMOVED lines=9> */
.L_x_882:
[----:B------:R-:W-:Y:S05]  /*2bc0*/  BSYNC B0 ;  /* 0x0000000000007941 */ /* 0x000fea0003800000 */
.L_x_880:
        /* <DEDUP_REMOVED lines=263> */
.L_x_885:
[----:B------:R-:W0:Y:S01]  /*3c40*/  LDGDEPBAR ;  /* 0x00000000000079af */ /* 0x000e220000000000 */
[C---:B------:R-:W-:Y:S01]  /*3c50*/  IADD3 R117, R219.reuse, R231, RZ ;  /* 0x000000e7db757210 */ /* 0x040fe20007ffe0ff */
[----:B------:R-:W-:Y:S01]  /*3c60*/  USHF.L.U32 UR7, UR6, 0x6, URZ ;  /* 0x0000000606077899 */ /* 0x000fe2000800063f */
[-C--:B------:R-:W-:Y:S01]  /*3c70*/  IADD3 R116, R219, R226.reuse, RZ ;  /* 0x000000e2db747210 */ /* 0x080fe20007ffe0ff */
[----:B------:R-:W-:Y:S01]  /*3c80*/  UISETP.GT.AND UP3, UPT, UR6, UR13, UPT ;  /* 0x0000000d0600728c */ /* 0x000fe2000bf64270 */
[----:B------:R-:W-:Y:S01]  /*3c90*/  IADD3 R0, R117, R226, RZ ;  /* 0x000000e275007210 */ /* 0x000fe20007ffe0ff */
[----:B------:R-:W2:Y:S01]  /*3ca0*/  LDL R119, [R1+0x38] ;  /* 0x0000380001777983 */ /* 0x000ea20000100800 */
[----:B------:R-:W-:Y:S01]  /*3cb0*/  UISETP.GE.AND UP0, UPT, UR7, UR15, UPT ;  /* 0x0000000f0700728c */ /* 0x000fe2000bf06270 */
[----:B-----5:R-:W-:Y:S02]  /*3cc0*/  FSETP.NEU.FTZ.AND P1, PT, R247, -INF , PT ;  /* 0xff800000f700780b */ /* 0x020fe40003f3d000 */
[----:B------:R-:W-:Y:S01]  /*3cd0*/  MOV R127, c[0x0][0x22c] ;  /* 0x00008b00007f7a02 */ /* 0x000fe20000000f00 */
[----:B------:R-:W-:Y:S01]  /*3ce0*/  UISETP.LT.AND UP0, UPT, UR14, UR16, UP0 ;  /* 0x000000100e00728c */ /* 0x000fe20008701270 */
[----:B------:R-:W3:Y:S03]  /*3cf0*/  LDL R118, [R1+0x3c] ;  /* 0x00003c0001767983 */ /* 0x000ee60000100800 */
[----:B------:R-:W-:Y:S02]  /*3d00*/  IMAD R127, R127, c[0x0][0x1c0], RZ ;  /* 0x000070007f7f7a24 */ /* 0x000fe400078e02ff */
[----:B------:R-:W-:Y:S03]  /*3d10*/  PLOP3.LUT P0, PT, PT, PT, UP0, 0x80, 0x0 ;  /* 0x000000000000781c */ /* 0x000fe60003f0f008 */
[----:B------:R-:W-:Y:S01]  /*3d20*/  LEA R127, -R127, RZ, 0x6 ;  /* 0x000000ff7f7f7211 */ /* 0x000fe200078e31ff */
        /* <DEDUP_REMOVED lines=8> */
[----:B------:R-:W-:Y:S06]  /*3db0*/  LDSM.16.M88.4 R100, [R116] ;  /* 0x000000007464783b */ /* 0x000fec0000000200 */
[----:B------:R-:W4:Y:S01]  /*3dc0*/  LDSM.16.M88.4 R104, [R218+0x18000] ;  /* 0x01800000da68783b */ /* 0x000f220000000200 */
[C---:B-1----:R-:W-:Y:S05]  /*3dd0*/  HMMA.16816.F32.BF16 R4, R16.reuse, R8, RZ ;  /* 0x000000081004723c */ /* 0x042fea00000418ff */
[----:B------:R-:W-:Y:S03]  /*3de0*/  LDSM.16.M88.4 R108, [R0] ;  /* 0x00000000006c783b */ /* 0x000fe60000000200 */
[C---:B------:R-:W-:Y:S03]  /*3df0*/  HMMA.16816.F32.BF16 R8, R16.reuse, R10, RZ ;  /* 0x0000000a1008723c */ /* 0x040fe600000418ff */
[----:B------:R-:W-:Y:S05]  /*3e00*/  LDSM.16.M88.4 R112, [R217+0x18000] ;  /* 0x01800000d970783b */ /* 0x000fea0000000200 */
[C---:B----4-:R-:W-:Y:S08]  /*3e10*/  HMMA.16816.F32.BF16 R12, R16.reuse, R84, RZ ;  /* 0x00000054100c723c */ /* 0x050ff000000418ff */
[----:B------:R-:W-:Y:S01]  /*3e20*/  HMMA.16816.F32.BF16 R16, R16, R86, RZ ;  /* 0x000000561010723c */ /* 0x000fe200000418ff */
[----:B------:R-:W1:Y:S07]  /*3e30*/  LDSM.16.M88.4 R84, [R218+0x18800] ;  /* 0x01880000da54783b */ /* 0x000e6e0000000200 */
[C---:B------:R-:W-:Y:S08]  /*3e40*/  HMMA.16816.F32.BF16 R4, R88.reuse, R92, R4 ;  /* 0x0000005c5804723c */ /* 0x040ff00000041804 */
[C---:B------:R-:W-:Y:S01]  /*3e50*/  HMMA.16816.F32.BF16 R8, R88.reuse, R94, R8 ;  /* 0x0000005e5808723c */ /* 0x040fe20000041808 */
[----:B------:R-:W-:Y:S07]  /*3e60*/  LDSM.16.M88.4 R92, [R219+0x2000] ;  /* 0x00200000db5c783b */ /* 0x000fee0000000200 */
[C---:B------:R-:W-:Y:S08]  /*3e70*/  HMMA.16816.F32.BF16 R12, R88.reuse, R96, R12 ;  /* 0x00000060580c723c */ /* 0x040ff0000004180c */
[----:B------:R-:W-:Y:S01]  /*3e80*/  HMMA.16816.F32.BF16 R16, R88, R98, R16 ;  /* 0x000000625810723c */ /* 0x000fe20000041810 */
[----:B------:R-:W4:Y:S06]  /*3e90*/  LDSM.16.M88.4 R88, [R217+0x18800] ;  /* 0x01880000d958783b */ /* 0x000f2c0000000200 */
        /* <DEDUP_REMOVED lines=11> */
[C---:B----4-:R-:W-:Y:S08]  /*3f50*/  HMMA.16816.F32.BF16 R12, R108.reuse, R88, R12 ;  /* 0x000000586c0c723c */ /* 0x050ff0000004180c */
        /* <DEDUP_REMOVED lines=30> */
[----:B------:R-:W3:Y:S01]  /*4140*/  LDSM.16.M88.4 R92, [R116+0x4000] ;  /* 0x00400000745c783b */ /* 0x000ee20000000200 */
[C---:B--2---:R-:W-:Y:S08]  /*4150*/  HMMA.16816.F32.BF16 R4, R100.reuse, R104, R4 ;  /* 0x000000686404723c */ /* 0x044ff00000041804 */
[C---:B------:R-:W-:Y:S01]  /*4160*/  HMMA.16816.F32.BF16 R8, R100.reuse, R106, R8 ;  /* 0x0000006a6408723c */ /* 0x040fe20000041808 */
[----:B------:R-:W-:Y:S07]  /*4170*/  LDSM.16.M88.4 R104, [R217+0x1c000] ;  /* 0x01c00000d968783b */ /* 0x000fee0000000200 */
[C---:B-1----:R-:W-:Y:S08]  /*4180*/  HMMA.16816.F32.BF16 R12, R100.reuse, R84, R12 ;  /* 0x00000054640c723c */ /* 0x042ff0000004180c */
[----:B------:R-:W-:Y:S01]  /*4190*/  HMMA.16816.F32.BF16 R16, R100, R86, R16 ;  /* 0x000000566410723c */ /* 0x000fe20000041810 */
[----:B------:R-:W1:Y:S06]  /*41a0*/  LDSM.16.M88.4 R84, [R218+0x1c800] ;  /* 0x01c80000da54783b */ /* 0x000e6c0000000200 */
[----:B------:R-:W2:Y:S01]  /*41b0*/  LDSM.16.M88.4 R100, [R0+0x4000] ;  /* 0x004000000064783b */ /* 0x000ea20000000200 */
[C---:B------:R-:W-:Y:S08]  /*41c0*/  HMMA.16816.F32.BF16 R4, R108.reuse, R112, R4 ;  /* 0x000000706c04723c */ /* 0x040ff00000041804 */
[C---:B------:R-:W-:Y:S01]  /*41d0*/  HMMA.16816.F32.BF16 R8, R108.reuse, R114, R8 ;  /* 0x000000726c08723c */ /* 0x040fe20000041808 */
[----:B------:R-:W-:Y:S07]  /*41e0*/  LDSM.16.M88.4 R112, [R3+0x1e000] ;  /* 0x01e000000370783b */ /* 0x000fee0000000200 */
[C---:B----4-:R-:W-:Y:S08]  /*41f0*/  HMMA.16816.F32.BF16 R12, R108.reuse, R88, R12 ;  /* 0x000000586c0c723c */ /* 0x050ff0000004180c */
[----:B------:R-:W-:Y:S01]  /*4200*/  HMMA.16816.F32.BF16 R16, R108, R90, R16 ;  /* 0x0000005a6c10723c */ /* 0x000fe20000041810 */
[----:B------:R-:W4:Y:S06]  /*4210*/  LDSM.16.M88.4 R88, [R217+0x1c800] ;  /* 0x01c80000d958783b */ /* 0x000f2c0000000200 */
[----:B------:R-:W4:Y:S01]  /*4220*/  LDSM.16.M88.4 R108, [R219+0x6000] ;  /* 0x00600000db6c783b */ /* 0x000f220000000200 */
[C---:B---3--:R-:W-:Y:S08]  /*4230*/  HMMA.16816.F32.BF16 R4, R92.reuse, R96, R4 ;  /* 0x000000605c04723c */ /* 0x048ff00000041804 */
[C---:B------:R-:W-:Y:S01]  /*4240*/  HMMA.16816.F32.BF16 R8, R92.reuse, R98, R8 ;  /* 0x000000625c08723c */ /* 0x040fe20000041808 */
[----:B------:R-:W-:Y:S07]  /*4250*/  LDSM.16.M88.4 R96, [R216+0x1e000] ;  /* 0x01e00000d860783b */ /* 0x000fee0000000200 */
[C---:B-1----:R-:W-:Y:S08]  /*4260*/  HMMA.16816.F32.BF16 R12, R92.reuse, R84, R12 ;  /* 0x000000545c0c723c */ /* 0x042ff0000004180c */
[----:B------:R-:W-:Y:S01]  /*4270*/  HMMA.16816.F32.BF16 R16, R92, R86, R16 ;  /* 0x000000565c10723c */ /* 0x000fe20000041810 */
[----:B------:R-:W1:Y:S06]  /*4280*/  LDSM.16.M88.4 R84, [R3+0x1e800] ;  /* 0x01e800000354783b */ /* 0x000e6c0000000200 */
[----:B------:R-:W3:Y:S01]  /*4290*/  LDSM.16.M88.4 R92, [R117+0x6000] ;  /* 0x00600000755c783b */ /* 0x000ee20000000200 */
[C---:B--2---:R-:W-:Y:S08]  /*42a0*/  HMMA.16816.F32.BF16 R4, R100.reuse, R104, R4 ;  /* 0x000000686404723c */ /* 0x044ff00000041804 */
[C---:B------:R-:W-:Y:S01]  /*42b0*/  HMMA.16816.F32.BF16 R8, R100.reuse, R106, R8 ;  /* 0x0000006a6408723c */ /* 0x040fe20000041808 */
[----:B------:R-:W-:Y:S07]  /*42c0*/  LDSM.16.M88.4 R104, [R218+0x1e000] ;  /* 0x01e00000da68783b */ /* 0x000fee0000000200 */
[C---:B----4-:R-:W-:Y:S08]  /*42d0*/  HMMA.16816.F32.BF16 R12, R100.reuse, R88, R12 ;  /* 0x00000058640c723c */ /* 0x050ff0000004180c */
        /* <DEDUP_REMOVED lines=9> */
[----:B------:R4:W1:Y:S01]  /*4370*/  LDSM.16.M88.4 R108, [R0+0x6000] ;  /* 0x00600000006c783b */ /* 0x0008620000000200 */
[C---:B---3--:R-:W-:Y:S08]  /*4380*/  HMMA.16816.F32.BF16 R4, R92.reuse, R96, R4 ;  /* 0x000000605c04723c */ /* 0x048ff00000041804 */
[C---:B------:R-:W-:Y:S08]  /*4390*/  HMMA.16816.F32.BF16 R8, R92.reuse, R98, R8 ;  /* 0x000000625c08723c */ /* 0x040ff00000041808 */
[C---:B--2---:R-:W-:Y:S01]  /*43a0*/  HMMA.16816.F32.BF16 R12, R92.reuse, R88, R12 ;  /* 0x000000585c0c723c */ /* 0x044fe2000004180c */
[----:B----4-:R-:W-:Y:S07]  /*43b0*/  MOV R0, UR22 ;  /* 0x0000001600007c02 */ /* 0x010fee0008000f00 */
[----:B------:R-:W-:Y:S01]  /*43c0*/  HMMA.16816.F32.BF16 R16, R92, R90, R16 ;  /* 0x0000005a5c10723c */ /* 0x000fe20000041810 */
[----:B------:R-:W2:Y:S03]  /*43d0*/  LDL R94, [R1+0x18] ;  /* 0x00001800015e7983 */ /* 0x000ea60000100800 */
[----:B------:R-:W-:Y:S03]  /*43e0*/  @!P0 LEA R0, R0, R118, 0x6 ;  /* 0x0000007600008211 */ /* 0x000fe600078e30ff */
        /* <DEDUP_REMOVED lines=36> */
[----:B------:R-:W-:Y:S02]  /*4630*/  FMUL.FTZ R5, R247, 1.4426950216293334961 ;  /* 0x3fb8aa3bf7057820 */ /* 0x000fe40000410000 */
[----:B------:R-:W-:Y:S03]  /*4640*/  FMUL.FTZ R19, R19, c[0x0][0x2ec] ;  /* 0x0000bb0013137a20 */ /* 0x000fe60000410000 */
[----:B------:R-:W-:Y:S01]  /*4650*/  FSEL R5, R5, RZ, P1 ;  /* 0x000000ff05057208 */ /* 0x000fe20000800000 */
[----:B------:R1:W1:Y:S01]  /*4660*/  MUFU.TANH R100, R8 ;  /* 0x0000000800647308 */ /* 0x0002620000002400 */
[----:B----4-:R-:W-:Y:S02]  /*4670*/  MOV R4, R103 ;  /* 0x0000006700047202 */ /* 0x010fe40000000f00 */
[----:B------:R-:W-:Y:S02]  /*4680*/  @!P0 FSEL R4, R103, -INF , !P2 ;  /* 0xff80000067048808 */ /* 0x000fe40005000000 */
[CC--:B------:R-:W-:Y:S05]  /*4690*/  @!P0 ISETP.GE.AND P2, PT, R0.reuse, R6.reuse, PT ;  /* 0x000000060000820c */ /* 0x0c0fea0003f46270 */
[----:B------:R4:W-:Y:S01]  /*46a0*/  MUFU.TANH R112, R11 ;  /* 0x0000000b00707308 */ /* 0x0009e20000002400 */
[----:B-1----:R-:W-:Y:S04]  /*46b0*/  @!P0 IADD3 R9, R0, 0x1, RZ ;  /* 0x0000000100098810 */ /* 0x002fe80007ffe0ff */
[----:B------:R-:W-:Y:S05]  /*46c0*/  @!P0 ISETP.GE.AND P1, PT, R9, R7, PT ;  /* 0x000000070900820c */ /* 0x000fea0003f26270 */
[----:B------:R1:W1:Y:S01]  /*46d0*/  MUFU.TANH R113, R10 ;  /* 0x0000000a00717308 */ /* 0x0002620000002400 */
[--C-:B------:R-:W-:Y:S01]  /*46e0*/  FFMA.FTZ R8, R4, c[0x0][0x23c], -R5.reuse ;  /* 0x00008f0004087a23 */ /* 0x100fe20000010805 */
        /* <DEDUP_REMOVED lines=11> */
[----:B------:R-:W-:Y:S02]  /*47a0*/  MOV R8, R115 ;  /* 0x0000007300087202 */ /* 0x000fe40000000f00 */
[----:B------:R-:W-:Y:S03]  /*47b0*/  @!P0 FSEL R8, R115, -INF , !P2 ;  /* 0xff80000073088808 */ /* 0x000fe60005000000 */
[----:B------:R-:W1:Y:S02]  /*47c0*/  MUFU.TANH R98, R13 ;  /* 0x0000000d00627308 */ /* 0x000e640000002400 */
        /* <DEDUP_REMOVED lines=9> */
[----:B------:R-:W2:Y:S01]  /*4860*/  MUFU.TANH R107, R14 ;  /* 0x0000000e006b7308 */ /* 0x000ea20000002400 */
[----:B----4-:R-:W-:Y:S04]  /*4870*/  @!P0 IADD3 R9, R0, 0x9, RZ ;  /* 0x0000000900098810 */ /* 0x010fe80007ffe0ff */
[----:B------:R-:W-:Y:S05]  /*4880*/  @!P0 ISETP.GE.AND P1, PT, R9, R7, PT ;  /* 0x000000070900820c */ /* 0x000fea0003f26270 */
[----:B------:R-:W4:Y:S01]  /*4890*/  MUFU.TANH R106, R15 ;  /* 0x0000000f006a7308 */ /* 0x000f220000002400 */
[--C-:B-1----:R-:W-:Y:S01]  /*48a0*/  FFMA.FTZ R11, R8, c[0x0][0x23c], -R5.reuse ;  /* 0x00008f00080b7a23 */ /* 0x102fe20000010805 */
[----:B------:R-:W-:Y:S02]  /*48b0*/  MOV R8, R99 ;  /* 0x0000006300087202 */ /* 0x000fe40000000f00 */
[----:B------:R-:W-:Y:S02]  /*48c0*/  @!P0 FSEL R8, R99, -INF , !P1 ;  /* 0xff80000063088808 */ /* 0x000fe40004800000 */
[-C--:B------:R-:W-:Y:S04]  /*48d0*/  @!P0 ISETP.GE.AND P1, PT, R10, R6.reuse, PT ;  /* 0x000000060a00820c */ /* 0x080fe80003f26270 */
        /* <DEDUP_REMOVED lines=17> */
[----:B------:R-:W-:Y:S04]  /*49f0*/  @!P0 IADD3 R9, R0, 0x11, RZ ;  /* 0x0000001100098810 */ /* 0x000fe80007ffe0ff */
[----:B------:R-:W-:Y:S03]  /*4a00*/  @!P0 ISETP.GE.AND P1, PT, R9, R7, PT ;  /* 0x000000070900820c */ /* 0x000fe60003f26270 */
[----:B------:R-:W3:Y:S01]  /*4a10*/  MUFU.TANH R96, R17 ;  /* 0x0000001100607308 */ /* 0x000ee20000002400 */
[--C-:B-1----:R-:W-:Y:S01]  /*4a20*/  FFMA.FTZ R11, R8, c[0x0][0x23c], -R5.reuse ;  /* 0x00008f00080b7a23 */ /* 0x102fe20000010805 */
[----:B------:R-:W-:Y:S02]  /*4a30*/  MOV R8, R98 ;  /* 0x0000006200087202 */ /* 0x000fe40000000f00 */
[----:B------:R-:W-:Y:S02]  /*4a40*/  @!P0 FSEL R8, R98, -INF , !P1 ;  /* 0xff80000062088808 */ /* 0x000fe40004800000 */
[-C--:B------:R-:W-:Y:S04]  /*4a50*/  @!P0 ISETP.GE.AND P1, PT, R10, R6.reuse, PT ;  /* 0x000000060a00820c */ /* 0x080fe80003f26270 */
[----:B------:R1:W-:Y:S01]  /*4a60*/  MUFU.EX2 R118, R11 ;  /* 0x0000000b00767308 */ /* 0x0003e20000000800 */
[--C-:B------:R-:W-:Y:S01]  /*4a70*/  FFMA.FTZ R10, R8, c[0x0][0x23c], -R5.reuse ;  /* 0x00008f00080a7a23 */ /* 0x100fe20000010805 */
[----:B--2---:R-:W-:Y:S02]  /*4a80*/  MOV R8, R107 ;  /* 0x0000006b00087202 */ /* 0x004fe40000000f00 */
        /* <DEDUP_REMOVED lines=15> */
[----:B------:R-:W-:Y:S02]  /*4b80*/  MOV R0, R96 ;  /* 0x0000006000007202 */ /* 0x000fe40000000f00 */
[----:B------:R-:W-:Y:S01]  /*4b90*/  @!P0 ISETP.GE.AND P1, PT, R9, R7, PT ;  /* 0x000000070900820c */ /* 0x000fe20003f26270 */
[--C-:B------:R-:W-:Y:S02]  /*4ba0*/  FFMA.FTZ R7, R8, c[0x0][0x23c], -R5.reuse ;  /* 0x00008f0008077a23 */ /* 0x100fe40000010805 */
[----:B------:R-:W3:Y:S01]  /*4bb0*/  MUFU.EX2 R122, R11 ;  /* 0x0000000b007a7308 */ /* 0x000ee20000000800 */
[----:B------:R-:W-:Y:S02]  /*4bc0*/  @!P0 FSEL R0, R96, -INF , !P1 ;  /* 0xff80000060008808 */ /* 0x000fe40004800000 */
[-C--:B------:R-:W-:Y:S03]  /*4bd0*/  @!P0 ISETP.GE.AND P1, PT, R10, R6.reuse, PT ;  /* 0x000000060a00820c */ /* 0x080fe60003f26270 */
[----:B------:R-:W-:Y:S01]  /*4be0*/  FFMA.FTZ R5, R0, c[0x0][0x23c], -R5 ;  /* 0x00008f0000057a23 */ /* 0x000fe20000010805 */
[----:B-1----:R-:W-:Y:S02]  /*4bf0*/  MOV R0, R105 ;  /* 0x0000006900007202 */ /* 0x002fe40000000f00 */
[----:B------:R-:W-:Y:S01]  /*4c00*/  @!P0 FSEL R0, R105, -INF , !P1 ;  /* 0xff80000069008808 */ /* 0x000fe20004800000 */
[----:B------:R1:W-:Y:S01]  /*4c10*/  MUFU.EX2 R108, R5 ;  /* 0x00000005006c7308 */ /* 0x0003e20000000800 */
[----:B------:R-:W-:Y:S02]  /*4c20*/  @!P0 ISETP.GE.AND P1, PT, R9, R6, PT ;  /* 0x000000060900820c */ /* 0x000fe40003f26270 */
[----:B------:R-:W-:Y:S07]  /*4c30*/  F2FP.BF16.PACK_AB R6, R111, R118 ;  /* 0x000000766f06723e */ /* 0x000fee00000010ff */
[----:B------:R4:W3:Y:S01]  /*4c40*/  MUFU.EX2 R109, R7 ;  /* 0x00000007006d7308 */ /* 0x0008e20000000800 */
[--C-:B-1----:R-:W-:Y:S01]  /*4c50*/  FFMA.FTZ R5, R0, c[0x0][0x23c], -R4.reuse ;  /* 0x00008f0000057a23 */ /* 0x102fe20000010804 */
[----:B--2---:R-:W-:Y:S02]  /*4c60*/  MOV R0, R104 ;  /* 0x0000006800007202 */ /* 0x004fe40000000f00 */
[----:B------:R-:W-:Y:S06]  /*4c70*/  @!P0 FSEL R0, R104, -INF , !P1 ;  /* 0xff80000068008808 */ /* 0x000fec0004800000 */
[----:B------:R1:W-:Y:S01]  /*4c80*/  MUFU.EX2 R120, R5 ;  /* 0x0000000500787308 */ /* 0x0003e20000000800 */
[----:B------:R-:W-:Y:S01]  /*4c90*/  IADD3 R94, P0, R94, UR11, RZ ;  /* 0x0000000b5e5e7c10 */ /* 0x000fe2000ff1e0ff */
[----:B------:R-:W-:Y:S01]  /*4ca0*/  FFMA.FTZ R4, R0, c[0x0][0x23c], -R4 ;  /* 0x00008f0000047a23 */ /* 0x000fe20000010804 */
[----:B------:R-:W-:Y:S02]  /*4cb0*/  F2FP.BF16.PACK_AB R0, R110, R116 ;  /* 0x000000746e00723e */ /* 0x000fe400000010ff */
[----:B----4-:R-:W-:Y:S02]  /*4cc0*/  F2FP.BF16.PACK_AB R7, R121, R124 ;  /* 0x0000007c7907723e */ /* 0x010fe400000010ff */
[----:B------:R-:W-:Y:S03]  /*4cd0*/  IADD3.X R95, R92, UR10, RZ, P0, !PT ;  /* 0x0000000a5c5f7c10 */ /* 0x000fe600087fe4ff */
[----:B------:R2:W2:Y:S01]  /*4ce0*/  MUFU.EX2 R119, R4 ;  /* 0x0000000400777308 */ /* 0x0004a20000000800 */
[C---:B------:R-:W-:Y:S01]  /*4cf0*/  LEA R234, P0, R127.reuse, R234, 0x2 ;  /* 0x000000ea7fea7211 */ /* 0x040fe200078010ff */
[----:B------:R-:W4:Y:S03]  /*4d00*/  LDG.E R92, [R94.64] ;  /* 0x000000045e5c7981 */ /* 0x000f26000c1e1900 */
[----:B------:R-:W-:Y:S02]  /*4d10*/  LEA.HI.X.SX32 R235, R127, R235, 0x2, P0 ;  /* 0x000000eb7feb7211 */ /* 0x000fe400000f16ff */
[----:B------:R-:W-:Y:S02]  /*4d20*/  PLOP3.LUT P0, PT, PT, PT, UP3, 0x80, 0x0 ;  /* 0x000000000000781c */ /* 0x000fe40003f0f038 */
        /* <DEDUP_REMOVED lines=9> */
[----:B-1----:R-:W-:Y:S05]  /*4dc0*/  F2FP.BF16.PACK_AB R4, R108, R109 ;  /* 0x0000006d6c04723e */ /* 0x002fea00000010ff */
[----:B------:R-:W-:Y:S01]  /*4dd0*/  STS [R245+0x2a000], R4 ;  /* 0x02a00004f5007388 */ /* 0x000fe20000000800 */
[----:B--2---:R-:W-:Y:S05]  /*4de0*/  F2FP.BF16.PACK_AB R0, R119, R120 ;  /* 0x000000787700723e */ /* 0x004fea00000010ff */
[----:B------:R1:W-:Y:S06]  /*4df0*/  STS [R245+0x2a400], R0 ;  /* 0x02a40000f5007388 */ /* 0x0003ec0000000800 */
[----:B------:R-:W-:Y:S06]  /*4e00*/  LDSM.16.M88.4 R16, [R222+0x10000] ;  /* 0x01000000de10783b */ /* 0x000fec0000000200 */
[----:B------:R-:W2:Y:S06]  /*4e10*/  LDSM.16.M88.4 R8, [R3+0x20000] ;  /* 0x020000000308783b */ /* 0x000eac0000000200 */
[----:B------:R-:W3:Y:S06]  /*4e20*/  LDSM.16.M88.4 R84, [R3+0x20800] ;  /* 0x020800000354783b */ /* 0x000eec0000000200 */
[----:B------:R-:W-:Y:S06]  /*4e30*/  LDSM.16.M88.4 R88, [R223+0x10000] ;  /* 0x01000000df58783b */ /* 0x000fec0000000200 */
[----:B-1----:R-:W4:Y:S01]  /*4e40*/  LDG.E R0, [R94.64+0x20] ;  /* 0x000020045e007981 */ /* 0x002f22000c1e1900 */
[C---:B--2---:R-:W-:Y:S08]  /*4e50*/  HMMA.16816.F32.BF16 R4, R16.reuse, R8, RZ ;  /* 0x000000081004723c */ /* 0x044ff000000418ff */
[C---:B------:R-:W-:Y:S08]  /*4e60*/  HMMA.16816.F32.BF16 R8, R16.reuse, R10, RZ ;  /* 0x0000000a1008723c */ /* 0x040ff000000418ff */
[C---:B---3--:R-:W-:Y:S08]  /*4e70*/  HMMA.16816.F32.BF16 R12, R16.reuse, R84, RZ ;  /* 0x00000054100c723c */ /* 0x048ff000000418ff */
        /* <DEDUP_REMOVED lines=102> */
[----:B------:R-:W1:Y:S11]  /*54e0*/  LDSM.16.M88.4 R88, [R217+0x26800] ;  /* 0x02680000d958783b */ /* 0x000e760000000200 */
[----:B------:R-:W-:Y:S04]  /*54f0*/  @!UPT UIADD3 URZ, URZ, URZ, URZ ;  /* 0x0000003f3f3ff290 */ /* 0x000fe8000fffe03f */
[C---:B----4-:R-:W-:Y:S02]  /*5500*/  FADD.FTZ R4, -R92.reuse, R4 ;  /* 0x000000045c047221 */ /* 0x050fe40000010100 */
[----:B------:R-:W-:Y:S02]  /*5510*/  FADD.FTZ R5, -R92, R5 ;  /* 0x000000055c057221 */ /* 0x000fe40000010100 */
[----:B------:R-:W-:Y:S02]  /*5520*/  FMUL.FTZ R93, R93, R4 ;  /* 0x000000045d5d7220 */ /* 0x000fe40000410000 */
[----:B------:R-:W-:Y:S02]  /*5530*/  FFMA.FTZ R4, -R101, R101, 1 ;  /* 0x3f80000065047423 */ /* 0x000fe40000010165 */
[----:B------:R-:W-:Y:S02]  /*5540*/  FMUL.FTZ R5, R117, R5 ;  /* 0x0000000575057220 */ /* 0x000fe40000410000 */
[----:B------:R-:W-:Y:S01]  /*5550*/  FADD.FTZ R10, -R0, R10 ;  /* 0x0000000a000a7221 */ /* 0x000fe20000010100 */
[C---:B-1----:R-:W-:Y:S07]  /*5560*/  HMMA.16816.F32.BF16 R12, R84.reuse, R88, R12 ;  /* 0x00000058540c723c */ /* 0x042fee000004180c */
[----:B------:R-:W-:Y:S01]  /*5570*/  FFMA.FTZ R88, -R103, R103, 1 ;  /* 0x3f80000067587423 */ /* 0x000fe20000010167 */
[----:B------:R-:W-:Y:S04]  /*5580*/  HMMA.16816.F32.BF16 R16, R84, R90, R16 ;  /* 0x0000005a5410723c */ /* 0x000fe80000041810 */
[----:B------:R-:W-:Y:S03]  /*5590*/  FMUL.FTZ R88, R88, c[0x0][0x2ec] ;  /* 0x0000bb0058587a20 */ /* 0x000fe60000410000 */
[----:B------:R-:W-:Y:S02]  /*55a0*/  FADD.FTZ R85, -R92, R8 ;  /* 0x000000085c557221 */ /* 0x000fe40000010100 */
[----:B------:R-:W-:Y:S03]  /*55b0*/  FMUL.FTZ R8, R4, c[0x0][0x2ec] ;  /* 0x0000bb0004087a20 */ /* 0x000fe60000410000 */
[----:B------:R-:W-:Y:S02]  /*55c0*/  FADD.FTZ R84, -R92, R9 ;  /* 0x000000095c547221 */ /* 0x000fe40000010100 */
[----:B------:R-:W-:Y:S02]  /*55d0*/  FMUL.FTZ R8, R5, R8 ;  /* 0x0000000805087220 */ /* 0x000fe40000410000 */
[----:B------:R-:W-:Y:S02]  /*55e0*/  FFMA.FTZ R4, -R100, R100, 1 ;  /* 0x3f80000064047423 */ /* 0x000fe40000010164 */
[----:B------:R-:W-:Y:S02]  /*55f0*/  FFMA.FTZ R5, -R99, R99, 1 ;  /* 0x3f80000063057423 */ /* 0x000fe40000010163 */
[----:B------:R-:W-:Y:S02]  /*5600*/  FMUL.FTZ R9, R116, R85 ;  /* 0x0000005574097220 */ /* 0x000fe40000410000 */
[----:B------:R-:W-:Y:S02]  /*5610*/  FMUL.FTZ R84, R110, R84 ;  /* 0x000000546e547220 */ /* 0x000fe40000410000 */
[C---:B------:R-:W-:Y:S02]  /*5620*/  FADD.FTZ R12, -R92.reuse, R12 ;  /* 0x0000000c5c0c7221 */ /* 0x040fe40000010100 */
[C---:B------:R-:W-:Y:S02]  /*5630*/  FADD.FTZ R13, -R92.reuse, R13 ;  /* 0x0000000d5c0d7221 */ /* 0x040fe40000010100 */
[C---:B------:R-:W-:Y:S02]  /*5640*/  FADD.FTZ R85, -R92.reuse, R16 ;  /* 0x000000105c557221 */ /* 0x040fe40000010100 */
[----:B------:R-:W-:Y:S02]  /*5650*/  FADD.FTZ R92, -R92, R17 ;  /* 0x000000115c5c7221 */ /* 0x000fe40000010100 */
[----:B------:R-:W-:Y:S02]  /*5660*/  FMUL.FTZ R17, R4, c[0x0][0x2ec] ;  /* 0x0000bb0004117a20 */ /* 0x000fe40000410000 */
[----:B------:R-:W-:Y:S02]  /*5670*/  FMUL.FTZ R16, R5, c[0x0][0x2ec] ;  /* 0x0000bb0005107a20 */ /* 0x000fe40000410000 */
[----:B------:R-:W-:Y:S02]  /*5680*/  FMUL.FTZ R17, R9, R17 ;  /* 0x0000001109117220 */ /* 0x000fe40000410000 */
[----:B------:R-:W-:Y:S02]  /*5690*/  FMUL.FTZ R16, R84, R16 ;  /* 0x0000001054107220 */ /* 0x000fe40000410000 */
[----:B------:R-:W-:Y:S02]  /*56a0*/  FFMA.FTZ R87, -R102, R102, 1 ;  /* 0x3f80000066577423 */ /* 0x000fe40000010166 */
[----:B------:R-:W-:Y:S02]  /*56b0*/  FFMA.FTZ R86, -R98, R98, 1 ;  /* 0x3f80000062567423 */ /* 0x000fe40000010162 */
[----:B------:R-:W-:Y:S02]  /*56c0*/  FMUL.FTZ R9, R109, R85 ;  /* 0x000000556d097220 */ /* 0x000fe40000410000 */
[----:B------:R-:W-:Y:S02]  /*56d0*/  FFMA.FTZ R85, -R97, R97, 1 ;  /* 0x3f80000061557423 */ /* 0x000fe40000010161 */
[----:B------:R-:W-:Y:S02]  /*56e0*/  FFMA.FTZ R84, -R96, R96, 1 ;  /* 0x3f80000060547423 */ /* 0x000fe40000010160 */
[----:B------:R-:W-:Y:S02]  /*56f0*/  FMUL.FTZ R4, R118, R12 ;  /* 0x0000000c76047220 */ /* 0x000fe40000410000 */
        /* <DEDUP_REMOVED lines=8> */
[C---:B------:R-:W-:Y:S02]  /*5780*/  FADD.FTZ R4, -R0.reuse, R6 ;  /* 0x0000000600047221 */ /* 0x040fe40000010100 */
[----:B------:R-:W-:Y:S02]  /*5790*/  FADD.FTZ R5, -R0, R7 ;  /* 0x0000000700057221 */ /* 0x000fe40000010100 */
[----:B------:R-:W-:Y:S02]  /*57a0*/  FMUL.FTZ R85, R9, R85 ;  /* 0x0000005509557220 */ /* 0x000fe40000410000 */
[----:B------:R-:W-:Y:S02]  /*57b0*/  FMUL.FTZ R84, R12, R84 ;  /* 0x000000540c547220 */ /* 0x000fe40000410000 */
[----:B------:R-:W-:Y:S02]  /*57c0*/  FFMA.FTZ R6, -R115, R115, 1 ;  /* 0x3f80000073067423 */ /* 0x000fe40000010173 */
[----:B------:R-:W-:Y:S02]  /*57d0*/  FFMA.FTZ R7, -R114, R114, 1 ;  /* 0x3f80000072077423 */ /* 0x000fe40000010172 */
[----:B------:R-:W-:Y:S02]  /*57e0*/  FADD.FTZ R12, -R0, R11 ;  /* 0x0000000b000c7221 */ /* 0x000fe40000010100 */
[----:B------:R-:W-:Y:S02]  /*57f0*/  FMUL.FTZ R11, R124, R10 ;  /* 0x0000000a7c0b7220 */ /* 0x000fe40000410000 */
[----:B------:R-:W-:Y:S02]  /*5800*/  FFMA.FTZ R10, -R113, R113, 1 ;  /* 0x3f800000710a7423 */ /* 0x000fe40000010171 */
[----:B------:R-:W-:Y:S02]  /*5810*/  FFMA.FTZ R9, -R112, R112, 1 ;  /* 0x3f80000070097423 */ /* 0x000fe40000010170 */
[----:B------:R-:W-:Y:S02]  /*5820*/  FMUL.FTZ R4, R126, R4 ;  /* 0x000000047e047220 */ /* 0x000fe40000410000 */
[----:B------:R-:W-:Y:S02]  /*5830*/  FMUL.FTZ R5, R125, R5 ;  /* 0x000000057d057220 */ /* 0x000fe40000410000 */
[----:B------:R-:W-:Y:S02]  /*5840*/  FMUL.FTZ R6, R6, c[0x0][0x2ec] ;  /* 0x0000bb0006067a20 */ /* 0x000fe40000410000 */
[----:B------:R-:W-:Y:S02]  /*5850*/  FMUL.FTZ R7, R7, c[0x0][0x2ec] ;  /* 0x0000bb0007077a20 */ /* 0x000fe40000410000 */
[----:B------:R-:W-:Y:S02]  /*5860*/  FMUL.FTZ R12, R121, R12 ;  /* 0x0000000c790c7220 */ /* 0x000fe40000410000 */
[----:B------:R-:W-:Y:S02]  /*5870*/  FADD.FTZ R14, -R0, R14 ;  /* 0x0000000e000e7221 */ /* 0x000fe40000010100 */
[----:B------:R-:W-:Y:S02]  /*5880*/  FMUL.FTZ R10, R10, c[0x0][0x2ec] ;  /* 0x0000bb000a0a7a20 */ /* 0x000fe40000410000 */
[----:B------:R-:W-:Y:S02]  /*5890*/  FMUL.FTZ R9, R9, c[0x0][0x2ec] ;  /* 0x0000bb0009097a20 */ /* 0x000fe40000410000 */
        /* <DEDUP_REMOVED lines=51> */
.L_x_883:
        /* <DEDUP_REMOVED lines=129> */
.L_x_884:
        /* <DEDUP_REMOVED lines=700> */
.L_x_886:
        /* <DEDUP_REMOVED lines=18> */
.L_x_887:
        /* <DEDUP_REMOVED lines=58> */
.L_x_889:
[----:B-1-34-:R-:W-:Y:S05]  /*9460*/  BSYNC B0 ;  /* 0x0000000000007941 */ /* 0x01afea0003800000 */
.L_x_888:
        /* <DEDUP_REMOVED lines=18> */
.L_x_891:
[----:B------:R-:W-:Y:S05]  /*9590*/  BSYNC B0 ;  /* 0x0000000000007941 */ /* 0x000fea0003800000 */
.L_x_890:
        /* <DEDUP_REMOVED lines=27> */
.L_x_893:
[----:B------:R-:W-:Y:S05]  /*9750*/  BSYNC B0 ;  /* 0x0000000000007941 */ /* 0x000fea0003800000 */
.L_x_892:
        /* <DEDUP_REMOVED lines=14> */
.L_x_876:
[----:B------:R-:W-:Y:S05]  /*9840*/  BSYNC B1 ;  /* 0x0000000000017941 */ /* 0x000fea0003800000 */
.L_x_862:
        /* <DEDUP_REMOVED lines=11> */
.L_x_894:
[----:B------:R-:W-:Y:S05]  /*9900*/  EXIT ;  /* 0x000000000000794d */ /* 0x000fea0003800000 */
.L_x_896:
        /* <DEDUP_REMOVED lines=15> */
.L_x_1043:


//--------------------- .text._ZN5flash44flash_bwd_dq_dk_dv_loop_seqk_parallel_kernelI23Flash_bwd_kernel_traitsILi256ELi64ELi64ELi8ELi4ELi2ELi2ELb0ELb0EN7cutlass10bfloat16_tE19Flash_kernel_traitsILi256ELi64ELi64ELi8ES3_EELb1ELb1ELb0ELb1ELb0ELb0ELb0EEEvNS_16Flash_bwd_paramsE --------------------------
	.section	.text._ZN5flash44flash_bwd_dq_dk_dv_loop_seqk_parallel_kernelI23Flash_bwd_kernel_traitsILi256ELi64ELi64ELi8ELi4ELi2ELi2ELb0ELb0EN7cutlass10bfloat16_tE19Flash_kernel_traitsILi256ELi64ELi64ELi8ES3_EELb1ELb1ELb0ELb1ELb0ELb0ELb0EEEvNS_16Flash_bwd_paramsE,"ax",@progbits
	.sectioninfo	@"SHI_REGISTERS=255"
	.align	128
        .global         _ZN5flash44flash_bwd_dq_dk_dv_loop_seqk_parallel_kernelI23Flash_bwd_kernel_traitsILi256ELi64ELi64ELi8ELi4ELi2ELi2ELb0ELb0EN7cutlass10bfloat16_tE19Flash_kernel_traitsILi256ELi64ELi64ELi8ES3_EELb1ELb1ELb0ELb1ELb0ELb0ELb0EEEvNS_16Flash_bwd_paramsE
        .type           _ZN5flash44flash_bwd_dq_dk_dv_loop_seqk_parallel_kernelI23Flash_bwd_kernel_traitsILi256ELi64ELi64ELi8ELi4ELi2ELi2ELb0ELb0EN7cutlass10bfloat16_tE19Flash_kernel_traitsILi256ELi64ELi64ELi8ES3_EELb1ELb1ELb0ELb1ELb0ELb0ELb0EEEvNS_16Flash_bwd_paramsE,@function
        .size           _ZN5flash44flash_bwd_dq_dk_dv_loop_seqk_parallel_kernelI23Flash_bwd_kernel_traitsILi256ELi64ELi64ELi8ELi4ELi2ELi2ELb0ELb0EN7cutlass10bfloat16_tE19Flash_kernel_traitsILi256ELi64ELi64ELi8ES3_EELb1ELb1ELb0ELb1ELb0ELb0ELb0EEEvNS_16Flash_bwd_paramsE,(.L_x_1044 - _ZN5flash44flash_bwd_dq_dk_dv_loop_seqk_parallel_kernelI23Flash_bwd_kernel_traitsILi256ELi64ELi64ELi8ELi4ELi2ELi2ELb0ELb0EN7cutlass10bfloat16_tE19Flash_kernel_traitsILi256ELi64ELi64ELi8ES3_EELb1ELb1ELb0ELb1ELb0ELb0ELb0EEEvNS_16Flash_bwd_paramsE)
        .other          _ZN5flash44flash_bwd_dq_dk_dv_loop_seqk_parallel_kernelI23Flash_bwd_kernel_traitsILi256ELi64ELi64ELi8ELi4ELi2ELi2ELb0ELb0EN7cutlass10bfloat16_tE19Flash_kernel_traitsILi256ELi64ELi64ELi8ES3_EELb1ELb1ELb0ELb1ELb0ELb0ELb0EEEvNS_16Flash_bwd_paramsE,@"STO_CUDA_ENTRY STV_DEFAULT"
_ZN5flash44flash_bwd_dq_dk_dv_loop_seqk_parallel_kernelI23Flash_bwd_kernel_traitsILi256ELi64ELi64ELi8ELi4ELi2ELi2ELb0ELb0EN7cutlass10bfloat16_tE19Flash_kernel_traitsILi256ELi64ELi64ELi8ES3_EELb1ELb1ELb0ELb1ELb0ELb0ELb0EEEvNS_16Flash_bwd_paramsE:
.text._ZN5flash44flash_bwd_dq_dk_dv_loop_seqk_parallel_kernelI23Flash_bwd_kernel_traitsILi256ELi64ELi64ELi8ELi4ELi2ELi2ELb0ELb0EN7cutlass10bfloat16_tE19Flash_kernel_traitsILi256ELi64ELi64ELi8ES3_EELb1ELb1ELb0ELb1ELb0ELb0ELb0EEEvNS_16Flash_bwd_paramsE:
        /* <DEDUP_REMOVED lines=58> */
[----:B------:R-:W-:Y:S01]  /*03a0*/  UIMAD UR7, UR33, UR11, UR35 ;  /* 0x0000000b210772a4 */ /* 0x000fe2000f8e0223 */
[----:B------:R-:W-:Y:S01]  /*03b0*/  LEA.HI R7, R12, R0, RZ, 0x2 ;  /* 0x000000000c077211 */ /* 0x000fe200078f10ff */
[----:B------:R-:W-:Y:S01]  /*03c0*/  @!UP5 UIMAD UR8, UR33, UR14, UR35 ;  /* 0x0000000e2108d2a4 */ /* 0x000fe2000f8e0223 */
[----:B------:R-:W-:Y:S01]  /*03d0*/  LEA.HI R4, R2, R5, RZ, 0x1 ;  /* 0x0000000502047211 */ /* 0x000fe200078f08ff */
[----:B------:R-:W-:Y:S01]  /*03e0*/  USHF.L.U32 UR46, UR47, 0x6, URZ ;  /* 0x000000062f2e7899 */ /* 0x000fe2000800063f */
[----:B------:R-:W-:Y:S01]  /*03f0*/  LOP3.LUT R2, R3, 0xfffffffe, RZ, 0xc0, !PT ;  /* 0xfffffffe03027812 */ /* 0x000fe200078ec0ff */
[----:B------:R-:W-:Y:S01]  /*0400*/  USHF.L.U32 UR41, UR6, 0x5, URZ ;  /* 0x0000000506297899 */ /* 0x000fe2000800063f */
        /* <DEDUP_REMOVED lines=13> */
[----:B------:R-:W-:Y:S01]  /*04e0*/  STL [R1+0xa0], R16 ;  /* 0x0000a01001007387 */ /* 0x000fe20000100800 */
[----:B------:R-:W-:Y:S01]  /*04f0*/  SHF.R.S32.HI R6, RZ, 0x7, R13 ;  /* 0x00000007ff067819 */ /* 0x000fe2000001140d */
[----:B------:R-:W-:Y:S01]  /*0500*/  ULDC UR58, c[0x0][0x1c8] ;  /* 0x00007200003a7ab9 */ /* 0x000fe20000000800 */
[----:B------:R-:W-:Y:S01]  /*0510*/  LOP3.LUT R0, R0, 0xfffffff8, RZ, 0xc0, !PT ;  /* 0xfffffff800007812 */ /* 0x000fe200078ec0ff */
[----:B------:R-:W-:Y:S01]  /*0520*/  ULDC.U8 UR10, c[0x0][0x3d0] ;  /* 0x0000f400000a7ab9 */ /* 0x000fe20000000000 */
[C---:B------:R-:W-:Y:S01]  /*0530*/  LOP3.LUT P4, RZ, R8.reuse, 0x4, RZ, 0xc0, !PT ;  /* 0x0000000408ff7812 */ /* 0x040fe2000788c0ff */
[----:B------:R-:W-:Y:S01]  /*0540*/  ULDC UR52, c[0x0][0x224] ;  /* 0x0000890000347ab9 */ /* 0x000fe20000000800 */
[----:B------:R-:W-:Y:S01]  /*0550*/  LOP3.LUT P3, RZ, R8, 0x2, RZ, 0xc0, !PT ;  /* 0x0000000208ff7812 */ /* 0x000fe2000786c0ff */
[----:B------:R-:W-:Y:S01]  /*0560*/  IMAD.IADD R4, R3, 0x1, -R0 ;  /* 0x0000000103047824 */ /* 0x000fe200078e0a00 */
[----:B------:R-:W-:Y:S01]  /*0570*/  LOP3.LUT R0, R2, 0x1c0, RZ, 0xc0, !PT ;  /* 0x000001c002007812 */ /* 0x000fe200078ec0ff */
[----:B------:R-:W-:Y:S01]  /*0580*/  @UP5 UIMAD UR56, UR33, UR51, URZ ;  /* 0x00000033213852a4 */ /* 0x000fe2000f8e023f */
[----:B------:R-:W-:Y:S01]  /*0590*/  SHF.R.S32.HI R3, RZ, 0x1f, R10 ;  /* 0x0000001fff037819 */ /* 0x000fe2000001140a */
[----:B------:R-:W-:Y:S01]  /*05a0*/  UMOV UR39, URZ ;  /* 0x0000003f00277c82 */ /* 0x000fe20008000000 */
[----:B------:R-:W-:Y:S01]  /*05b0*/  LOP3.LUT R2, R0, 0x38, R244, 0xf8, !PT ;  /* 0x0000003800027812 */ /* 0x000fe200078ef8f4 */
[----:B------:R-:W-:Y:S01]  /*05c0*/  ULDC.64 UR4, c[0x0][0x118] ;  /* 0x0000460000047ab9 */ /* 0x000fe20000000a00 */
[----:B------:R-:W-:Y:S01]  /*05d0*/  SHF.R.U32.HI R0, RZ, 0x3, R0 ;  /* 0x00000003ff007819 */ /* 0x000fe20000011600 */
[----:B------:R-:W-:Y:S01]  /*05e0*/  ULOP3.LUT UR58, UR35, UR58, URZ, 0x3c, !UPT ;  /* 0x0000003a233a7292 */ /* 0x000fe2000f8e3c3f */
[----:B------:R-:W-:Y:S01]  /*05f0*/  LEA.HI R246, R3, R10, RZ, 0x2 ;  /* 0x0000000a03f67211 */ /* 0x000fe200078f10ff */
[----:B------:R-:W-:Y:S01]  /*0600*/  UISETP.NE.AND UP6, UPT, UR10, URZ, UPT ;  /* 0x0000003f0a00728c */ /* 0x000fe2000bfc5270 */
[----:B------:R-:W-:Y:S01]  /*0610*/  LEA.HI R10, R5, R9, RZ, 0x3 ;  /* 0x00000009050a7211 */ /* 0x000fe200078f18ff */
[----:B------:R-:W-:Y:S01]  /*0620*/  IMAD.U32 R5, RZ, RZ, UR15 ;  /* 0x0000000fff057e24 */ /* 0x000fe2000f8e00ff */
[----:B------:R-:W-:Y:S01]  /*0630*/  LOP3.LUT R7, R2, R0, RZ, 0x3c, !PT ;  /* 0x0000000002077212 */ /* 0x000fe200078e3cff */
[----:B------:R-:W-:Y:S01]  /*0640*/  IMAD.SHL.U32 R0, R8, 0x40, RZ ;  /* 0x0000004008007824 */ /* 0x000fe200078e00ff */
[----:B------:R-:W-:Y:S01]  /*0650*/  LOP3.LUT R2, R10, 0xfffffff8, RZ, 0xc0, !PT ;  /* 0xfffffff80a027812 */ /* 0x000fe200078ec0ff */
[----:B------:R-:W-:Y:S01]  /*0660*/  USHF.R.S32.HI UR59, URZ, 0x1f, UR35 ;  /* 0x0000001f3f3b7899 */ /* 0x000fe20008011423 */
[----:B------:R-:W-:Y:S01]  /*0670*/  LOP3.LUT R3, R4, 0x1, RZ, 0xc0, !PT ;  /* 0x0000000104037812 */ /* 0x000fe200078ec0ff */
[----:B------:R-:W-:Y:S01]  /*0680*/  USHF.R.S32.HI UR61, URZ, 0x1f, UR33 ;  /* 0x0000001f3f3d7899 */ /* 0x000fe20008011421 */
[----:B------:R-:W-:Y:S01]  /*0690*/  LOP3.LUT R0, R0, 0x1c0, RZ, 0xc0, !PT ;  /* 0x000001c000007812 */ /* 0x000fe200078ec0ff */
[----:B------:R-:W-:Y:S01]  /*06a0*/  IMAD.IADD R17, R9, 0x1, -R2 ;  /* 0x0000000109117824 */ /* 0x000fe200078e0a02 */
[----:B------:R-:W-:Y:S01]  /*06b0*/  ISETP.NE.U32.AND P0, PT, R3, 0x1, PT ;  /* 0x000000010300780c */ /* 0x000fe20003f05070 */
[----:B------:R-:W-:Y:S01]  /*06c0*/  IMAD.SHL.U32 R2, R229, 0x10, RZ ;  /* 0x00000010e5027824 */ /* 0x000fe200078e00ff */
[----:B------:R-:W-:Y:S01]  /*06d0*/  LOP3.LUT R223, R0, 0x8, R11, 0xf8, !PT ;  /* 0x0000000800df7812 */ /* 0x000fe200078ef80b */
[C---:B------:R-:W-:Y:S01]  /*06e0*/  IMAD.SHL.U32 R3, R4.reuse, 0x40, RZ ;  /* 0x0000004004037824 */ /* 0x040fe200078e00ff */
[----:B------:R-:W-:Y:S01]  /*06f0*/  R2P PR, R4, 0x6 ;  /* 0x0000000604007804 */ /* 0x000fe20000000000 */
[----:B------:R-:W-:Y:S01]  /*0700*/  STL [R1+0xa4], R17 ;  /* 0x0000a41101007387 */ /* 0x000fe20000100800 */
[----:B------:R-:W-:Y:S01]  /*0710*/  LOP3.LUT R5, R0, 0x10, R2, 0xf8, !PT ;  /* 0x0000001000057812 */ /* 0x000fe200078ef802 */
[C---:B------:R-:W-:Y:S01]  /*0720*/  IMAD R2, R6.reuse, 0x800, R227 ;  /* 0x0000080006027824 */ /* 0x040fe200078e02e3 */
[----:B------:R-:W-:Y:S01]  /*0730*/  SHF.R.U32.HI R0, RZ, 0x3, R0 ;  /* 0x00000003ff007819 */ /* 0x000fe20000011600 */
[----:B------:R-:W-:Y:S01]  /*0740*/  USHF.R.S32.HI UR60, URZ, 0x1f, UR35 ;  /* 0x0000001f3f3c7899 */ /* 0x000fe20008011423 */
[----:B------:R-:W-:Y:S01]  /*0750*/  LOP3.LUT R5, R5, 0x8, R11, 0xf8, !PT ;  /* 0x0000000805057812 */ /* 0x000fe200078ef80b */
[----:B------:R-:W-:Y:S01]  /*0760*/  UIMAD.WIDE.U32 UR42, UR36, UR44, URZ ;  /* 0x0000002c242a72a5 */ /* 0x000fe2000f8e003f */
[----:B------:R-:W-:Y:S01]  /*0770*/  LOP3.LUT R223, R223, R0, RZ, 0x3c, !PT ;  /* 0x00000000dfdf7212 */ /* 0x000fe200078e3cff */
[----:B------:R-:W-:Y:S01]  /*0780*/  UIMAD UR53, UR37, UR44, URZ ;  /* 0x0000002c253572a4 */ /* 0x000fe2000f8e023f */
[----:B------:R-:W-:Y:S01]  /*0790*/  LOP3.LUT R227, R227, R5, R0, 0xf6, !PT ;  /* 0x00000005e3e37212 */ /* 0x000fe200078ef600 */
[----:B------:R-:W-:Y:S01]  /*07a0*/  IMAD.SHL.U32 R5, R6, 0x20, RZ ;  /* 0x0000002006057824 */ /* 0x000fe200078e00ff */
[----:B------:R-:W-:Y:S01]  /*07b0*/  LOP3.LUT R0, R3, 0x1c0, RZ, 0xc0, !PT ;  /* 0x000001c003007812 */ /* 0x000fe200078ec0ff */
[----:B------:R-:W-:Y:S01]  /*07c0*/  IMAD.IADD R223, R2, 0x1, R223 ;  /* 0x0000000102df7824 */ /* 0x000fe200078e02df */
[----:B------:R-:W-:Y:S01]  /*07d0*/  SHF.R.S32.HI R2, RZ, 0x6, R14 ;  /* 0x00000006ff027819 */ /* 0x000fe2000001140e */
[----:B------:R-:W-:Y:S01]  /*07e0*/  USHF.R.S32.HI UR55, URZ, 0x1f, UR48 ;  /* 0x0000001f3f377899 */ /* 0x000fe20008011430 */
[----:B------:R-:W-:Y:S01]  /*07f0*/  SHF.R.U32.HI R3, RZ, 0x3, R0 ;  /* 0x00000003ff037819 */ /* 0x000fe20000011600 */
[----:B------:R-:W-:Y:S01]  /*0800*/  IMAD.SHL.U32 R224, R223, 0x2, RZ ;  /* 0x00000002dfe07824 */ /* 0x000fe200078e00ff */
[----:B------:R-:W-:Y:S01]  /*0810*/  SEL R221, R221, 0xffffffe0, !P3 ;  /* 0xffffffe0dddd7807 */ /* 0x000fe20005800000 */
[----:B------:R-:W-:Y:S01]  /*0820*/  IMAD R4, R2, 0x200, R7 ;  /* 0x0000020002047824 */ /* 0x000fe200078e0207 */
[----:B------:R-:W-:Y:S01]  /*0830*/  SEL R226, R226, 0xffffffc0, !P4 ;  /* 0xffffffc0e2e27807 */ /* 0x000fe20006000000 */
[----:B------:R-:W-:Y:S01]  /*0840*/  IMAD.SHL.U32 R2, R2, 0x8, RZ ;  /* 0x0000000802027824 */ /* 0x000fe200078e00ff */
[----:B------:R-:W-:Y:S01]  /*0850*/  SEL R249, R249, 0x10, !P0 ;  /* 0x00000010f9f97807 */ /* 0x000fe20004000000 */
[C---:B------:R-:W-:Y:S01]  /*0860*/  IMAD R221, R223.reuse, 0x2, R221 ;  /* 0x00000002dfdd7824 */ /* 0x040fe200078e02dd */
[----:B------:R1:W-:Y:S01]  /*0870*/  STL [R1+0xa8], R4 ;  /* 0x0000a80401007387 */ /* 0x0003e20000100800 */
[----:B------:R-:W-:Y:S01]  /*0880*/  SHF.R.S32.HI R246, RZ, 0x2, R246 ;  /* 0x00000002fff67819 */ /* 0x000fe200000114f6 */
[--C-:B------:R-:W-:Y:S01]  /*0890*/  IMAD R223, R223, 0x2, R226.reuse ;  /* 0x00000002dfdf7824 */ /* 0x100fe200078e02e2 */
[----:B------:R-:W-:Y:S01]  /*08a0*/  LOP3.LUT R2, R2, 0x18, RZ, 0xc0, !PT ;  /* 0x0000001802027812 */ /* 0x000fe200078ec0ff */
[----:B------:R-:W-:Y:S01]  /*08b0*/  IMAD.IADD R222, R226, 0x1, R221 ;  /* 0x00000001e2de7824 */ /* 0x000fe200078e02dd */
[----:B------:R-:W-:Y:S01]  /*08c0*/  UIMAD UR52, UR7, UR52, URZ ;  /* 0x00000034073472a4 */ /* 0x000fe2000f8e023f */
[C---:B------:R-:W-:Y:S01]  /*08d0*/  IMAD R226, R227.reuse, 0x2, R226 ;  /* 0x00000002e3e27824 */ /* 0x040fe200078e02e2 */
[----:B------:R-:W-:Y:S01]  /*08e0*/  @!UP5 UIMAD UR51, UR8, UR51, URZ ;  /* 0x000000330833d2a4 */ /* 0x000fe2000f8e023f */
[----:B------:R-:W-:Y:S01]  /*08f0*/  IMAD R246, R16, 0x10, R246 ;  /* 0x0000001010f67824 */ /* 0x000fe200078e02f6 */
[----:B------:R-:W-:Y:S01]  /*0900*/  USHF.R.S32.HI UR50, URZ, 0x1f, UR46 ;  /* 0x0000001f3f327899 */ /* 0x000fe2000801142e */
[----:B------:R-:W-:Y:S01]  /*0910*/  IMAD.SHL.U32 R227, R227, 0x2, RZ ;  /* 0x00000002e3e37824 */ /* 0x000fe200078e00ff */
[----:B------:R-:W-:-:S02]  /*0920*/  USHF.R.S32.HI UR49, URZ, 0x1f, UR41 ;  /* 0x0000001f3f317899 */ /* 0x000fc40008011429 */
        /* <DEDUP_REMOVED lines=18> */
[----:B------:R-:W-:Y:S01]  /*0a50*/  LOP3.LUT R0, R4, 0xfffffe00, RZ, 0xc0, !PT ;  /* 0xfffffe0004007812 */ /* 0x000fe200078ec0ff */
[----:B------:R-:W-:Y:S01]  /*0a60*/  IMAD.IADD R250, R247, 0x1, R249 ;  /* 0x00000001f7fa7824 */ /* 0x000fe200078e02f9 */
[----:B------:R-:W-:-:S02]  /*0a70*/  LOP3.LUT R2, R3, R6, R2, 0x1e, !PT ;  /* 0x0000000603027212 */ /* 0x000fc400078e1e02 */
[----:B------:R-:W-:Y:S01]  /*0a80*/  LOP3.LUT R3, R5, R3, RZ, 0x3c, !PT ;  /* 0x0000000305037212 */ /* 0x000fe200078e3cff */
[--C-:B------:R-:W-:Y:S01]  /*0a90*/  IMAD R231, R16, 0x400, R0.reuse ;  /* 0x0000040010e77824 */ /* 0x100fe200078e0200 */
[----:B------:R-:W-:Y:S01]  /*0aa0*/  LOP3.LUT R230, R2, R0, RZ, 0xfc, !PT ;  /* 0x0000000002e67212 */ /* 0x000fe200078efcff */
[----:B------:R-:W-:Y:S01]  /*0ab0*/  IMAD R229, R229, 0x400, R0 ;  /* 0x00000400e5e57824 */ /* 0x000fe200078e0200 */
[C---:B------:R-:W-:Y:S01]  /*0ac0*/  IADD3 R2, R244.reuse, 0x80, RZ ;  /* 0x00000080f4027810 */ /* 0x040fe20007ffe0ff */
[----:B------:R-:W-:Y:S01]  /*0ad0*/  IMAD.IADD R231, R231, 0x1, R3 ;  /* 0x00000001e7e77824 */ /* 0x000fe200078e0203 */
[C---:B------:R-:W-:Y:S01]  /*0ae0*/  IADD3 R0, R244.reuse, 0xc0, RZ ;  /* 0x000000c0f4007810 */ /* 0x040fe20007ffe0ff */
[----:B------:R-:W-:Y:S01]  /*0af0*/  IMAD.IADD R229, R3, 0x1, R229 ;  /* 0x0000000103e57824 */ /* 0x000fe200078e02e5 */
[----:B------:R-:W-:Y:S02]  /*0b00*/  IADD3 R3, R244, 0x40, RZ ;  /* 0x00000040f4037810 */ /* 0x000fe40007ffe0ff */
[----:B------:R-:W-:-:S02]  /*0b10*/  IADD3 R248, R247, 0x20, RZ ;  /* 0x00000020f7f87810 */ /* 0x000fc40007ffe0ff */
[----:B------:R-:W-:Y:S01]  /*0b20*/  @P1 IADD3 R248, R247, -0x20, RZ ;  /* 0xffffffe0f7f81810 */ /* 0x000fe20007ffe0ff */
[----:B------:R-:W-:Y:S01]  /*0b30*/  STL [R1+0x4], R3 ;  /* 0x0000040301007387 */ /* 0x000fe20000100800 */
[----:B------:R-:W-:-:S03]  /*0b40*/  LEA R229, R229, 0x28000, 0x1 ;  /* 0x00028000e5e57811 */ /* 0x000fc600078e08ff */
[----:B------:R1:W-:Y:S01]  /*0b50*/  STL [R1], R2 ;  /* 0x0000000201007387 */ /* 0x0003e20000100800 */
[----:B------:R-:W-:-:S03]  /*0b60*/  IMAD.IADD R249, R249, 0x1, R248 ;  /* 0x00000001f9f97824 */ /* 0x000fc600078e02f8 */
[----:B------:R2:W-:Y:S01]  /*0b70*/  STL [R1+0x8], R0 ;  /* 0x0000080001007387 */ /* 0x0005e20000100800 */
[----:B-1----:R-:W-:-:S04]  /*0b80*/  LEA R2, R7, 0x18000, 0x1 ;  /* 0x0001800007027811 */ /* 0x002fc800078e08ff */
[C---:B--2---:R-:W-:Y:S01]  /*0b90*/  IADD3 R0, R2.reuse, 0x40, RZ ;  /* 0x0000004002007810 */ /* 0x044fe20007ffe0ff */
[----:B------:R1:W-:Y:S01]  /*0ba0*/  STL [R1+0x8c], R2 ;  /* 0x00008c0201007387 */ /* 0x0003e20000100800 */
[----:B------:R-:W-:-:S05]  /*0bb0*/  @P2 IADD3 R0, R2, -0x40, RZ ;  /* 0xffffffc002002810 */ /* 0x000fca0007ffe0ff */
[----:B------:R1:W-:Y:S02]  /*0bc0*/  STL [R1+0x90], R0 ;  /* 0x0000900001007387 */ /* 0x0003e40000100800 */
.L_x_943:
        /* <DEDUP_REMOVED lines=14> */
[----:B-12---:R-:W-:Y:S01]  /*0cb0*/  IMAD.U32 R2, RZ, RZ, UR6 ;  /* 0x00000006ff027e24 */ /* 0x006fe2000f8e00ff */
[----:B------:R-:W-:Y:S02]  /*0cc0*/  UISETP.NE.AND UP3, UPT, UR14, URZ, UPT ;  /* 0x0000003f0e00728c */ /* 0x000fe4000bf65270 */
[----:B------:R-:W-:Y:S01]  /*0cd0*/  UISETP.EQ.U32.AND UP4, UPT, URZ, UR8, UPT ;  /* 0x000000083f00728c */ /* 0x000fe2000bf82070 */
[----:B------:R-:W-:Y:S01]  /*0ce0*/  IMAD.U32 R3, RZ, RZ, UR7 ;  /* 0x00000007ff037e24 */ /* 0x000fe2000f8e00ff */
[----:B------:R-:W-:Y:S02]  /*0cf0*/  @UP2 UIADD3 UR6, UP0, UR13, UR10, URZ ;  /* 0x0000000a0d062290 */ /* 0x000fe4000ff1e03f */
[----:B------:R-:W-:Y:S02]  /*0d00*/  UISETP.EQ.OR.EX UP4, UPT, URZ, UR9, !UP3, UP4 ;  /* 0x000000093f00728c */ /* 0x000fe4000df82740 */
[----:B------:R-:W-:Y:S01]  /*0d10*/  @UP2 UIADD3.X UR7, UR12, UR11, URZ, UP0, !UPT ;  /* 0x0000000b0c072290 */ /* 0x000fe200087fe43f */
[----:B------:R1:W2:Y:S01]  /*0d20*/  @P2 LDG.E R7, [R2.64] ;  /* 0x0000000402072981 */ /* 0x0002a2000c1e1900 */
[----:B------:R-:W-:-:S02]  /*0d30*/  UIADD3 UR8, UP0, UR13, UR8, URZ ;  /* 0x000000080d087290 */ /* 0x000fc4000ff1e03f */
[----:B------:R-:W-:Y:S01]  /*0d40*/  PLOP3.LUT P1, PT, PT, PT, UP4, 0x80, 0x0 ;  /* 0x000000000000781c */ /* 0x000fe20003f2f048 */
[----:B------:R1:W3:Y:S01]  /*0d50*/  @P2 LDG.E R6, [R2.64+0x4] ;  /* 0x0000040402062981 */ /* 0x0002e2000c1e1900 */
[----:B------:R-:W-:Y:S01]  /*0d60*/  UIADD3.X UR9, UR12, UR9, URZ, UP0, !UPT ;  /* 0x000000090c097290 */ /* 0x000fe200087fe43f */
[----:B------:R-:W-:Y:S01]  /*0d70*/  PLOP3.LUT P0, PT, PT, PT, UP2, 0x80, 0x0 ;  /* 0x000000000000781c */ /* 0x000fe20003f0f028 */
[----:B------:R-:W-:Y:S02]  /*0d80*/  IMAD.U32 R4, RZ, RZ, UR6 ;  /* 0x00000006ff047e24 */ /* 0x000fe4000f8e00ff */
[----:B------:R-:W-:-:S10]  /*0d90*/  IMAD.U32 R5, RZ, RZ, UR7 ;  /* 0x00000007ff057e24 */ /* 0x000fd4000f8e00ff */
[----:B------:R-:W4:Y:S01]  /*0da0*/  @P0 LDG.E R4, [R4.64] ;  /* 0x0000000404040981 */ /* 0x000f22000c1e1900 */
[----:B-1----:R-:W-:Y:S02]  /*0db0*/  IMAD.U32 R2, RZ, RZ, UR8 ;  /* 0x00000008ff027e24 */ /* 0x002fe4000f8e00ff */
[----:B------:R-:W-:-:S05]  /*0dc0*/  IMAD.U32 R3, RZ, RZ, UR9 ;  /* 0x00000009ff037e24 */ /* 0x000fca000f8e00ff */
[----:B-----5:R-:W5:Y:S01]  /*0dd0*/  @!P1 LDG.E R0, [R2.64] ;  /* 0x0000000402009981 */ /* 0x020f62000c1e1900 */
        /* <DEDUP_REMOVED lines=11> */
[----:B--2---:R-:W1:Y:S08]  /*0e90*/  @P2 R2UR UR15, R7 ;  /* 0x00000000070f23c2 */ /* 0x004e7000000e0000 */
[----:B---3--:R-:W1:Y:S08]  /*0ea0*/  @P2 R2UR UR7, R6 ;  /* 0x00000000060723c2 */ /* 0x008e7000000e0000 */
[----:B----4-:R2:W3:Y:S08]  /*0eb0*/  @P0 R2UR UR22, R4 ;  /* 0x00000000041603c2 */ /* 0x0104f000000e0000 */
[----:B-----5:R4:W2:Y:S01]  /*0ec0*/  @!P1 R2UR UR30, R0 ;  /* 0x00000000001e93c2 */ /* 0x0208a200000e0000 */
[----:B------:R-:W-:-:S04]  /*0ed0*/  ISETP.NE.U32.AND P1, PT, RZ, c[0x0][0x248], PT ;  /* 0x00009200ff007a0c */ /* 0x000fc80003f25070 */
[----:B------:R-:W-:Y:S01]  /*0ee0*/  ISETP.NE.AND.EX P1, PT, RZ, c[0x0][0x24c], PT, P1 ;  /* 0x00009300ff007a0c */ /* 0x000fe20003f25310 */
[----:B-1----:R-:W-:-:S07]  /*0ef0*/  @UP1 UIADD3 UR19, UR7, -UR15, URZ ;  /* 0x8000000f07131290 */ /* 0x002fce000fffe03f */
[----:B------:R-:W-:Y:S01]  /*0f00*/  @!UP1 ULDC UR19, c[0x0][0x214] ;  /* 0x0000850000139ab9 */ /* 0x000fe20000000800 */
[----:B----4-:R-:W-:-:S04]  /*0f10*/  LEA.HI R0, R24, R25, RZ, 0x3 ;  /* 0x0000001918007211 */ /* 0x010fc800078f18ff */
[----:B------:R-:W-:Y:S01]  /*0f20*/  SHF.R.S32.HI R12, RZ, 0x3, R0 ;  /* 0x00000003ff0c7819 */ /* 0x000fe20000011400 */
[----:B------:R-:W-:-:S03]  /*0f30*/  IMAD.U32 R0, RZ, RZ, UR6 ;  /* 0x00000006ff007e24 */ /* 0x000fc6000f8e00ff */
[----:B------:R-:W-:Y:S02]  /*0f40*/  IADD3 R19, P0, R12, UR6, RZ ;  /* 0x000000060c137c10 */ /* 0x000fe4000ff1e0ff */
[----:B------:R-:W-:-:S04]  /*0f50*/  SHF.R.S32.HI R23, RZ, 0x1f, R12 ;  /* 0x0000001fff177819 */ /* 0x000fc8000001140c */
[----:B------:R-:W-:Y:S01]  /*0f60*/  LEA.HI.X.SX32 R20, R0, R23, 0x1, P0 ;  /* 0x0000001700147211 */ /* 0x000fe200000f0eff */
[----:B------:R-:W-:Y:S05]  /*0f70*/  @!P1 BRA `(.L_x_897) ;  /* 0x0000007000009947 */ /* 0x000fea0003800000 */
[----:B--23--:R-:W-:-:S13]  /*0f80*/  PLOP3.LUT P0, PT, PT, PT, UP3, 0x80, 0x0 ;  /* 0x000000000000781c */ /* 0x00cfda0003f0f038 */
[----:B------:R-:W2:Y:S04]  /*0f90*/  @P0 LDG.E R0, [R2.64+0x4] ;  /* 0x0000040402000981 */ /* 0x000ea8000c1e1900 */
[----:B------:R-:W3:Y:S01]  /*0fa0*/  @!P0 LDG.E R2, [R2.64] ;  /* 0x0000000402028981 */ /* 0x000ee2000c1e1900 */
[----:B--2---:R-:W1:Y:S02]  /*0fb0*/  @P0 R2UR UR6, R0 ;  /* 0x00000000000603c2 */ /* 0x004e6400000e0000 */
[----:B-1----:R-:W-:-:S11]  /*0fc0*/  @UP3 UIADD3 UR8, UR6, -UR30, URZ ;  /* 0x8000001e06083290 */ /* 0x002fd6000fffe03f */
[----:B---3--:R1:W2:Y:S01]  /*0fd0*/  @!P0 R2UR UR8, R2 ;  /* 0x00000000020883c2 */ /* 0x0082a200000e0000 */
[----:B------:R-:W-:-:S07]  /*0fe0*/  DEPBAR.LE SB1, 0x0, {2} ;  /* 0x000090040000791a */ /* 0x000fce0000000000 */
.L_x_897:
[----:B--23--:R-:W-:Y:S02]  /*0ff0*/  ULDC.64 UR6, c[0x0][0x258] ;  /* 0x0000960000067ab9 */ /* 0x00cfe40000000a00 */
        /* <DEDUP_REMOVED lines=58> */
.L_x_899:
        /* <DEDUP_REMOVED lines=43> */
.L_x_900:
        /* <DEDUP_REMOVED lines=45> */
.L_x_901:
[----:B------:R-:W-:-:S04]  /*1920*/  UMOV UR11, UR52 ;  /* 0x00000034000b7c82 */ /* 0x000fc80008000000 */
.L_x_902:
[----:B------:R-:W-:Y:S01]  /*1930*/  UIADD3 UR6, UP4, UP3, UR6, UR46, UR48 ;  /* 0x0000002e06067290 */ /* 0x000fe2000fb9e030 */
[----:B------:R-:W-:Y:S01]  /*1940*/  IMAD.U32 R17, RZ, RZ, UR5 ;  /* 0x00000005ff117e24 */ /* 0x000fe2000f8e00ff */
[----:B------:R-:W-:Y:S01]  /*1950*/  LEA.HI R0, R24, R25, RZ, 0x5 ;  /* 0x0000001918007211 */ /* 0x000fe200078f28ff */
[----:B------:R-:W-:Y:S01]  /*1960*/  IMAD.U32 R16, RZ, RZ, UR4 ;  /* 0x00000004ff107e24 */ /* 0x000fe2000f8e00ff */
[----:B------:R-:W-:Y:S01]  /*1970*/  UIADD3 UR15, UP2, UP1, UR16, UR6, UR17 ;  /* 0x00000006100f7290 */ /* 0x000fe2000f95e011 */
[----:B------:R-:W-:Y:S01]  /*1980*/  SHF.R.S32.HI R245, RZ, 0x1f, R244 ;  /* 0x0000001ffff57819 */ /* 0x000fe200000114f4 */
[----:B------:R-:W-:Y:S01]  /*1990*/  UIADD3.X UR6, UR9, UR50, UR55, UP4, UP3 ;  /* 0x0000003209067290 */ /* 0x000fe2000a7e6437 */
[----:B------:R-:W-:Y:S01]  /*19a0*/  LOP3.LUT R2, R0, 0xffffffe0, RZ, 0xc0, !PT ;  /* 0xffffffe000027812 */ /* 0x000fe200078ec0ff */
[----:B------:R-:W-:Y:S01]  /*19b0*/  ULDC.64 UR4, c[0x0][0x3c8] ;  /* 0x0000f20000047ab9 */ /* 0x000fe20000000a00 */
[----:B------:R-:W-:Y:S01]  /*19c0*/  SHF.R.S32.HI R0, RZ, 0x5, R0 ;  /* 0x00000005ff007819 */ /* 0x000fe20000011400 */
[----:B------:R-:W-:Y:S01]  /*19d0*/  UIADD3.X UR12, UR10, UR6, UR12, UP2, UP1 ;  /* 0x000000060a0c7290 */ /* 0x000fe200097e240c */
[----:B------:R-:W-:Y:S01]  /*19e0*/  IADD3 R9, P0, R12, UR13, RZ ;  /* 0x0000000d0c097c10 */ /* 0x000fe2000ff1e0ff */
[----:B------:R-:W-:Y:S01]  /*19f0*/  IMAD.IADD R21, R25, 0x1, -R2 ;  /* 0x0000000119157824 */ /* 0x000fe200078e0a02 */
[----:B------:R-:W-:Y:S01]  /*1a00*/  ULDC.64 UR6, c[0x0][0x1a8] ;  /* 0x00006a0000067ab9 */ /* 0x000fe20000000a00 */
[----:B------:R-:W-:Y:S01]  /*1a10*/  IADD3 R2, P2, R244, UR21, RZ ;  /* 0x00000015f4027c10 */ /* 0x000fe2000ff5e0ff */
[----:B------:R-:W-:Y:S01]  /*1a20*/  UIMAD UR6, UR59, UR6, URZ ;  /* 0x000000063b0672a4 */ /* 0x000fe2000f8e023f */
[----:B------:R-:W-:Y:S01]  /*1a30*/  IMAD R0, R0, UR47, R21 ;  /* 0x0000002f00007c24 */ /* 0x000fe2000f8e0215 */
[----:B------:R-:W-:Y:S01]  /*1a40*/  IADD3.X R13, R23, UR32, RZ, P0, !PT ;  /* 0x00000020170d7c10 */ /* 0x000fe200087fe4ff */
[----:B------:R-:W-:Y:S01]  /*1a50*/  IMAD.U32 R4, RZ, RZ, UR13 ;  /* 0x0000000dff047e24 */ /* 0x000fe2000f8e00ff */
[----:B------:R-:W-:Y:S01]  /*1a60*/  UIMAD UR9, UR35, UR7, UR6 ;  /* 0x00000007230972a4 */ /* 0x000fe2000f8e0206 */
[----:B------:R-:W-:Y:S01]  /*1a70*/  IADD3.X R3, R245, UR24, RZ, P2, !PT ;  /* 0x00000018f5037c10 */ /* 0x000fe200097fe4ff */
[----:B------:R-:W-:Y:S01]  /*1a80*/  IMAD.U32 R7, RZ, RZ, UR35 ;  /* 0x00000023ff077e24 */ /* 0x000fe2000f8e00ff */
[----:B------:R-:W-:Y:S01]  /*1a90*/  ULDC.64 UR6, c[0x0][0x370] ;  /* 0x0000dc0000067ab9 */ /* 0x000fe20000000a00 */
[----:B------:R-:W-:Y:S01]  /*1aa0*/  IADD3 R8, P0, R0, UR15, RZ ;  /* 0x0000000f00087c10 */ /* 0x000fe2000ff1e0ff */
[----:B------:R-:W-:Y:S01]  /*1ab0*/  UIMAD UR6, UR32, UR6, URZ ;  /* 0x00000006200672a4 */ /* 0x000fe2000f8e023f */
[----:B------:R-:W-:Y:S01]  /*1ac0*/  IMAD.WIDE.U32 R2, R4, c[0x0][0x370], R2 ;  /* 0x0000dc0004027a25 */ /* 0x000fe200078e0002 */
[----:B------:R-:W-:Y:S01]  /*1ad0*/  UIADD3 UR14, UR13, UR14, URZ ;  /* 0x0000000e0d0e7290 */ /* 0x000fe2000fffe03f */
[----:B------:R-:W-:Y:S01]  /*1ae0*/  LEA.HI.X.SX32 R15, R0, UR12, 0x1, P0 ;  /* 0x0000000c000f7c11 */ /* 0x000fe200080f0eff */
[----:B------:R-:W-:Y:S01]  /*1af0*/  UIMAD UR10, UR13, UR7, UR6 ;  /* 0x000000070d0a72a4 */ /* 0x000fe2000f8e0206 */
[----:B------:R-:W-:Y:S01]  /*1b00*/  IMAD R0, R13, c[0x0][0x190], RZ ;  /* 0x000064000d007a24 */ /* 0x000fe200078e02ff */
[----:B------:R-:W-:Y:S01]  /*1b10*/  BSSY B1, `(.L_x_898) ;  /* 0x0000a83000017945 */ /* 0x000fe20003800000 */
        /* <DEDUP_REMOVED lines=8> */
[----:B------:R-:W-:Y:S02]  /*1ba0*/  IMAD.WIDE.U32 R2, R7, c[0x0][0x378], R2 ;  /* 0x0000de0007027a25 */ /* 0x000fe400078e0002 */
[----:B------:R-:W-:Y:S01]  /*1bb0*/  UMOV UR11, 0x4 ;  /* 0x00000004000b7882 */ /* 0x000fe20000000000 */
[----:B------:R-:W-:Y:S01]  /*1bc0*/  IADD3.X R7, R5, UR29, R18, P0, !PT ;  /* 0x0000001d05077c10 */ /* 0x000fe200087fe412 */
[----:B------:R-:W-:Y:S01]  /*1bd0*/  UIMAD.WIDE UR6, UR6, UR11, UR4 ;  /* 0x0000000b060672a5 */ /* 0x000fe2000f8e0204 */
[C---:B------:R-:W-:Y:S01]  /*1be0*/  LEA R234, P0, R8.reuse, c[0x0][0x350], 0x2 ;  /* 0x0000d40008ea7a11 */ /* 0x040fe200078010ff */
[----:B------:R-:W-:Y:S01]  /*1bf0*/  IMAD.U32 R10, RZ, RZ, UR35 ;  /* 0x00000023ff0a7e24 */ /* 0x000fe2000f8e00ff */
[----:B------:R-:W-:Y:S01]  /*1c00*/  ULDC UR5, c[0x0][0x2e8] ;  /* 0x0000ba0000057ab9 */ /* 0x000fe20000000800 */
[----:B------:R-:W-:Y:S01]  /*1c10*/  IADD3 R5, R3, UR8, RZ ;  /* 0x0000000803057c10 */ /* 0x000fe2000fffe0ff */
[----:B------:R-:W-:Y:S01]  /*1c20*/  IMAD R0, R23, c[0x0][0x370], RZ ;  /* 0x0000dc0017007a24 */ /* 0x000fe200078e02ff */
[----:B------:R-:W-:Y:S01]  /*1c30*/  LEA.HI.X R235, R8, c[0x0][0x354], R15, 0x2, P0 ;  /* 0x0000d50008eb7a11 */ /* 0x000fe200000f140f */
[----:B------:R-:W-:Y:S01]  /*1c40*/  UMOV UR16, UR6 ;  /* 0x0000000600107c82 */ /* 0x000fe20008000000 */
[----:B------:R-:W-:Y:S01]  /*1c50*/  IMAD.MOV.U32 R4, RZ, RZ, R2 ;  /* 0x000000ffff047224 */ /* 0x000fe200078e0002 */
[----:B------:R-:W-:Y:S01]  /*1c60*/  UIADD3 UR6, -UR18, UR19, UR20 ;  /* 0x0000001312067290 */ /* 0x000fe2000fffe114 */
[----:B------:R-:W-:Y:S01]  /*1c70*/  IMAD.WIDE.U32 R10, R10, c[0x0][0x1a8], R6 ;  /* 0x00006a000a0a7a25 */ /* 0x000fe200078e0006 */
[----:B------:R-:W-:-:S02]  /*1c80*/  UMOV UR13, UR7 ;  /* 0x00000007000d7c82 */ /* 0x000fc40008000000 */
[----:B------:R-:W-:Y:S01]  /*1c90*/  UIADD3 UR6, UR6, -UR5, URZ ;  /* 0x8000000506067290 */ /* 0x000fe2000fffe03f */
[C---:B------:R-:W-:Y:S01]  /*1ca0*/  IMAD R0, R12.reuse, c[0x0][0x374], R0 ;  /* 0x0000dd000c007a24 */ /* 0x040fe200078e0200 */
[----:B------:R-:W-:Y:S01]  /*1cb0*/  IADD3 R15, R11, UR9, RZ ;  /* 0x000000090b0f7c10 */ /* 0x000fe2000fffe0ff */
[----:B------:R-:W-:Y:S01]  /*1cc0*/  IMAD.WIDE.U32 R4, R12, c[0x0][0x370], R4 ;  /* 0x0000dc000c047a25 */ /* 0x000fe200078e0004 */
[----:B------:R-:W-:Y:S01]  /*1cd0*/  USHF.R.S32.HI UR17, URZ, 0x1f, UR6 ;  /* 0x0000001f3f117899 */ /* 0x000fe20008011406 */
[----:B------:R-:W-:Y:S01]  /*1ce0*/  LEA R241, P3, R10, c[0x0][0x160], 0x1 ;  /* 0x000058000af17a11 */ /* 0x000fe200078608ff */
[----:B------:R-:W-:Y:S01]  /*1cf0*/  ULDC.64 UR4, c[0x0][0x200] ;  /* 0x0000800000047ab9 */ /* 0x000fe20000000a00 */
[----:B------:R-:W-:Y:S01]  /*1d00*/  IMAD.IADD R8, R5, 0x1, R0 ;  /* 0x0000000105087824 */ /* 0x000fe200078e0200 */
[----:B------:R-:W-:Y:S01]  /*1d10*/  ULEA.HI UR17, UR17, UR6, URZ, 0x6 ;  /* 0x0000000611117291 */ /* 0x000fe2000f8f303f */
[----:B------:R-:W-:Y:S01]  /*1d20*/  LEA R240, P2, R4, c[0x0][0x330], 0x1 ;  /* 0x0000cc0004f07a11 */ /* 0x000fe200078408ff */
[----:B------:R-:W-:Y:S01]  /*1d30*/  UIMAD.WIDE UR14, UR14, UR11, UR4 ;  /* 0x0000000b0e0e72a5 */ /* 0x000fe2000f8e0204 */
[----:B------:R1:W2:Y:S01]  /*1d40*/  R2UR UR5, R17 ;  /* 0x00000000110573c2 */ /* 0x0002a200000e0000 */
[----:B------:R-:W-:Y:S01]  /*1d50*/  USHF.R.S32.HI UR17, URZ, 0x6, UR17 ;  /* 0x000000063f117899 */ /* 0x000fe20008011411 */
[----:B------:R-:W-:Y:S01]  /*1d60*/  LEA.HI.X R242, R10, c[0x0][0x164], R15, 0x1, P3 ;  /* 0x000059000af27a11 */ /* 0x000fe200018f0c0f */
[----:B------:R-:W-:Y:S01]  /*1d70*/  UIADD3 UR7, UR34, -0x1, URZ ;  /* 0xffffffff22077890 */ /* 0x000fe2000fffe03f */
[----:B------:R-:W-:Y:S01]  /*1d80*/  LEA.HI.X R243, R4, c[0x0][0x334], R8, 0x1, P2 ;  /* 0x0000cd0004f37a11 */ /* 0x000fe200010f0c08 */
[----:B------:R-:W-:-:S03]  /*1d90*/  UISETP.LT.AND UP1, UPT, URZ, UR17, UPT ;  /* 0x000000113f00728c */ /* 0x000fc6000bf21270 */
[----:B------:R1:W3:Y:S01]  /*1da0*/  R2UR UR4, R16 ;  /* 0x00000000100473c2 */ /* 0x0002e200000e0000 */
[----:B------:R-:W-:-:S04]  /*1db0*/  USEL UR17, URZ, UR17, !UP1 ;  /* 0x000000113f117287 */ /* 0x000fc8000c800000 */
[----:B------:R-:W-:-:S06]  /*1dc0*/  UISETP.GT.AND UP1, UPT, UR34, UR17, UPT ;  /* 0x000000112200728c */ /* 0x000fcc000bf24270 */
[----:B------:R-:W-:-:S13]  /*1dd0*/  PLOP3.LUT P0, PT, PT, PT, UP1, 0x80, 0x0 ;  /* 0x000000000000781c */ /* 0x000fda0003f0f018 */
        /* <DEDUP_REMOVED lines=19> */
.L_x_904:
        /* <DEDUP_REMOVED lines=18> */
.L_x_905:
[----:B------:R1:W5:Y:S04]  /*2030*/  LDL R13, [R1+0x4] ;  /* 0x00000400010d7983 */ /* 0x0003680000100800 */
[----:B------:R1:W5:Y:S04]  /*2040*/  LDL R11, [R1] ;  /* 0x00000000010b7983 */ /* 0x0003680000100800 */
[----:B------:R1:W5:Y:S01]  /*2050*/  LDL R10, [R1+0x8] ;  /* 0x00000800010a7983 */ /* 0x0003620000100800 */
[----:B------:R-:W-:Y:S01]  /*2060*/  USHF.R.S32.HI UR10, URZ, 0x1f, UR20 ;  /* 0x0000001f3f0a7899 */ /* 0x000fe20008011414 */
[----:B------:R-:W-:Y:S01]  /*2070*/  IMAD.U32 R9, RZ, RZ, UR20 ;  /* 0x00000014ff097e24 */ /* 0x000fe2000f8e00ff */
[----:B------:R-:W-:Y:S01]  /*2080*/  ULDC.64 UR6, c[0x0][0x3a0] ;  /* 0x0000e80000067ab9 */ /* 0x000fe20000000a00 */
[----:B------:R-:W-:Y:S01]  /*2090*/  BSSY B0, `(.L_x_906) ;  /* 0x0000020000007945 */ /* 0x000fe20003800000 */
[----:B------:R-:W-:Y:S01]  /*20a0*/  UIMAD UR6, UR10, UR6, URZ ;  /* 0x000000060a0672a4 */ /* 0x000fe2000f8e023f */
[----:B------:R-:W-:Y:S01]  /*20b0*/  IMAD.WIDE.U32 R2, R9, c[0x0][0x3a0], R244 ;  /* 0x0000e80009027a25 */ /* 0x000fe200078e00f4 */
[----:B------:R-:W-:-:S02]  /*20c0*/  ULDC.64 UR8, c[0x0][0x3b8] ;  /* 0x0000ee0000087ab9 */ /* 0x000fc40000000a00 */
[----:B------:R-:W-:Y:S02]  /*20d0*/  UIMAD UR7, UR20, UR7, UR6 ;  /* 0x00000007140772a4 */ /* 0x000fe4000f8e0206 */
        /* <DEDUP_REMOVED lines=11> */
[----:B-1----:R-:W-:Y:S01]  /*2190*/  IMAD R0, R23, c[0x0][0x3a0], RZ ;  /* 0x0000e80017007a24 */ /* 0x002fe200078e02ff */
[----:B------:R-:W-:Y:S01]  /*21a0*/  ISETP.GE.AND P4, PT, R244, c[0x0][0x220], PT ;  /* 0x00008800f4007a0c */ /* 0x000fe20003f86270 */
[----:B------:R-:W-:Y:S01]  /*21b0*/  IMAD.MOV.U32 R2, RZ, RZ, R4 ;  /* 0x000000ffff027224 */ /* 0x000fe200078e0004 */
[----:B-----5:R-:W-:Y:S01]  /*21c0*/  ISETP.GE.AND P3, PT, R13, c[0x0][0x220], PT ;  /* 0x000088000d007a0c */ /* 0x020fe20003f66270 */
        /* <DEDUP_REMOVED lines=12> */
.L_x_907:
[----:B-1----:R-:W-:Y:S05]  /*2290*/  BSYNC B0 ;  /* 0x0000000000007941 */ /* 0x002fea0003800000 */
.L_x_906:
[----:B------:R-:W-:Y:S01]  /*22a0*/  IADD3 R0, R12, 0x20, RZ ;  /* 0x000000200c007810 */ /* 0x000fe20007ffe0ff */
[----:B------:R-:W-:Y:S03]  /*22b0*/  BSSY B0, `(.L_x_908) ;  /* 0x0000014000007945 */ /* 0x000fe60003800000 */
[----:B------:R-:W-:-:S13]  /*22c0*/  ISETP.GE.AND P4, PT, R0, UR6, PT ;  /* 0x0000000600007c0c */ /* 0x000fda000bf86270 */
[----:B------:R-:W-:Y:S05]  /*22d0*/  @P4 BRA `(.L_x_909) ;  /* 0x0000011000004947 */ /* 0x000fea0003800000 */
[----:B------:R-:W-:Y:S01]  /*22e0*/  IADD3 R0, P0, R12, 0x20, RZ ;  /* 0x000000200c007810 */ /* 0x000fe20007f1e0ff */
[----:B------:R-:W-:Y:S01]  /*22f0*/  IMAD.MOV.U32 R5, RZ, RZ, R8 ;  /* 0x000000ffff057224 */ /* 0x000fe200078e0008 */
[----:B------:R-:W-:Y:S02]  /*2300*/  ISETP.GE.AND P3, PT, R244, c[0x0][0x220], PT ;  /* 0x00008800f4007a0c */ /* 0x000fe40003f66270 */
[----:B-----5:R-:W-:Y:S01]  /*2310*/  ISETP.GE.AND P2, PT, R13, c[0x0][0x220], PT ;  /* 0x000088000d007a0c */ /* 0x020fe20003f46270 */
        /* <DEDUP_REMOVED lines=13> */
.L_x_909:
[----:B------:R-:W-:Y:S05]  /*23f0*/  BSYNC B0 ;  /* 0x0000000000007941 */ /* 0x000fea0003800000 */
.L_x_908:
        /* <DEDUP_REMOVED lines=31> */
.L_x_911:
[----:B------:R-:W-:Y:S05]  /*25f0*/  BSYNC B0 ;  /* 0x0000000000007941 */ /* 0x000fea0003800000 */
.L_x_910:
[----:B------:R-:W-:Y:S05]  /*2600*/  @P4 BRA `(.L_x_912) ;  /* 0x00009d3000004947 */ /* 0x000fea0003800000 */
[----:B------:R-:W-:Y:S01]  /*2610*/  IADD3 R0, P0, R12, 0x20, RZ ;  /* 0x000000200c007810 */ /* 0x000fe20007f1e0ff */
[----:B------:R-:W-:Y:S01]  /*2620*/  IMAD.MOV.U32 R5, RZ, RZ, R8 ;  /* 0x000000ffff057224 */ /* 0x000fe200078e0008 */
[----:B------:R-:W-:-:S02]  /*2630*/  ISETP.GE.AND P2, PT, R244, c[0x0][0x220], PT ;  /* 0x00008800f4007a0c */ /* 0x000fc40003f46270 */
[----:B-----5:R-:W-:Y:S01]  /*2640*/  ISETP.GE.AND P1, PT, R13, c[0x0][0x220], PT ;  /* 0x000088000d007a0c */ /* 0x020fe20003f26270 */
        /* <DEDUP_REMOVED lines=15> */
.L_x_903:
        /* <DEDUP_REMOVED lines=16> */
[----:B------:R-:W2:Y:S04]  /*2840*/  LDL R27, [R1+0x4] ;  /* 0x00000400011b7983 */ /* 0x000ea80000100800 */
[----:B------:R-:W3:Y:S04]  /*2850*/  LDL R26, [R1] ;  /* 0x00000000011a7983 */ /* 0x000ee80000100800 */
[----:B------:R-:W4:Y:S01]  /*2860*/  LDL R17, [R1+0x8] ;  /* 0x0000080001117983 */ /* 0x000f220000100800 */
[----:B------:R-:W-:Y:S01]  /*2870*/  MOV R3, UR24 ;  /* 0x0000001800037c02 */ /* 0x000fe20008000f00 */
[----:B------:R-:W-:Y:S01]  /*2880*/  IMAD R0, R13, c[0x0][0x370], RZ ;  /* 0x0000dc000d007a24 */ /* 0x000fe200078e02ff */
[----:B------:R-:W-:Y:S01]  /*2890*/  MOV R6, UR35 ;  /* 0x0000002300067c02 */ /* 0x000fe20008000f00 */
[----:B------:R-:W-:Y:S01]  /*28a0*/  IMAD.U32 R2, RZ, RZ, UR21 ;  /* 0x00000015ff027e24 */ /* 0x000fe2000f8e00ff */
[----:B------:R-:W-:Y:S01]  /*28b0*/  ISETP.GE.AND P4, PT, R244, c[0x0][0x220], PT ;  /* 0x00008800f4007a0c */ /* 0x000fe20003f86270 */
[----:B------:R-:W-:-:S02]  /*28c0*/  IMAD R0, R9, c[0x0][0x374], R0 ;  /* 0x0000dd0009007a24 */ /* 0x000fc400078e0200 */
[----:B------:R-:W-:-:S04]  /*28d0*/  IMAD.WIDE.U32 R2, R9, c[0x0][0x370], R2 ;  /* 0x0000dc0009027a25 */ /* 0x000fc800078e0002 */
        /* <DEDUP_REMOVED lines=13> */
[----:B------:R1:W-:Y:S01]  /*29b0*/  @!P4 LDGSTS.E.BYPASS.LTC128B.128 [R237+0x10000], [R6.64] ;  /* 0x1000000006edcfae */ /* 0x0003e2000b901d44 */
[----:B--2---:R-:W-:Y:S02]  /*29c0*/  ISETP.GE.AND P3, PT, R27, c[0x0][0x220], PT ;  /* 0x000088001b007a0c */ /* 0x004fe40003f66270 */
[----:B---3--:R-:W-:Y:S02]  /*29d0*/  ISETP.GE.AND P2, PT, R26, c[0x0][0x220], PT ;  /* 0x000088001a007a0c */ /* 0x008fe40003f46270 */
[----:B----4-:R-:W-:-:S09]  /*29e0*/  ISETP.GE.AND P1, PT, R17, c[0x0][0x220], PT ;  /* 0x0000880011007a0c */ /* 0x010fd20003f26270 */
        /* <DEDUP_REMOVED lines=16> */
.L_x_914:
[----:B------:R-:W-:Y:S05]  /*2af0*/  BSYNC B0 ;  /* 0x0000000000007941 */ /* 0x000fea0003800000 */
.L_x_913:
        /* <DEDUP_REMOVED lines=9> */
[----:B-12---:R-:W2:Y:S04]  /*2b90*/  LDL R2, [R1+0x4] ;  /* 0x0000040001027983 */ /* 0x006ea80000100800 */
[----:B------:R-:W4:Y:S04]  /*2ba0*/  LDL R0, [R1] ;  /* 0x0000000001007983 */ /* 0x000f280000100800 */
[----:B------:R-:W5:Y:S01]  /*2bb0*/  LDL R26, [R1+0x8] ;  /* 0x00000800011a7983 */ /* 0x000f620000100800 */
[----:B------:R-:W-:Y:S01]  /*2bc0*/  ISETP.GE.AND P4, PT, R244, c[0x0][0x220], PT ;  /* 0x00008800f4007a0c */ /* 0x000fe20003f86270 */
[----:B------:R-:W-:-:S12]  /*2bd0*/  IMAD.WIDE.U32 R6, R13, c[0x0][0x370], RZ ;  /* 0x0000dc000d067a25 */ /* 0x000fd800078e00ff */
[----:B------:R-:W-:Y:S01]  /*2be0*/  @!P4 IMAD.MOV.U32 R3, RZ, RZ, c[0x0][0x374] ;  /* 0x0000dd00ff03c624 */ /* 0x000fe200078e00ff */
[----:B------:R1:W-:Y:S01]  /*2bf0*/  @P4 STS.128 [R237+0x11000], RZ ;  /* 0x011000ffed004388 */ /* 0x0003e20000000c00 */
[----:B--2---:R-:W-:Y:S01]  /*2c00*/  ISETP.GE.AND P3, PT, R2, c[0x0][0x220], PT ;  /* 0x0000880002007a0c */ /* 0x004fe20003f66270 */
[----:B------:R-:W-:Y:S01]  /*2c10*/  @!P4 IMAD.MOV.U32 R2, RZ, RZ, c[0x0][0x370] ;  /* 0x0000dc00ff02c624 */ /* 0x000fe200078e00ff */
[----:B----4-:R-:W-:Y:S02]  /*2c20*/  ISETP.GE.AND P2, PT, R0, c[0x0][0x220], PT ;  /* 0x0000880000007a0c */ /* 0x010fe40003f46270 */
[----:B------:R-:W-:Y:S01]  /*2c30*/  IADD3 R0, P1, R4, R6, RZ ;  /* 0x0000000604007210 */ /* 0x000fe20007f3e0ff */
[----:B------:R-:W-:Y:S01]  /*2c40*/  IMAD R4, R13, c[0x0][0x374], RZ ;  /* 0x0000dd000d047a24 */ /* 0x000fe200078e02ff */
[----:B------:R-:W-:-:S04]  /*2c50*/  @!P4 LEA R6, P0, R2, R240, 0x6 ;  /* 0x000000f00206c211 */ /* 0x000fc800078030ff */
[----:B------:R-:W-:Y:S02]  /*2c60*/  IADD3.X R8, R8, R7, R4, P1, !PT ;  /* 0x0000000708087210 */ /* 0x000fe40000ffe404 */
        /* <DEDUP_REMOVED lines=8> */
[----:B-----5:R-:W-:Y:S01]  /*2cf0*/  ISETP.GE.AND P0, PT, R26, c[0x0][0x220], PT ;  /* 0x000088001a007a0c */ /* 0x020fe20003f06270 */
        /* <DEDUP_REMOVED lines=19> */
.L_x_916:
[----:B------:R-:W-:Y:S05]  /*2e30*/  BSYNC B0 ;  /* 0x0000000000007941 */ /* 0x000fea0003800000 */
.L_x_915:
        /* <DEDUP_REMOVED lines=23> */
.L_x_918:
[----:B-1----:R-:W4:Y:S04]  /*2fb0*/  LDL R7, [R1+0x4] ;  /* 0x0000040001077983 */ /* 0x002f280000100800 */
[----:B------:R-:W5:Y:S04]  /*2fc0*/  LDL R6, [R1] ;  /* 0x0000000001067983 */ /* 0x000f680000100800 */
[----:B--2---:R-:W2:Y:S01]  /*2fd0*/  LDL R8, [R1+0x8] ;  /* 0x0000080001087983 */ /* 0x004ea20000100800 */
[----:B------:R-:W-:Y:S01]  /*2fe0*/  IMAD.U32 R2, RZ, RZ, UR31 ;  /* 0x0000001fff027e24 */ /* 0x000fe2000f8e00ff */
[----:B------:R-:W-:Y:S01]  /*2ff0*/  ISETP.GE.AND P1, PT, R244, c[0x0][0x220], PT ;  /* 0x00008800f4007a0c */ /* 0x000fe20003f26270 */
[----:B------:R-:W-:Y:S01]  /*3000*/  IMAD.U32 R3, RZ, RZ, UR29 ;  /* 0x0000001dff037e24 */ /* 0x000fe2000f8e00ff */
[----:B------:R-:W-:Y:S01]  /*3010*/  MOV R0, 0x2 ;  /* 0x0000000200007802 */ /* 0x000fe20000000f00 */
[----:B------:R-:W-:-:S02]  /*3020*/  IMAD.U32 R4, RZ, RZ, UR35 ;  /* 0x00000023ff047e24 */ /* 0x000fc4000f8e00ff */
[----:B------:R-:W-:-:S05]  /*3030*/  IMAD.WIDE.U32 R2, R9, c[0x0][0x190], R2 ;  /* 0x0000640009027a25 */ /* 0x000fca00078e0002 */
[----:B------:R-:W-:-:S03]  /*3040*/  IADD3 R3, R18, R3, RZ ;  /* 0x0000000312037210 */ /* 0x000fc60007ffe0ff */
[----:B------:R1:W-:Y:S02]  /*3050*/  @P1 STS [R236], RZ ;  /* 0x000000ffec001388 */ /* 0x0003e40000000800 */
[----:B------:R-:W-:Y:S02]  /*3060*/  IMAD.WIDE.U32 R4, R4, c[0x0][0x1a8], R2 ;  /* 0x00006a0004047a25 */ /* 0x000fe400078e0002 */
[----:B------:R1:W-:Y:S02]  /*3070*/  @P1 STS [R236+0x4], RZ ;  /* 0x000004ffec001388 */ /* 0x0003e40000000800 */
[----:B------:R-:W-:Y:S01]  /*3080*/  IMAD.WIDE R2, R244, R0, c[0x0][0x160] ;  /* 0x00005800f4027625 */ /* 0x000fe200078e0200 */
[----:B------:R-:W-:Y:S01]  /*3090*/  IADD3 R0, R5, UR9, RZ ;  /* 0x0000000905007c10 */ /* 0x000fe2000fffe0ff */
[----:B------:R1:W-:Y:S03]  /*30a0*/  @P1 STS [R236+0x8], RZ ;  /* 0x000008ffec001388 */ /* 0x0003e60000000800 */
[C---:B------:R-:W-:Y:S01]  /*30b0*/  LEA R2, P4, R4.reuse, R2, 0x1 ;  /* 0x0000000204027211 */ /* 0x040fe200078808ff */
[----:B------:R1:W-:Y:S03]  /*30c0*/  @P1 STS [R236+0xc], RZ ;  /* 0x00000cffec001388 */ /* 0x0003e60000000800 */
[----:B------:R-:W-:-:S02]  /*30d0*/  LEA.HI.X R3, R4, R3, R0, 0x1, P4 ;  /* 0x0000000304037211 */ /* 0x000fc400020f0c00 */
[----:B----4-:R-:W-:Y:S02]  /*30e0*/  ISETP.GE.AND P3, PT, R7, c[0x0][0x220], PT ;  /* 0x0000880007007a0c */ /* 0x010fe40003f66270 */
[----:B------:R-:W-:Y:S02]  /*30f0*/  @!P1 MOV R7, R242 ;  /* 0x000000f200079202 */ /* 0x000fe40000000f00 */
[----:B-----5:R-:W-:Y:S01]  /*3100*/  ISETP.GE.AND P2, PT, R6, c[0x0][0x220], PT ;  /* 0x0000880006007a0c */ /* 0x020fe20003f46270 */
[----:B------:R-:W-:-:S05]  /*3110*/  @!P1 IMAD.MOV.U32 R6, RZ, RZ, R241 ;  /* 0x000000ffff069224 */ /* 0x000fca00078e00f1 */
[----:B------:R-:W-:Y:S01]  /*3120*/  @!PT LDS RZ, [RZ] ;  /* 0x00000000fffff984 */ /* 0x000fe20000000800 */
[----:B------:R-:W-:Y:S01]  /*3130*/  @!PT LDS RZ, [RZ] ;  /* 0x00000000fffff984 */ /* 0x000fe20000000800 */
[----:B------:R-:W-:Y:S01]  /*3140*/  @!PT LDS RZ, [RZ] ;  /* 0x00000000fffff984 */ /* 0x000fe20000000800 */
[----:B------:R1:W-:Y:S01]  /*3150*/  @!P1 LDGSTS.E.BYPASS.LTC128B.128 [R236], [R6.64] ;  /* 0x0000000006ec9fae */ /* 0x0003e2000b901d44 */
[----:B--2---:R-:W-:-:S03]  /*3160*/  ISETP.GE.AND P1, PT, R8, c[0x0][0x220], PT ;  /* 0x0000880008007a0c */ /* 0x004fc60003f26270 */
        /* <DEDUP_REMOVED lines=25> */
.L_x_919:
[----:B------:R-:W-:Y:S05]  /*3300*/  BSYNC B0 ;  /* 0x0000000000007941 */ /* 0x000fea0003800000 */
.L_x_917:
[----:B------:R-:W-:Y:S01]  /*3310*/  BSSY B0, `(.L_x_920) ;  /* 0x0000049000007945 */ /* 0x000fe20003800000 */
[----:B-1----:R-:W-:-:S02]  /*3320*/  IMAD R4, R13, c[0x0][0x194], RZ ;  /* 0x000065000d047a24 */ /* 0x002fc400078e02ff */
        /* <DEDUP_REMOVED lines=19> */
.L_x_921:
[----:B------:R-:W5:Y:S04]  /*3460*/  LDL R0, [R1] ;  /* 0x0000000001007983 */ /* 0x000f680000100800 */
[----:B--2---:R-:W2:Y:S04]  /*3470*/  LDL R2, [R1+0x4] ;  /* 0x0000040001027983 */ /* 0x004ea80000100800 */
[----:B---3--:R-:W3:Y:S01]  /*3480*/  LDL R13, [R1+0x8] ;  /* 0x00000800010d7983 */ /* 0x008ee20000100800 */
[----:B------:R-:W-:-:S13]  /*3490*/  ISETP.GE.AND P4, PT, R244, c[0x0][0x220], PT ;  /* 0x00008800f4007a0c */ /* 0x000fda0003f86270 */
[----:B------:R-:W-:Y:S01]  /*34a0*/  @!P4 IMAD.MOV.U32 R3, RZ, RZ, c[0x0][0x194] ;  /* 0x00006500ff03c624 */ /* 0x000fe200078e00ff */
[----:B------:R1:W-:Y:S04]  /*34b0*/  @P4 STS [R236+0x1000], RZ ;  /* 0x001000ffec004388 */ /* 0x0003e80000000800 */
[----:B------:R1:W-:Y:S04]  /*34c0*/  @P4 STS [R236+0x1004], RZ ;  /* 0x001004ffec004388 */ /* 0x0003e80000000800 */
[----:B------:R1:W-:Y:S04]  /*34d0*/  @P4 STS [R236+0x1008], RZ ;  /* 0x001008ffec004388 */ /* 0x0003e80000000800 */
[----:B------:R1:W-:Y:S01]  /*34e0*/  @P4 STS [R236+0x100c], RZ ;  /* 0x00100cffec004388 */ /* 0x0003e20000000800 */
[----:B-----5:R-:W-:-:S02]  /*34f0*/  ISETP.GE.AND P2, PT, R0, c[0x0][0x220], PT ;  /* 0x0000880000007a0c */ /* 0x020fc40003f46270 */
[----:B--2---:R-:W-:Y:S01]  /*3500*/  ISETP.GE.AND P3, PT, R2, c[0x0][0x220], PT ;  /* 0x0000880002007a0c */ /* 0x004fe20003f66270 */
[----:B------:R-:W-:Y:S01]  /*3510*/  @!P4 IMAD.MOV.U32 R2, RZ, RZ, c[0x0][0x190] ;  /* 0x00006400ff02c624 */ /* 0x000fe200078e00ff */
[----:B------:R-:W-:-:S04]  /*3520*/  IADD3 R0, P5, R10, R8, RZ ;  /* 0x000000080a007210 */ /* 0x000fc80007fbe0ff */
[C---:B------:R-:W-:Y:S02]  /*3530*/  @!P4 LEA R6, P1, R2.reuse, R241, 0x6 ;  /* 0x000000f10206c211 */ /* 0x040fe400078230ff */
        /* <DEDUP_REMOVED lines=8> */
[----:B------:R-:W-:-:S02]  /*35c0*/  @!P2 LEA.HI.X R3, R0, c[0x0][0x164], R8, 0x1, P1 ;  /* 0x000059000003aa11 */ /* 0x000fc400008f0c08 */
[----:B---3--:R-:W-:Y:S02]  /*35d0*/  ISETP.GE.AND P1, PT, R13, c[0x0][0x220], PT ;  /* 0x000088000d007a0c */ /* 0x008fe40003f26270 */
[----:B------:R-:W-:Y:S01]  /*35e0*/  @!P3 LEA.HI.X R5, R0, c[0x0][0x164], R8, 0x1, P5 ;  /* 0x000059000005ba11 */ /* 0x000fe200028f0c08 */
        /* <DEDUP_REMOVED lines=21> */
[----:B-1----:R-:W-:-:S04]  /*3740*/  LEA R2, P1, R0, c[0x0][0x160], 0x1 ;  /* 0x0000580000027a11 */ /* 0x002fc800078208ff */
[----:B------:R-:W-:-:S05]  /*3750*/  LEA.HI.X R3, R0, c[0x0][0x164], R8, 0x1, P1 ;  /* 0x0000590000037a11 */ /* 0x000fca00008f0c08 */
[----:B------:R-:W-:Y:S01]  /*3760*/  @!PT LDS RZ, [RZ] ;  /* 0x00000000fffff984 */ /* 0x000fe20000000800 */
[----:B------:R-:W-:Y:S01]  /*3770*/  @!PT LDS RZ, [RZ] ;  /* 0x00000000fffff984 */ /* 0x000fe20000000800 */
[----:B------:R-:W-:Y:S01]  /*3780*/  @!PT LDS RZ, [RZ] ;  /* 0x00000000fffff984 */ /* 0x000fe20000000800 */
[----:B------:R1:W-:Y:S04]  /*3790*/  LDGSTS.E.BYPASS.LTC128B.128 [R236+0x7000], [R2.64+0x180] ;  /* 0x0700018002ec7fae */ /* 0x0003e8000b901d44 */
.L_x_922:
[----:B------:R-:W-:Y:S05]  /*37a0*/  BSYNC B0 ;  /* 0x0000000000007941 */ /* 0x000fea0003800000 */
.L_x_920:
[C---:B------:R-:W-:Y:S01]  /*37b0*/  IADD3 R0, R246.reuse, 0x8, RZ ;  /* 0x00000008f6007810 */ /* 0x040fe20007ffe0ff */
[----:B------:R-:W-:Y:S01]  /*37c0*/  USHF.R.S32.HI UR8, URZ, 0x1f, UR20 ;  /* 0x0000001f3f087899 */ /* 0x000fe20008011414 */
[----:B------:R-:W-:Y:S01]  /*37d0*/  ISETP.GE.AND P2, PT, R246, UR6, PT ;  /* 0x00000006f6007c0c */ /* 0x000fe2000bf46270 */
[----:B-12---:R-:W-:Y:S01]  /*37e0*/  IMAD.MOV.U32 R2, RZ, RZ, 0x4 ;  /* 0x00000004ff027424 */ /* 0x006fe200078e00ff */
[----:B------:R-:W-:Y:S01]  /*37f0*/  ISETP.GE.AND P1, PT, R0, UR6, PT ;  /* 0x0000000600007c0c */ /* 0x000fe2000bf26270 */
[----:B------:R-:W-:Y:S01]  /*3800*/  UIADD3 UR6, -UR20, UR18, URZ ;  /* 0x0000001214067290 */ /* 0x000fe2000fffe13f */
[----:B------:R-:W-:Y:S01]  /*3810*/  MOV R251, 0x7f800000 ;  /* 0x7f80000000fb7802 */ /* 0x000fe20000000f00 */
[----:B------:R-:W-:Y:S01]  /*3820*/  ULDC.64 UR10, c[0x0][0x198] ;  /* 0x00006600000a7ab9 */ /* 0x000fe20000000a00 */
[----:B------:R-:W-:Y:S01]  /*3830*/  IMAD.MOV.U32 R252, RZ, RZ, 0x7f800000 ;  /* 0x7f800000fffc7424 */ /* 0x000fe200078e00ff */
[----:B------:R-:W-:Y:S01]  /*3840*/  UIMAD UR9, UR8, UR10, URZ ;  /* 0x0000000a080972a4 */ /* 0x000fe2000f8e023f */
[----:B------:R-:W-:Y:S01]  /*3850*/  IMAD.WIDE R2, R246, R2, UR14 ;  /* 0x0000000ef6027e25 */ /* 0x000fe2000f8e0202 */
[----:B------:R-:W-:-:S02]  /*3860*/  ISETP.GE.AND P6, PT, R12, UR6, PT ;  /* 0x000000060c007c0c */ /* 0x000fc4000bfc6270 */
[----:B------:R-:W-:Y:S01]  /*3870*/  MOV R16, UR20 ;  /* 0x0000001400107c02 */ /* 0x000fe20008000f00 */
[----:B------:R-:W-:Y:S01]  /*3880*/  UIMAD UR9, UR20, UR11, UR9 ;  /* 0x0000000b140972a4 */ /* 0x000fe2000f8e0209 */
[----:B------:R1:W5:Y:S04]  /*3890*/  @!P2 LDG.E R251, [R2.64] ;  /* 0x0000000402fba981 */ /* 0x000368000c1e1900 */
[----:B------:R1:W5:Y:S01]  /*38a0*/  @!P1 LDG.E R252, [R2.64+0x20] ;  /* 0x0000200402fc9981 */ /* 0x000362000c1e1900 */
[----:B------:R-:W-:-:S04]  /*38b0*/  IMAD.U32 R0, RZ, RZ, UR9 ;  /* 0x00000009ff007e24 */ /* 0x000fc8000f8e00ff */
[----:B------:R2:W-:Y:S04]  /*38c0*/  @P6 STS.128 [R237+0x18000], RZ ;  /* 0x018000ffed006388 */ /* 0x0005e80000000c00 */
[----:B------:R2:W-:Y:S04]  /*38d0*/  @P6 STS.128 [R237+0x1a000], RZ ;  /* 0x01a000ffed006388 */ /* 0x0005e80000000c00 */
[----:B------:R2:W-:Y:S04]  /*38e0*/  @P6 STS.128 [R237+0x1c000], RZ ;  /* 0x01c000ffed006388 */ /* 0x0005e80000000c00 */
[----:B------:R2:W-:Y:S01]  /*38f0*/  @P6 STS.128 [R237+0x1e000], RZ ;  /* 0x01e000ffed006388 */ /* 0x0005e20000000c00 */
[----:B-1----:R-:W-:-:S05]  /*3900*/  IMAD.WIDE.U32 R2, R16, c[0x0][0x198], R244 ;  /* 0x0000660010027a25 */ /* 0x002fca00078e00f4 */
[----:B------:R-:W-:-:S04]  /*3910*/  IADD3 R2, P1, R2, UR26, RZ ;  /* 0x0000001a02027c10 */ /* 0x000fc8000ff3e0ff */
[----:B------:R-:W-:Y:S01]  /*3920*/  IADD3.X R3, R3, UR28, R0, P1, !PT ;  /* 0x0000001c03037c10 */ /* 0x000fe20008ffe400 */
[----:B------:R-:W-:Y:S01]  /*3930*/  IMAD R0, R22, c[0x0][0x1b0], RZ ;  /* 0x00006c0016007a24 */ /* 0x000fe200078e02ff */
[----:B------:R-:W-:Y:S03]  /*3940*/  BSSY B0, `(.L_x_923) ;  /* 0x0000035000007945 */ /* 0x000fe60003800000 */
[C---:B------:R-:W-:Y:S02]  /*3950*/  IMAD R13, R14.reuse, c[0x0][0x1b4], R0 ;  /* 0x00006d000e0d7a24 */ /* 0x040fe400078e0200 */
[----:B------:R-:W-:-:S05]  /*3960*/  IMAD.WIDE.U32 R8, R14, c[0x0][0x1b0], R2 ;  /* 0x00006c000e087a25 */ /* 0x000fca00078e0002 */
[----:B------:R-:W-:Y:S01]  /*3970*/  IADD3 R15, R9, R13, RZ ;  /* 0x0000000d090f7210 */ /* 0x000fe20007ffe0ff */
[----:B------:R-:W-:Y:S05]  /*3980*/  @P6 BRA `(.L_x_924) ;  /* 0x0000030000006947 */ /* 0x000fea0003800000 */
[----:B--2---:R-:W2:Y:S04]  /*3990*/  LDL R27, [R1+0x4] ;  /* 0x00000400011b7983 */ /* 0x004ea80000100800 */
[----:B---3--:R-:W3:Y:S04]  /*39a0*/  LDL R26, [R1] ;  /* 0x00000000011a7983 */ /* 0x008ee80000100800 */
[----:B----4-:R-:W4:Y:S01]  /*39b0*/  LDL R18, [R1+0x8] ;  /* 0x0000080001127983 */ /* 0x010f220000100800 */
[----:B------:R-:W-:Y:S01]  /*39c0*/  ISETP.GE.AND P4, PT, R244, c[0x0][0x220], PT ;  /* 0x00008800f4007a0c */ /* 0x000fe20003f86270 */
[----:B------:R-:W-:-:S02]  /*39d0*/  IMAD.U32 R2, RZ, RZ, UR26 ;  /* 0x0000001aff027e24 */ /* 0x000fc4000f8e00ff */
[----:B------:R-:W-:Y:S02]  /*39e0*/  IMAD.U32 R3, RZ, RZ, UR28 ;  /* 0x0000001cff037e24 */ /* 0x000fe4000f8e00ff */
        /* <DEDUP_REMOVED lines=16> */
[----:B------:R-:W-:Y:S02]  /*3af0*/  IADD3 R0, R13, R5, RZ ;  /* 0x000000050d007210 */ /* 0x000fe40007ffe0ff */
[C---:B------:R-:W-:Y:S01]  /*3b00*/  LEA R2, P5, R4.reuse, R2, 0x1 ;  /* 0x0000000204027211 */ /* 0x040fe200078a08ff */
[----:B------:R-:W-:Y:S01]  /*3b10*/  @!PT LDS RZ, [RZ] ;  /* 0x00000000fffff984 */ /* 0x000fe20000000800 */
[----:B------:R-:W-:Y:S01]  /*3b20*/  @!PT LDS RZ, [RZ] ;  /* 0x00000000fffff984 */ /* 0x000fe20000000800 */
[----:B------:R-:W-:Y:S01]  /*3b30*/  @!PT LDS RZ, [RZ] ;  /* 0x00000000fffff984 */ /* 0x000fe20000000800 */
[----:B------:R1:W-:Y:S03]  /*3b40*/  @!P4 LDGSTS.E.BYPASS.LTC128B.128 [R237+0x18000], [R10.64] ;  /* 0x180000000aedcfae */ /* 0x0003e6000b901d44 */
[----:B------:R-:W-:Y:S02]  /*3b50*/  LEA.HI.X R3, R4, R3, R0, 0x1, P5 ;  /* 0x0000000304037211 */ /* 0x000fe400028f0c00 */
[----:B--2---:R-:W-:-:S02]  /*3b60*/  ISETP.GE.AND P3, PT, R27, c[0x0][0x220], PT ;  /* 0x000088001b007a0c */ /* 0x004fc40003f66270 */
        /* <DEDUP_REMOVED lines=18> */
.L_x_924:
[----:B--2---:R-:W-:Y:S05]  /*3c90*/  BSYNC B0 ;  /* 0x0000000000007941 */ /* 0x004fea0003800000 */
.L_x_923:
[----:B------:R-:W-:Y:S01]  /*3ca0*/  ISETP.GE.AND P5, PT, R17, UR6, PT ;  /* 0x0000000611007c0c */ /* 0x000fe2000bfa6270 */
[----:B------:R-:W-:-:S12]  /*3cb0*/  BSSY B0, `(.L_x_925) ;  /* 0x0000039000007945 */ /* 0x000fd80003800000 */
[----:B------:R2:W-:Y:S04]  /*3cc0*/  @P5 STS.128 [R237+0x19000], RZ ;  /* 0x019000ffed005388 */ /* 0x0005e80000000c00 */
[----:B------:R2:W-:Y:S04]  /*3cd0*/  @P5 STS.128 [R237+0x1b000], RZ ;  /* 0x01b000ffed005388 */ /* 0x0005e80000000c00 */
[----:B------:R2:W-:Y:S04]  /*3ce0*/  @P5 STS.128 [R237+0x1d000], RZ ;  /* 0x01d000ffed005388 */ /* 0x0005e80000000c00 */
[----:B------:R2:W-:Y:S01]  /*3cf0*/  @P5 STS.128 [R237+0x1f000], RZ ;  /* 0x01f000ffed005388 */ /* 0x0005e20000000c00 */
[----:B------:R-:W-:Y:S05]  /*3d00*/  @P5 BRA `(.L_x_926) ;  /* 0x0000033000005947 */ /* 0x000fea0003800000 */
[----:B--2---:R-:W2:Y:S04]  /*3d10*/  LDL R18, [R1+0x4] ;  /* 0x0000040001127983 */ /* 0x004ea80000100800 */
[----:B-1-3--:R-:W3:Y:S04]  /*3d20*/  LDL R11, [R1] ;  /* 0x00000000010b7983 */ /* 0x00aee80000100800 */
[----:B----4-:R-:W4:Y:S01]  /*3d30*/  LDL R10, [R1+0x8] ;  /* 0x00000800010a7983 */ /* 0x010f220000100800 */
[----:B------:R-:W-:Y:S01]  /*3d40*/  IADD3 R0, P1, R19, 0x20, RZ ;  /* 0x0000002013007810 */ /* 0x000fe20007f3e0ff */
[----:B------:R-:W-:Y:S01]  /*3d50*/  IMAD.U32 R3, RZ, RZ, UR28 ;  /* 0x0000001cff037e24 */ /* 0x000fe2000f8e00ff */
[----:B------:R-:W-:Y:S01]  /*3d60*/  MOV R2, UR26 ;  /* 0x0000001a00027c02 */ /* 0x000fe20008000f00 */
[----:B------:R-:W-:Y:S01]  /*3d70*/  IMAD.MOV.U32 R9, RZ, RZ, R15 ;  /* 0x000000ffff097224 */ /* 0x000fe200078e000f */
[----:B------:R-:W-:Y:S01]  /*3d80*/  ISETP.GE.AND P4, PT, R244, c[0x0][0x220], PT ;  /* 0x00008800f4007a0c */ /* 0x000fe20003f86270 */
[----:B------:R-:W-:Y:S01]  /*3d90*/  IMAD.X R4, RZ, RZ, R20, P1 ;  /* 0x000000ffff047224 */ /* 0x000fe200008e0614 */
[----:B------:R-:W-:Y:S01]  /*3da0*/  MOV R7, 0x2 ;  /* 0x0000000200077802 */ /* 0x000fe20000000f00 */
[----:B------:R-:W-:-:S04]  /*3db0*/  IMAD.WIDE.U32 R2, R0, c[0x0][0x198], R2 ;  /* 0x0000660000027a25 */ /* 0x000fc800078e0002 */
        /* <DEDUP_REMOVED lines=15> */
[----:B------:R-:W-:-:S04]  /*3eb0*/  LEA.HI.X R3, R4, R3, R5, 0x1, P2 ;  /* 0x0000000304037211 */ /* 0x000fc800010f0c05 */
[----:B------:R-:W-:-:S05]  /*3ec0*/  @!P4 LEA.HI.X R7, R8, c[0x0][0x16c], R0, 0x1, P1 ;  /* 0x00005b000807ca11 */ /* 0x000fca00008f0c00 */
        /* <DEDUP_REMOVED lines=23> */
.L_x_926:
[----:B------:R-:W-:Y:S05]  /*4040*/  BSYNC B0 ;  /* 0x0000000000007941 */ /* 0x000fea0003800000 */
.L_x_925:
        /* <DEDUP_REMOVED lines=17> */
[----:B------:R-:W2:Y:S04]  /*4160*/  LDL R26, [R1+0x4] ;  /* 0x00000400011a7983 */ /* 0x000ea80000100800 */
        /* <DEDUP_REMOVED lines=47> */
.L_x_928:
[----:B------:R-:W-:Y:S05]  /*4460*/  BSYNC B0 ;  /* 0x0000000000007941 */ /* 0x000fea0003800000 */
.L_x_927:
[----:B------:R1:W-:Y:S01]  /*4470*/  @P5 STS.128 [R237+0x21000], RZ ;  /* 0x021000ffed005388 */ /* 0x0003e20000000c00 */
[----:B------:R-:W-:Y:S03]  /*4480*/  BSSY B0, `(.L_x_929) ;  /* 0x0000037000007945 */ /* 0x000fe60003800000 */
[----:B------:R1:W-:Y:S04]  /*4490*/  @P5 STS.128 [R237+0x23000], RZ ;  /* 0x023000ffed005388 */ /* 0x0003e80000000c00 */
[----:B------:R1:W-:Y:S04]  /*44a0*/  @P5 STS.128 [R237+0x25000], RZ ;  /* 0x025000ffed005388 */ /* 0x0003e80000000c00 */
[----:B------:R1:W-:Y:S01]  /*44b0*/  @P5 STS.128 [R237+0x27000], RZ ;  /* 0x027000ffed005388 */ /* 0x0003e20000000c00 */
[----:B------:R-:W-:Y:S05]  /*44c0*/  @P5 BRA `(.L_x_930) ;  /* 0x0000032000005947 */ /* 0x000fea0003800000 */
[----:B-12---:R-:W2:Y:S04]  /*44d0*/  LDL R11, [R1+0x4] ;  /* 0x00000400010b7983 */ /* 0x006ea80000100800 */
[----:B---3--:R-:W3:Y:S04]  /*44e0*/  LDL R7, [R1] ;  /* 0x0000000001077983 */ /* 0x008ee80000100800 */
[----:B----4-:R-:W4:Y:S01]  /*44f0*/  LDL R10, [R1+0x8] ;  /* 0x00000800010a7983 */ /* 0x010f220000100800 */
[----:B------:R-:W-:Y:S01]  /*4500*/  IADD3 R0, P1, R19, 0x20, RZ ;  /* 0x0000002013007810 */ /* 0x000fe20007f3e0ff */
[----:B------:R-:W-:Y:S01]  /*4510*/  IMAD.U32 R3, RZ, RZ, UR27 ;  /* 0x0000001bff037e24 */ /* 0x000fe2000f8e00ff */
        /* <DEDUP_REMOVED lines=8> */
[----:B------:R-:W-:-:S04]  /*45a0*/  IMAD.WIDE.U32 R2, R0, c[0x0][0x1a0], R2 ;  /* 0x0000680000027a25 */ /* 0x000fc800078e0002 */
[----:B------:R-:W-:Y:S02]  /*45b0*/  IMAD R0, R0, c[0x0][0x1a4], R5 ;  /* 0x0000690000007a24 */ /* 0x000fe400078e0205 */
        /* <DEDUP_REMOVED lines=10> */
[----:B------:R-:W-:-:S04]  /*4660*/  LEA R2, P5, R4, R2, 0x1 ;  /* 0x0000000204027211 */ /* 0x000fc800078a08ff */
[----:B------:R-:W-:Y:S02]  /*4670*/  LEA.HI.X R3, R4, R3, R5, 0x1, P5 ;  /* 0x0000000304037211 */ /* 0x000fe400028f0c05 */
[----:B--2---:R-:W-:Y:S02]  /*4680*/  ISETP.GE.AND P3, PT, R11, c[0x0][0x220], PT ;  /* 0x000088000b007a0c */ /* 0x004fe40003f66270 */
[----:B---3--:R-:W-:Y:S02]  /*4690*/  ISETP.GE.AND P2, PT, R7, c[0x0][0x220], PT ;  /* 0x0000880007007a0c */ /* 0x008fe40003f46270 */
[----:B------:R-:W-:Y:S02]  /*46a0*/  @!P4 LEA.HI.X R7, R8, c[0x0][0x174], R0, 0x1, P6 ;  /* 0x00005d000807ca11 */ /* 0x000fe400030f0c00 */
[----:B----4-:R-:W-:-:S03]  /*46b0*/  ISETP.GE.AND P1, PT, R10, c[0x0][0x220], PT ;  /* 0x000088000a007a0c */ /* 0x010fc60003f26270 */
        /* <DEDUP_REMOVED lines=19> */
.L_x_930:
[----:B------:R-:W-:Y:S05]  /*47f0*/  BSYNC B0 ;  /* 0x0000000000007941 */ /* 0x000fea0003800000 */
.L_x_929:
[----:B------:R-:W-:Y:S01]  /*4800*/  ULDC.64 UR10, c[0x0][0x318] ;  /* 0x0000c600000a7ab9 */ /* 0x000fe20000000a00 */
[----:B------:R-:W-:Y:S01]  /*4810*/  IMAD.MOV.U32 R8, RZ, RZ, c[0x0][0x308] ;  /* 0x0000c200ff087624 */ /* 0x000fe200078e00ff */
[----:B------:R-:W-:Y:S01]  /*4820*/  UISETP.NE.U32.AND UP1, UPT, URZ, UR10, UPT ;  /* 0x0000000a3f00728c */ /* 0x000fe2000bf25070 */
[----:B------:R-:W-:Y:S01]  /*4830*/  MOV R9, c[0x0][0x30c] ;  /* 0x0000c30000097a02 */ /* 0x000fe20000000f00 */
[----:B------:R-:W-:Y:S01]  /*4840*/  ULDC.64 UR20, c[0x0][0x320] ;  /* 0x0000c80000147ab9 */ /* 0x000fe20000000a00 */
[----:B-1----:R-:W1:Y:S01]  /*4850*/  S2R R6, SR_TID.X ;  /* 0x0000000000067919 */ /* 0x002e620000002100 */
[----:B------:R-:W-:Y:S01]  /*4860*/  UISETP.NE.AND.EX UP1, UPT, URZ, UR11, UPT, UP1 ;  /* 0x0000000b3f00728c */ /* 0x000fe2000bf25310 */
[----:B------:R-:W-:Y:S01]  /*4870*/  LEA.HI R0, R24, R25, RZ, 0x7 ;  /* 0x0000001918007211 */ /* 0x000fe200078f38ff */
[----:B------:R-:W-:Y:S01]  /*4880*/  IMAD.U32 R4, RZ, RZ, UR23 ;  /* 0x00000017ff047e24 */ /* 0x000fe2000f8e00ff */
[----:B------:R-:W0:Y:S03]  /*4890*/  LDGDEPBAR ;  /* 0x00000000000079af */ /* 0x000e260000000000 */
[----:B------:R-:W-:-:S05]  /*48a0*/  PLOP3.LUT P1, PT, PT, PT, UP1, 0x80, 0x0 ;  /* 0x000000000000781c */ /* 0x000fca0003f2f018 */
[----:B------:R-:W-:Y:S02]  /*48b0*/  @UP1 UMOV UR8, UR35 ;  /* 0x0000002300081c82 */ /* 0x000fe40008000000 */
[----:B------:R-:W-:Y:S02]  /*48c0*/  @UP1 UMOV UR9, UR59 ;  /* 0x0000003b00091c82 */ /* 0x000fe40008000000 */
[----:B------:R-:W-:Y:S02]  /*48d0*/  @UP1 UIMAD.WIDE.U32 UR8, UR33, UR20, UR8 ;  /* 0x00000014210812a5 */ /* 0x000fe4000f8e0008 */
[----:B------:R-:W-:Y:S02]  /*48e0*/  @UP1 UIMAD UR20, UR38, UR20, URZ ;  /* 0x00000014261412a4 */ /* 0x000fe4000f8e023f */
[----:B------:R-:W-:Y:S02]  /*48f0*/  @UP1 ULEA UR10, UP0, UR8, UR10, 0x2 ;  /* 0x0000000a080a1291 */ /* 0x000fe4000f80103f */
[----:B------:R-:W-:-:S04]  /*4900*/  @UP1 UIMAD UR21, UR33, UR21, UR20 ;  /* 0x00000015211512a4 */ /* 0x000fc8000f8e0214 */
[----:B------:R-:W-:Y:S01]  /*4910*/  @UP1 UIADD3 UR21, UR9, UR21, URZ ;  /* 0x0000001509151290 */ /* 0x000fe2000fffe03f */
[----:B--2---:R-:W-:-:S03]  /*4920*/  IMAD.U32 R2, RZ, RZ, UR10 ;  /* 0x0000000aff027e24 */ /* 0x004fc6000f8e00ff */
[----:B------:R-:W-:-:S06]  /*4930*/  @UP1 ULEA.HI.X UR11, UR8, UR11, UR21, 0x2, UP0 ;  /* 0x0000000b080b1291 */ /* 0x000fcc00080f1415 */
[----:B------:R-:W-:-:S05]  /*4940*/  IMAD.U32 R3, RZ, RZ, UR11 ;  /* 0x0000000bff037e24 */ /* 0x000fca000f8e00ff */
[----:B---3--:R2:W3:Y:S04]  /*4950*/  @P1 LDG.E R5, [R2.64] ;  /* 0x0000000402051981 */ /* 0x0084e8000c1e1900 */
[----:B--2-4-:R2:W4:Y:S04]  /*4960*/  LDG.E.64 R2, [R8.64+0x8] ;  /* 0x0000080408027981 */ /* 0x014528000c1e1b00 */
[----:B--2---:R-:W2:Y:S01]  /*4970*/  LDG.E.64 R8, [R8.64] ;  /* 0x0000000408087981 */ /* 0x004ea2000c1e1b00 */
[----:B------:R-:W3:Y:S01]  /*4980*/  @P1 MUFU.RCP R10, c[0x0][0x238] ;  /* 0x00008e00000a1b08 */ /* 0x000ee20000001000 */
[----:B------:R-:W-:Y:S01]  /*4990*/  SHF.R.S32.HI R0, RZ, 0x7, R0 ;  /* 0x00000007ff007819 */ /* 0x000fe20000011400 */
[----:B-1----:R-:W-:Y:S01]  /*49a0*/  IMAD.SHL.U32 R6, R6, 0x2, RZ ;  /* 0x0000000206067824 */ /* 0x002fe200078e00ff */
[----:B------:R-:W-:Y:S01]  /*49b0*/  MOV R238, R236 ;  /* 0x000000ec00ee7202 */ /* 0x000fe20000000f00 */
        /* <DEDUP_REMOVED lines=8> */
[----:B------:R-:W-:Y:S01]  /*4a40*/  CS2R R186, SRZ ;  /* 0x0000000000ba7805 */ /* 0x000fe2000001ff00 */
[----:B------:R-:W-:Y:S01]  /*4a50*/  MOV R6, UR23 ;  /* 0x0000001700067c02 */ /* 0x000fe20008000f00 */
[----:B------:R-:W-:Y:S01]  /*4a60*/  CS2R R184, SRZ ;  /* 0x0000000000b87805 */ /* 0x000fe2000001ff00 */
        /* <DEDUP_REMOVED lines=64> */
[----:B------:R1:W3:Y:S01]  /*4e70*/  @P1 R2UR UR8, R0 ;  /* 0x00000000000813c2 */ /* 0x0002e200000e0000 */
[----:B----4-:R-:W-:Y:S02]  /*4e80*/  IADD3 R5, P3, P2, R2, UR41, R21 ;  /* 0x0000002902057c10 */ /* 0x010fe4000fa7e015 */
[----:B------:R-:W-:Y:S01]  /*4e90*/  IADD3 R2, R230, 0x4000, RZ ;  /* 0x00004000e6027810 */ /* 0x000fe20007ffe0ff */
[----:B------:R-:W-:Y:S01]  /*4ea0*/  CS2R R20, SRZ ;  /* 0x0000000000147805 */ /* 0x000fe2000001ff00 */
[----:B-1----:R-:W-:Y:S01]  /*4eb0*/  IADD3.X R0, R3, UR49, R4, P3, P2 ;  /* 0x0000003103007c10 */ /* 0x002fe20009fe4404 */
[----:B------:R-:W-:Y:S01]  /*4ec0*/  IMAD.WIDE.U32 R4, R5, -0x2daee0ad, RZ ;  /* 0xd2511f5305047825 */ /* 0x000fe200078e00ff */
[----:B------:R-:W-:Y:S01]  /*4ed0*/  SEL R2, R2, R230, !P0 ;  /* 0x000000e602027207 */ /* 0x000fe20004000000 */
[----:B---3--:R-:W-:Y:S02]  /*4ee0*/  @UP1 UMOV UR6, UR8 ;  /* 0x0000000800061c82 */ /* 0x008fe40008000000 */
[----:B------:R1:W-:Y:S02]  /*4ef0*/  STL [R1+0x94], R0 ;  /* 0x0000940001007387 */ /* 0x0003e40000100800 */
[----:B------:R-:W-:-:S02]  /*4f00*/  IMAD.SHL.U32 R220, R2, 0x2, RZ ;  /* 0x0000000202dc7824 */ /* 0x000fc400078e00ff */
[----:B------:R-:W3:Y:S01]  /*4f10*/  I2F R2, R12 ;  /* 0x0000000c00027306 */ /* 0x000ee20000201400 */
[----:B--2---:R-:W2:Y:S08]  /*4f20*/  R2UR UR12, R9 ;  /* 0x00000000090c73c2 */ /* 0x004eb000000e0000 */
[----:B------:R4:W4:Y:S01]  /*4f30*/  R2UR UR11, R8 ;  /* 0x00000000080b73c2 */ /* 0x00092200000e0000 */
[----:B-1----:R-:W-:-:S04]  /*4f40*/  IADD3 R0, R231, 0x4000, RZ ;  /* 0x00004000e7007810 */ /* 0x002fc80007ffe0ff */
[----:B------:R-:W-:-:S05]  /*4f50*/  SEL R0, R0, R231, !P0 ;  /* 0x000000e700007207 */ /* 0x000fca0004000000 */
[----:B------:R-:W-:Y:S01]  /*4f60*/  IMAD.SHL.U32 R225, R0, 0x2, RZ ;  /* 0x0000000200e17824 */ /* 0x000fe200078e00ff */
[----:B------:R-:W-:-:S05]  /*4f70*/  IADD3 R0, R12, 0x19, RZ ;  /* 0x000000190c007810 */ /* 0x000fca0007ffe0ff */
[----:B------:R-:W-:Y:S01]  /*4f80*/  STL [R1+0x4c], R0 ;  /* 0x00004c0001007387 */ /* 0x000fe20000100800 */
[----:B--2---:R-:W-:-:S03]  /*4f90*/  LOP3.LUT R11, R11, UR12, RZ, 0x3c, !PT ;  /* 0x0000000c0b0b7c12 */ /* 0x004fc6000f8e3cff */
[----:B---3--:R1:W-:Y:S01]  /*4fa0*/  STL [R1+0x6c], R2 ;  /* 0x00006c0201007387 */ /* 0x0083e20000100800 */
[----:B------:R-:W-:Y:S01]  /*4fb0*/  LOP3.LUT R11, R11, R5, RZ, 0x3c, !PT ;  /* 0x000000050b0b7212 */ /* 0x000fe200078e3cff */
[----:B-1----:R1:W2:Y:S02]  /*4fc0*/  I2F R2, R0 ;  /* 0x0000000000027306 */ /* 0x0022a40000201400 */
[----:B-1----:R-:W-:-:S05]  /*4fd0*/  IADD3 R0, R12, 0x18, RZ ;  /* 0x000000180c007810 */ /* 0x002fca0007ffe0ff */
[----:B------:R-:W-:Y:S04]  /*4fe0*/  STL [R1+0x48], R0 ;  /* 0x0000480001007387 */ /* 0x000fe80000100800 */
[----:B--2---:R1:W-:Y:S02]  /*4ff0*/  STL [R1+0x88], R2 ;  /* 0x0000880201007387 */ /* 0x0043e40000100800 */
        /* <DEDUP_REMOVED lines=9> */
[----:B-1----:R-:W-:-:S06]  /*5090*/  IADD3 R0, R12, 0x9, RZ ;  /* 0x000000090c007810 */ /* 0x002fcc0007ffe0ff */
[----:B------:R-:W1:Y:S01]  /*50a0*/  I2F R3, R0 ;  /* 0x0000000000037306 */ /* 0x000e620000201400 */
[----:B------:R3:W-:Y:S04]  /*50b0*/  STL [R1+0x18], R0 ;  /* 0x0000180001007387 */ /* 0x0007e80000100800 */
[----:B--2---:R2:W-:Y:S04]  /*50c0*/  STL [R1+0x7c], R2 ;  /* 0x00007c0201007387 */ /* 0x0045e80000100800 */
[----:B-1----:R1:W-:Y:S01]  /*50d0*/  STL [R1+0x78], R3 ;  /* 0x0000780301007387 */ /* 0x0023e20000100800 */
[----:B---3--:R-:W-:-:S02]  /*50e0*/  MOV R0, c[0x0][0x22c] ;  /* 0x00008b0000007a02 */ /* 0x008fc40000000f00 */
[----:B--2---:R-:W-:-:S03]  /*50f0*/  IADD3 R2, R12, 0x8, RZ ;  /* 0x000000080c027810 */ /* 0x004fc60007ffe0ff */
[----:B------:R-:W-:Y:S02]  /*5100*/  IMAD R0, R0, c[0x0][0x1c0], RZ ;  /* 0x0000700000007a24 */ /* 0x000fe400078e02ff */
[----:B------:R2:W-:Y:S02]  /*5110*/  STL [R1+0x14], R2 ;  /* 0x0000140201007387 */ /* 0x0005e40000100800 */
[C---:B----4-:R-:W-:Y:S02]  /*5120*/  IMAD.SHL.U32 R8, R0.reuse, 0x10, RZ ;  /* 0x0000001000087824 */ /* 0x050fe400078e00ff */
[----:B------:R-:W-:Y:S01]  /*5130*/  IMAD.SHL.U32 R239, R0, 0x8, RZ ;  /* 0x0000000800ef7824 */ /* 0x000fe200078e00ff */
[----:B-1----:R-:W1:Y:S02]  /*5140*/  I2F R3, R2 ;  /* 0x0000000200037306 */ /* 0x002e640000201400 */
[C---:B------:R-:W-:Y:S02]  /*5150*/  IADD3 R7, R8.reuse, 0x20, RZ ;  /* 0x0000002008077810 */ /* 0x040fe40007ffe0ff */
[----:B------:R-:W-:-:S02]  /*5160*/  IADD3 R6, R8, 0x40, RZ ;  /* 0x0000004008067810 */ /* 0x000fc40007ffe0ff */
[C---:B------:R-:W-:Y:S02]  /*5170*/  IADD3 R7, R239.reuse, R7, RZ ;  /* 0x00000007ef077210 */ /* 0x040fe40007ffe0ff */
[----:B------:R-:W-:Y:S01]  /*5180*/  IADD3 R0, R8, 0xe0, RZ ;  /* 0x000000e008007810 */ /* 0x000fe20007ffe0ff */
[C---:B------:R-:W-:Y:S02]  /*5190*/  IMAD.IADD R6, R239.reuse, 0x1, R6 ;  /* 0x00000001ef067824 */ /* 0x040fe400078e0206 */
[C---:B------:R-:W-:Y:S01]  /*51a0*/  IMAD.IADD R7, R239.reuse, 0x1, R7 ;  /* 0x00000001ef077824 */ /* 0x040fe200078e0207 */
[C---:B------:R-:W-:Y:S01]  /*51b0*/  IADD3 R0, R239.reuse, R0, RZ ;  /* 0x00000000ef007210 */ /* 0x040fe20007ffe0ff */
[C---:B------:R-:W-:Y:S02]  /*51c0*/  IMAD.IADD R6, R239.reuse, 0x1, R6 ;  /* 0x00000001ef067824 */ /* 0x040fe400078e0206 */
[C---:B------:R-:W-:Y:S01]  /*51d0*/  IMAD.IADD R7, R239.reuse, 0x1, R7 ;  /* 0x00000001ef077824 */ /* 0x040fe200078e0207 */
[----:B-1----:R-:W-:Y:S02]  /*51e0*/  STL [R1+0x74], R3 ;  /* 0x0000740301007387 */ /* 0x002fe40000100800 */
[C---:B------:R-:W-:Y:S01]  /*51f0*/  IADD3 R6, R239.reuse, R6, RZ ;  /* 0x00000006ef067210 */ /* 0x040fe20007ffe0ff */
[C---:B------:R-:W-:Y:S01]  /*5200*/  IMAD.IADD R0, R239.reuse, 0x1, R0 ;  /* 0x00000001ef007824 */ /* 0x040fe200078e0200 */
[----:B--2---:R-:W-:Y:S01]  /*5210*/  IADD3 R2, R12, 0x1, RZ ;  /* 0x000000010c027810 */ /* 0x004fe20007ffe0ff */
[----:B------:R1:W-:Y:S01]  /*5220*/  STL.64 [R1+0x98], R4 ;  /* 0x0000980401007387 */ /* 0x0003e20000100a00 */
[C---:B------:R-:W-:Y:S01]  /*5230*/  IADD3 R7, R239.reuse, R7, RZ ;  /* 0x00000007ef077210 */ /* 0x040fe20007ffe0ff */
[----:B------:R-:W-:-:S02]  /*5240*/  IMAD.IADD R6, R239, 0x1, R6 ;  /* 0x00000001ef067824 */ /* 0x000fc400078e0206 */
[----:B------:R2:W-:Y:S01]  /*5250*/  STL [R1+0x10], R2 ;  /* 0x0000100201007387 */ /* 0x0005e20000100800 */
[----:B------:R-:W-:-:S05]  /*5260*/  IMAD.IADD R0, R239, 0x1, R0 ;  /* 0x00000001ef007824 */ /* 0x000fca00078e0200 */
[----:B------:R-:W-:Y:S02]  /*5270*/  IADD3 R0, R239, R0, RZ ;  /* 0x00000000ef007210 */ /* 0x000fe40007ffe0ff */
[C---:B-1----:R-:W-:Y:S01]  /*5280*/  IADD3 R5, R8.reuse, 0x60, RZ ;  /* 0x0000006008057810 */ /* 0x042fe20007ffe0ff */
[----:B--2---:R-:W1:Y:S01]  /*5290*/  I2F R2, R2 ;  /* 0x0000000200027306 */ /* 0x004e620000201400 */
[----:B------:R-:W-:-:S03]  /*52a0*/  IADD3 R4, R8, 0x80, RZ ;  /* 0x0000008008047810 */ /* 0x000fc60007ffe0ff */
[C---:B------:R-:W-:Y:S01]  /*52b0*/  IMAD.IADD R5, R239.reuse, 0x1, R5 ;  /* 0x00000001ef057824 */ /* 0x040fe200078e0205 */
[----:B------:R-:W-:-:S04]  /*52c0*/  IADD3 R4, R239, R4, RZ ;  /* 0x00000004ef047210 */ /* 0x000fc80007ffe0ff */
[C---:B------:R-:W-:Y:S01]  /*52d0*/  IADD3 R5, R239.reuse, R5, RZ ;  /* 0x00000005ef057210 */ /* 0x040fe20007ffe0ff */
[----:B------:R-:W-:-:S04]  /*52e0*/  IMAD.IADD R4, R239, 0x1, R4 ;  /* 0x00000001ef047824 */ /* 0x000fc800078e0204 */
[C---:B------:R-:W-:Y:S02]  /*52f0*/  IMAD.IADD R5, R239.reuse, 0x1, R5 ;  /* 0x00000001ef057824 */ /* 0x040fe400078e0205 */
[C---:B------:R-:W-:Y:S01]  /*5300*/  IMAD.IADD R4, R239.reuse, 0x1, R4 ;  /* 0x00000001ef047824 */ /* 0x040fe200078e0204 */
[----:B-1----:R1:W-:Y:S01]  /*5310*/  STL [R1+0x70], R2 ;  /* 0x0000700201007387 */ /* 0x0023e20000100800 */
[----:B------:R-:W-:-:S03]  /*5320*/  IMAD.IADD R5, R239, 0x1, R5 ;  /* 0x00000001ef057824 */ /* 0x000fc600078e0205 */
[----:B------:R-:W-:Y:S01]  /*5330*/  IADD3 R4, R239, R4, RZ ;  /* 0x00000004ef047210 */ /* 0x000fe20007ffe0ff */
[----:B-1----:R-:W-:-:S05]  /*5340*/  IMAD.WIDE.U32 R2, R11, -0x326172a9, RZ ;  /* 0xcd9e8d570b027825 */ /* 0x002fca00078e00ff */
[----:B------:R1:W-:Y:S04]  /*5350*/  STL.64 [R1+0x20], R2 ;  /* 0x0000200201007387 */ /* 0x0003e80000100a00 */
[----:B------:R2:W-:Y:S04]  /*5360*/  STL [R1+0x3c], R7 ;  /* 0x00003c0701007387 */ /* 0x0005e80000100800 */
[----:B------:R-:W-:Y:S04]  /*5370*/  STL [R1+0x38], R6 ;  /* 0x0000380601007387 */ /* 0x000fe80000100800 */
[----:B------:R3:W-:Y:S04]  /*5380*/  STL [R1+0x34], R5 ;  /* 0x0000340501007387 */ /* 0x0007e80000100800 */
[----:B------:R4:W-:Y:S01]  /*5390*/  STL [R1+0x30], R4 ;  /* 0x0000300401007387 */ /* 0x0009e20000100800 */
[----:B-1----:R-:W-:-:S02]  /*53a0*/  IADD3 R3, R8, 0xa0, RZ ;  /* 0x000000a008037810 */ /* 0x002fc40007ffe0ff */
[----:B------:R-:W-:Y:S01]  /*53b0*/  IADD3 R2, R8, 0xc0, RZ ;  /* 0x000000c008027810 */ /* 0x000fe20007ffe0ff */
[C---:B--2---:R-:W-:Y:S02]  /*53c0*/  IMAD.IADD R7, R239.reuse, 0x1, R7 ;  /* 0x00000001ef077824 */ /* 0x044fe400078e0207 */
[C---:B------:R-:W-:Y:S02]  /*53d0*/  IMAD.IADD R3, R239.reuse, 0x1, R3 ;  /* 0x00000001ef037824 */ /* 0x040fe400078e0203 */
[C---:B------:R-:W-:Y:S02]  /*53e0*/  IMAD.IADD R2, R239.reuse, 0x1, R2 ;  /* 0x00000001ef027824 */ /* 0x040fe400078e0202 */
[C---:B------:R-:W-:Y:S01]  /*53f0*/  IMAD.IADD R3, R239.reuse, 0x1, R3 ;  /* 0x00000001ef037824 */ /* 0x040fe200078e0203 */
[C---:B---3--:R-:W-:Y:S01]  /*5400*/  IADD3 R5, R239.reuse, R5, RZ ;  /* 0x00000005ef057210 */ /* 0x048fe20007ffe0ff */
[C---:B------:R-:W-:Y:S01]  /*5410*/  IMAD.IADD R6, R239.reuse, 0x1, R6 ;  /* 0x00000001ef067824 */ /* 0x040fe200078e0206 */
[----:B------:R-:W-:-:S02]  /*5420*/  IADD3 R2, R239, R2, RZ ;  /* 0x00000002ef027210 */ /* 0x000fc40007ffe0ff */
[C---:B------:R-:W-:Y:S01]  /*5430*/  IADD3 R3, R239.reuse, R3, RZ ;  /* 0x00000003ef037210 */ /* 0x040fe20007ffe0ff */
[C---:B----4-:R-:W-:Y:S02]  /*5440*/  IMAD.IADD R4, R239.reuse, 0x1, R4 ;  /* 0x00000001ef047824 */ /* 0x050fe400078e0204 */
[C---:B------:R-:W-:Y:S02]  /*5450*/  IMAD.IADD R2, R239.reuse, 0x1, R2 ;  /* 0x00000001ef027824 */ /* 0x040fe400078e0202 */
[C---:B------:R-:W-:Y:S02]  /*5460*/  IMAD.IADD R3, R239.reuse, 0x1, R3 ;  /* 0x00000001ef037824 */ /* 0x040fe400078e0203 */
[----:B------:R-:W-:-:S03]  /*5470*/  IMAD.IADD R2, R239, 0x1, R2 ;  /* 0x00000001ef027824 */ /* 0x000fc600078e0202 */
[----:B------:R1:W-:Y:S04]  /*5480*/  STL [R1+0x2c], R3 ;  /* 0x00002c0301007387 */ /* 0x0003e80000100800 */
[----:B------:R-:W-:Y:S04]  /*5490*/  STL [R1+0x68], R7 ;  /* 0x0000680701007387 */ /* 0x000fe80000100800 */
[----:B------:R2:W-:Y:S04]  /*54a0*/  STL [R1+0x28], R2 ;  /* 0x0000280201007387 */ /* 0x0005e80000100800 */
[----:B------:R-:W-:Y:S04]  /*54b0*/  STL [R1+0x64], R6 ;  /* 0x0000640601007387 */ /* 0x000fe80000100800 */
[----:B------:R3:W-:Y:S04]  /*54c0*/  STL [R1+0x1c], R0 ;  /* 0x00001c0001007387 */ /* 0x0007e80000100800 */
[----:B------:R4:W-:Y:S04]  /*54d0*/  STL [R1+0x60], R5 ;  /* 0x0000600501007387 */ /* 0x0009e80000100800 */
[----:B------:R4:W-:Y:S01]  /*54e0*/  STL [R1+0x5c], R4 ;  /* 0x00005c0401007387 */ /* 0x0009e20000100800 */
[----:B-1----:R-:W-:-:S05]  /*54f0*/  IMAD.IADD R3, R239, 0x1, R3 ;  /* 0x00000001ef037824 */ /* 0x002fca00078e0203 */
[----:B------:R4:W-:Y:S01]  /*5500*/  STL [R1+0x58], R3 ;  /* 0x0000580301007387 */ /* 0x0009e20000100800 */
[C---:B--2---:R-:W-:Y:S01]  /*5510*/  IADD3 R2, R239.reuse, R2, RZ ;  /* 0x00000002ef027210 */ /* 0x044fe20007ffe0ff */
[----:B---3--:R-:W-:-:S05]  /*5520*/  IMAD.IADD R0, R239, 0x1, R0 ;  /* 0x00000001ef007824 */ /* 0x008fca00078e0200 */
[----:B------:R4:W-:Y:S04]  /*5530*/  STL [R1+0x50], R0 ;  /* 0x0000500001007387 */ /* 0x0009e80000100800 */
[----:B------:R4:W-:Y:S02]  /*5540*/  STL [R1+0x54], R2 ;  /* 0x0000540201007387 */ /* 0x0009e40000100800 */
.L_x_933:
[----:B----4-:R-:W2:Y:S01]  /*5550*/  LDL R0, [R1+0xa4] ;  /* 0x0000a40001007983 */ /* 0x010ea20000100800 */
[----:B------:R-:W-:Y:S02]  /*5560*/  USHF.L.U32 UR8, UR23, 0x6, URZ ;  /* 0x0000000617087899 */ /* 0x000fe4000800063f */
[----:B------:R-:W-:Y:S02]  /*5570*/  USHF.L.U32 UR9, UR7, 0x6, URZ ;  /* 0x0000000607097899 */ /* 0x000fe4000800063f */
[----:B------:R-:W0:Y:S01]  /*5580*/  LDGDEPBAR ;  /* 0x00000000000079af */ /* 0x000e220000000000 */
[----:B------:R-:W-:Y:S02]  /*5590*/  UIADD3 UR10, UR19, 0x40, UR8 ;  /* 0x00000040130a7890 */ /* 0x000fe4000fffe008 */
[----:B------:R-:W-:Y:S02]  /*55a0*/  UIADD3 UR8, UR8, 0x40, URZ ;  /* 0x0000004008087890 */ /* 0x000fe4000fffe03f */
[----:B------:R-:W3:Y:S01]  /*55b0*/  LDL R122, [R1+0xa0] ;  /* 0x0000a000017a7983 */ /* 0x000ee20000100800 */
[----:B------:R-:W-:Y:S02]  /*55c0*/  UIADD3 UR10, UR10, -UR18, URZ ;  /* 0x800000120a0a7290 */ /* 0x000fe4000fffe03f */
[----:B------:R-:W-:Y:S02]  /*55d0*/  UISETP.GT.AND UP2, UPT, UR7, UR17, UPT ;  /* 0x000000110700728c */ /* 0x000fe4000bf44270 */
[----:B------:R-:W4:Y:S01]  /*55e0*/  LDL R114, [R1+0x94] ;  /* 0x0000940001727983 */ /* 0x000f220000100800 */
[----:B------:R-:W-:Y:S04]  /*55f0*/  UISETP.GE.AND UP0, UPT, UR9, UR10, UPT ;  /* 0x0000000a0900728c */ /* 0x000fe8000bf06270 */
[----:B------:R-:W3:Y:S01]  /*5600*/  LDL R113, [R1+0x6c] ;  /* 0x00006c0001717983 */ /* 0x000ee20000100800 */
[----:B------:R-:W-:Y:S02]  /*5610*/  UISETP.LT.AND UP0, UPT, UR8, UR18, UP0 ;  /* 0x000000120800728c */ /* 0x000fe40008701270 */
[----:B------:R-:W-:Y:S02]  /*5620*/  UIADD3 UR8, UR11, -0x61c88647, URZ ;  /* 0x9e3779b90b087890 */ /* 0x000fe4000fffe03f */
[----:B------:R-:W3:Y:S05]  /*5630*/  LDL.64 R118, [R1+0x20] ;  /* 0x0000200001767983 */ /* 0x000eea0000100a00 */
[----:B------:R-:W3:Y:S05]  /*5640*/  LDL R112, [R1+0xc] ;  /* 0x00000c0001707983 */ /* 0x000eea0000100800 */
[----:B------:R-:W3:Y:S05]  /*5650*/  LDL.64 R120, [R1+0x98] ;  /* 0x0000980001787983 */ /* 0x000eea0000100a00 */
[----:B------:R-:W3:Y:S05]  /*5660*/  LDL R117, [R1+0x70] ;  /* 0x0000700001757983 */ /* 0x000eea0000100800 */
[----:B------:R-:W3:Y:S01]  /*5670*/  LDL R115, [R1+0x10] ;  /* 0x0000100001737983 */ /* 0x000ee20000100800 */
[----:B------:R-:W-:Y:S04]  /*5680*/  DEPBAR.LE SB0, 0x0 ;  /* 0x000080000000791a */ /* 0x000fe80000000000 */
[----:B------:R-:W-:Y:S06]  /*5690*/  BAR.SYNC.DEFER_BLOCKING 0x0 ;  /* 0x0000000000007b1d */ /* 0x000fec0000010000 */
[----:B------:R-:W-:Y:S05]  /*56a0*/  LDSM.16.M88.4 R16, [R225] ;  /* 0x00000000e110783b */ /* 0x000fea0000000200 */
[----:B------:R-:W1:Y:S05]  /*56b0*/  LDSM.16.M88.4 R8, [R224+0x18000] ;  /* 0x01800000e008783b */ /* 0x000e6a0000000200 */
[----:B------:R-:W1:Y:S05]  /*56c0*/  LDSM.16.M88.4 R84, [R224+0x18800] ;  /* 0x01880000e054783b */ /* 0x000e6a0000000200 */
[----:B------:R-:W-:Y:S05]  /*56d0*/  LDSM.16.M88.4 R92, [R221+0x18000] ;  /* 0x01800000dd5c783b */ /* 0x000fea0000000200 */
[----:B------:R-:W-:Y:S05]  /*56e0*/  LDSM.16.M88.4 R96, [R221+0x18800] ;  /* 0x01880000dd60783b */ /* 0x000fea0000000200 */
[----:B------:R-:W-:Y:S05]  /*56f0*/  LDSM.16.M88.4 R100, [R223+0x18000] ;  /* 0x01800000df64783b */ /* 0x000fea0000000200 */
[----:B------:R-:W-:Y:S05]  /*5700*/  LDSM.16.M88.4 R104, [R223+0x18800] ;  /* 0x01880000df68783b */ /* 0x000fea0000000200 */
[----:B------:R-:W-:Y:S01]  /*5710*/  LDSM.16.M88.4 R108, [R222+0x1e000] ;  /* 0x01e00000de6c783b */ /* 0x000fe20000000200 */
[C---:B-1----:R-:W-:Y:S08]  /*5720*/  HMMA.16816.F32.BF16 R4, R16.reuse, R8, RZ ;  /* 0x000000081004723c */ /* 0x042ff000000418ff */
[C---:B------:R-:W-:Y:S08]  /*5730*/  HMMA.16816.F32.BF16 R8, R16.reuse, R10, RZ ;  /* 0x0000000a1008723c */ /* 0x040ff000000418ff */
[C---:B------:R-:W-:Y:S08]  /*5740*/  HMMA.16816.F32.BF16 R12, R16.reuse, R84, RZ ;  /* 0x00000054100c723c */ /* 0x040ff000000418ff */
[----:B------:R-:W-:Y:S01]  /*5750*/  HMMA.16816.F32.BF16 R16, R16, R86, RZ ;  /* 0x000000561010723c */ /* 0x000fe200000418ff */
[----:B--2---:R-:W-:Y:S02]  /*5760*/  R2P PR, R0, 0x6 ;  /* 0x0000000600007804 */ /* 0x004fe40000000000 */
[----:B-----5:R-:W-:Y:S03]  /*5770*/  FSETP.NEU.FTZ.AND P0, PT, R251, -INF , PT ;  /* 0xff800000fb00780b */ /* 0x020fe60003f1d000 */
[----:B------:R-:W-:Y:S02]  /*5780*/  SEL R116, R233, 0xffffffe0, !P1 ;  /* 0xffffffe0e9747807 */ /* 0x000fe40004800000 */
[----:B------:R-:W-:Y:S02]  /*5790*/  SEL R217, R232, 0xffffffc0, !P2 ;  /* 0xffffffc0e8d97807 */ /* 0x000fe40005000000 */
[----:B------:R-:W-:Y:S02]  /*57a0*/  PLOP3.LUT P2, PT, PT, PT, UP0, 0x80, 0x0 ;  /* 0x000000000000781c */ /* 0x000fe40003f4f008 */
[C---:B------:R-:W-:Y:S02]  /*57b0*/  IMAD.IADD R3, R225.reuse, 0x1, R116 ;  /* 0x00000001e1037824 */ /* 0x040fe400078e0274 */
[--C-:B------:R-:W-:Y:S02]  /*57c0*/  IMAD.IADD R2, R225, 0x1, R217.reuse ;  /* 0x00000001e1027824 */ /* 0x100fe400078e02d9 */
[----:B------:R-:W-:Y:S01]  /*57d0*/  IMAD.IADD R0, R3, 0x1, R217 ;  /* 0x0000000103007824 */ /* 0x000fe200078e02d9 */
[----:B------:R-:W1:Y:S05]  /*57e0*/  LDSM.16.M88.4 R88, [R3] ;  /* 0x000000000358783b */ /* 0x000e6a0000000200 */
[----:B------:R-:W2:Y:S01]  /*57f0*/  LDSM.16.M88.4 R84, [R2] ;  /* 0x000000000254783b */ /* 0x000ea20000000200 */
[C---:B-1----:R-:W-:Y:S08]  /*5800*/  HMMA.16816.F32.BF16 R4, R88.reuse, R92, R4 ;  /* 0x0000005c5804723c */ /* 0x042ff00000041804 */
[C---:B------:R-:W-:Y:S01]  /*5810*/  HMMA.16816.F32.BF16 R8, R88.reuse, R94, R8 ;  /* 0x0000005e5808723c */ /* 0x040fe20000041808 */
[----:B------:R-:W-:Y:S07]  /*5820*/  LDSM.16.M88.4 R92, [R222+0x18000] ;  /* 0x01800000de5c783b */ /* 0x000fee0000000200 */
[C---:B------:R-:W-:Y:S08]  /*5830*/  HMMA.16816.F32.BF16 R12, R88.reuse, R96, R12 ;  /* 0x00000060580c723c */ /* 0x040ff0000004180c */
[----:B------:R-:W-:Y:S01]  /*5840*/  HMMA.16816.F32.BF16 R16, R88, R98, R16 ;  /* 0x000000625810723c */ /* 0x000fe20000041810 */
[----:B------:R-:W1:Y:S05]  /*5850*/  LDSM.16.M88.4 R88, [R0] ;  /* 0x000000000058783b */ /* 0x000e6a0000000200 */
[----:B------:R-:W3:Y:S02]  /*5860*/  LDSM.16.M88.4 R96, [R222+0x18800] ;  /* 0x01880000de60783b */ /* 0x000ee40000000200 */
[C---:B--2---:R-:W-:Y:S08]  /*5870*/  HMMA.16816.F32.BF16 R4, R84.reuse, R100, R4 ;  /* 0x000000645404723c */ /* 0x044ff00000041804 */
        /* <DEDUP_REMOVED lines=61> */
[----:B------:R-:W-:Y:S02]  /*5c50*/  LDSM.16.M88.4 R104, [R221+0x1e800] ;  /* 0x01e80000dd68783b */ /* 0x000fe40000000200 */
[C---:B-1----:R-:W-:Y:S08]  /*5c60*/  HMMA.16816.F32.BF16 R4, R88.reuse, R92, R4 ;  /* 0x0000005c5804723c */ /* 0x042ff00000041804 */
[C---:B------:R-:W-:Y:S01]  /*5c70*/  HMMA.16816.F32.BF16 R8, R88.reuse, R94, R8 ;  /* 0x0000005e5808723c */ /* 0x040fe20000041808 */
[----:B------:R-:W1:Y:S07]  /*5c80*/  LDSM.16.M88.4 R92, [R224+0x1e800] ;  /* 0x01e80000e05c783b */ /* 0x000e6e0000000200 */
[C---:B---3--:R-:W-:Y:S08]  /*5c90*/  HMMA.16816.F32.BF16 R12, R88.reuse, R96, R12 ;  /* 0x00000060580c723c */ /* 0x048ff0000004180c */
[----:B------:R-:W-:Y:S01]  /*5ca0*/  HMMA.16816.F32.BF16 R16, R88, R98, R16 ;  /* 0x000000625810723c */ /* 0x000fe20000041810 */
[----:B------:R-:W-:Y:S05]  /*5cb0*/  LDSM.16.M88.4 R88, [R3+0x6000] ;  /* 0x006000000358783b */ /* 0x000fea0000000200 */
[----:B------:R-:W3:Y:S02]  /*5cc0*/  LDSM.16.M88.4 R96, [R221+0x1e000] ;  /* 0x01e00000dd60783b */ /* 0x000ee40000000200 */
[C---:B--2---:R-:W-:Y:S08]  /*5cd0*/  HMMA.16816.F32.BF16 R4, R84.reuse, R100, R4 ;  /* 0x000000645404723c */ /* 0x044ff00000041804 */
[C---:B------:R-:W-:Y:S01]  /*5ce0*/  HMMA.16816.F32.BF16 R8, R84.reuse, R102, R8 ;  /* 0x000000665408723c */ /* 0x040fe20000041808 */
[----:B------:R-:W-:Y:S07]  /*5cf0*/  LDSM.16.M88.4 R100, [R223+0x1e800] ;  /* 0x01e80000df64783b */ /* 0x000fee0000000200 */
[C---:B-1----:R-:W-:Y:S08]  /*5d00*/  HMMA.16816.F32.BF16 R12, R84.reuse, R92, R12 ;  /* 0x0000005c540c723c */ /* 0x042ff0000004180c */
[----:B------:R-:W-:Y:S01]  /*5d10*/  HMMA.16816.F32.BF16 R16, R84, R94, R16 ;  /* 0x0000005e5410723c */ /* 0x000fe20000041810 */
[----:B------:R1:W-:Y:S05]  /*5d20*/  LDSM.16.M88.4 R84, [R2+0x6000] ;  /* 0x006000000254783b */ /* 0x0003ea0000000200 */
[----:B------:R-:W2:Y:S02]  /*5d30*/  LDSM.16.M88.4 R92, [R223+0x1e000] ;  /* 0x01e00000df5c783b */ /* 0x000ea40000000200 */
[C---:B---3--:R-:W-:Y:S08]  /*5d40*/  HMMA.16816.F32.BF16 R4, R88.reuse, R96, R4 ;  /* 0x000000605804723c */ /* 0x048ff00000041804 */
[C---:B------:R-:W-:Y:S01]  /*5d50*/  HMMA.16816.F32.BF16 R8, R88.reuse, R98, R8 ;  /* 0x000000625808723c */ /* 0x040fe20000041808 */
[----:B------:R3:W2:Y:S03]  /*5d60*/  LDSM.16.M88.4 R96, [R0+0x6000] ;  /* 0x006000000060783b */ /* 0x0006a60000000200 */
[----:B-1----:R-:W-:Y:S04]  /*5d70*/  IMAD.U32 R2, RZ, RZ, UR7 ;  /* 0x00000007ff027e24 */ /* 0x002fe8000f8e00ff */
[C---:B------:R-:W-:Y:S01]  /*5d80*/  HMMA.16816.F32.BF16 R12, R88.reuse, R104, R12 ;  /* 0x00000068580c723c */ /* 0x040fe2000004180c */
[----:B------:R-:W4:Y:S03]  /*5d90*/  LDL R104, [R1+0x18] ;  /* 0x0000180001687983 */ /* 0x000f260000100800 */
[----:B------:R-:W-:Y:S04]  /*5da0*/  IMAD R2, R2, 0x4, R122 ;  /* 0x0000000402027824 */ /* 0x000fe800078e027a */
[----:B------:R-:W-:Y:S04]  /*5db0*/  HMMA.16816.F32.BF16 R16, R88, R106, R16 ;  /* 0x0000006a5810723c */ /* 0x000fe80000041810 */
[----:B------:R-:W-:Y:S04]  /*5dc0*/  IMAD.WIDE.U32 R2, R2, -0x326172a9, RZ ;  /* 0xcd9e8d5702027825 */ /* 0x000fe800078e00ff */
[----:B---3--:R-:W-:Y:S01]  /*5dd0*/  IMAD.U32 R0, RZ, RZ, UR9 ;  /* 0x00000009ff007e24 */ /* 0x008fe2000f8e00ff */
[C---:B--2---:R-:W-:Y:S01]  /*5de0*/  HMMA.16816.F32.BF16 R4, R84.reuse, R92, R4 ;  /* 0x0000005c5404723c */ /* 0x044fe20000041804 */
[----:B------:R-:W-:Y:S04]  /*5df0*/  UIADD3 UR9, UR12, 0x76cf5d0a, URZ ;  /* 0x76cf5d0a0c097890 */ /* 0x000fe8000fffe03f */
[----:B------:R-:W-:Y:S01]  /*5e00*/  LOP3.LUT R2, R119, UR8, R2, 0x96, !PT ;  /* 0x0000000877027c12 */ /* 0x000fe2000f8e9602 */
[----:B------:R-:W-:Y:S01]  /*5e10*/  UIADD3 UR8, UR12, -0x4498517b, URZ ;  /* 0xbb67ae850c087890 */ /* 0x000fe2000fffe03f */
[----:B------:R-:W-:Y:S01]  /*5e20*/  FMUL.FTZ R88, R251, 1.4426950216293334961 ;  /* 0x3fb8aa3bfb587820 */ /* 0x000fe20000410000 */
[C---:B------:R-:W-:Y:S04]  /*5e30*/  HMMA.16816.F32.BF16 R8, R84.reuse, R94, R8 ;  /* 0x0000005e5408723c */ /* 0x040fe80000041808 */
[----:B------:R-:W-:Y:S02]  /*5e40*/  FSEL R88, R88, RZ, P0 ;  /* 0x000000ff58587208 */ /* 0x000fe40000000000 */
[----:B------:R-:W-:Y:S01]  /*5e50*/  FSETP.NEU.FTZ.AND P0, PT, R252, -INF , PT ;  /* 0xff800000fc00780b */ /* 0x000fe20003f1d000 */
[----:B------:R-:W-:Y:S01]  /*5e60*/  IMAD.WIDE.U32 R94, R2, -0x2daee0ad, RZ ;  /* 0xd2511f53025e7825 */ /* 0x000fe200078e00ff */
[C---:B------:R-:W-:Y:S01]  /*5e70*/  HMMA.16816.F32.BF16 R12, R84.reuse, R100, R12 ;  /* 0x00000064540c723c */ /* 0x040fe2000004180c */
[----:B------:R-:W2:Y:S05]  /*5e80*/  LDL R101, [R1+0x7c] ;  /* 0x00007c0001657983 */ /* 0x000eaa0000100800 */
[----:B------:R-:W3:Y:S02]  /*5e90*/  LDL R100, [R1+0x80] ;  /* 0x0000800001647983 */ /* 0x000ee40000100800 */
[----:B------:R-:W-:Y:S03]  /*5ea0*/  HMMA.16816.F32.BF16 R16, R84, R102, R16 ;  /* 0x000000665410723c */ /* 0x000fe60000041810 */
[----:B------:R-:W4:Y:S04]  /*5eb0*/  LDL R102, [R1+0x74] ;  /* 0x0000740001667983 */ /* 0x000f280000100800 */
[----:B------:R-:W-:Y:S01]  /*5ec0*/  LOP3.LUT R85, R3, UR11, R114, 0x96, !PT ;  /* 0x0000000b03557c12 */ /* 0x000fe2000f8e9672 */
[C---:B------:R-:W-:Y:S01]  /*5ed0*/  HMMA.16816.F32.BF16 R4, R96.reuse, R108, R4 ;  /* 0x0000006c6004723c */ /* 0x040fe20000041804 */
[----:B------:R-:W4:Y:S03]  /*5ee0*/  LDL R114, [R1+0x14] ;  /* 0x0000140001727983 */ /* 0x000f260000100800 */
[----:B------:R-:W-:Y:S02]  /*5ef0*/  IMAD.U32 R84, RZ, RZ, UR19 ;  /* 0x00000013ff547e24 */ /* 0x000fe4000f8e00ff */
[----:B------:R-:W4:Y:S02]  /*5f00*/  LDL R103, [R1+0x48] ;  /* 0x0000480001677983 */ /* 0x000f240000100800 */
[C---:B------:R-:W-:Y:S03]  /*5f10*/  HMMA.16816.F32.BF16 R8, R96.reuse, R110, R8 ;  /* 0x0000006e6008723c */ /* 0x040fe60000041808 */
[----:B------:R-:W4:Y:S01]  /*5f20*/  LDL R111, [R1+0x44] ;  /* 0x00004400016f7983 */ /* 0x000f220000100800 */
[----:B------:R-:W-:Y:S04]  /*5f30*/  @!P2 IADD3 R84, -R84, 0x1, R246 ;  /* 0x000000015454a810 */ /* 0x000fe80007ffe1f6 */
[----:B------:R-:W-:Y:S01]  /*5f40*/  @!P2 IADD3 R0, R0, UR18, R84 ;  /* 0x000000120000ac10 */ /* 0x000fe2000fffe054 */
[----:B------:R-:W-:Y:S01]  /*5f50*/  IMAD.WIDE.U32 R84, R85, -0x2daee0ad, RZ ;  /* 0xd2511f5355547825 */ /* 0x000fe200078e00ff */
[----:B------:R-:W4:Y:S02]  /*5f60*/  LDL R110, [R1+0x4c] ;  /* 0x00004c00016e7983 */ /* 0x000f240000100800 */
[C---:B------:R-:W-:Y:S02]  /*5f70*/  @!P2 IMNMX R3, R0.reuse, UR18, PT ;  /* 0x000000120003ac17 */ /* 0x040fe4000b800200 */
[----:B------:R-:W-:Y:S01]  /*5f80*/  @!P2 IADD3 R2, R0, 0x8, RZ ;  /* 0x000000080002a810 */ /* 0x000fe20007ffe0ff */
[----:B------:R-:W-:Y:S01]  /*5f90*/  FMUL.FTZ R0, R252, 1.4426950216293334961 ;  /* 0x3fb8aa3bfc007820 */ /* 0x000fe20000410000 */
[-C--:B------:R-:W-:Y:S01]  /*5fa0*/  @!P2 ISETP.GE.AND P1, PT, R112, R3.reuse, PT ;  /* 0x000000037000a20c */ /* 0x080fe20003f26270 */
[----:B------:R-:W-:Y:S01]  /*5fb0*/  FFMA.FTZ R4, R113, UR6, R4 ;  /* 0x0000000671047c23 */ /* 0x000fe20008010004 */
[----:B------:R-:W-:Y:S01]  /*5fc0*/  LOP3.LUT R91, R85, UR8, R120, 0x96, !PT ;  /* 0x00000008555b7c12 */ /* 0x000fe2000f8e9678 */
[----:B------:R-:W-:Y:S01]  /*5fd0*/  FFMA.FTZ R6, R113, UR6, R6 ;  /* 0x0000000671067c23 */ /* 0x000fe20008010006 */
[----:B------:R-:W-:Y:S01]  /*5fe0*/  LOP3.LUT R90, R95, UR9, R84, 0x96, !PT ;  /* 0x000000095f5a7c12 */ /* 0x000fe2000f8e9654 */
[----:B------:R-:W4:Y:S01]  /*5ff0*/  LDL R113, [R1+0x78] ;  /* 0x0000780001717983 */ /* 0x000f220000100800 */
[C---:B------:R-:W-:Y:S01]  /*6000*/  FFMA.FTZ R5, R117.reuse, UR6, R5 ;  /* 0x0000000675057c23 */ /* 0x040fe20008010005 */
[----:B------:R-:W-:Y:S01]  /*6010*/  @!P2 IMNMX R2, R2, UR18, PT ;  /* 0x000000120202ac17 */ /* 0x000fe2000b800200 */
[----:B------:R-:W-:Y:S01]  /*6020*/  FFMA.FTZ R7, R117, UR6, R7 ;  /* 0x0000000675077c23 */ /* 0x000fe20008010007 */
[----:B------:R-:W-:Y:S01]  /*6030*/  @!P2 FSEL R4, R4, -INF , !P1 ;  /* 0xff8000000404a808 */ /* 0x000fe20004800000 */
[----:B------:R-:W1:Y:S01]  /*6040*/  LDSM.16.M88.4 R84, [R222+0x1e800] ;  /* 0x01e80000de54783b */ /* 0x000e620000000200 */
[-C--:B------:R-:W-:Y:S01]  /*6050*/  @!P2 ISETP.GE.AND P1, PT, R115, R3.reuse, PT ;  /* 0x000000037300a20c */ /* 0x080fe20003f26270 */
[----:B------:R-:W-:Y:S01]  /*6060*/  UIADD3 UR9, UR11, -0x255992d5, URZ ;  /* 0xdaa66d2b0b097890 */ /* 0x000fe2000fffe03f */
[----:B------:R-:W-:Y:S01]  /*6070*/  FSEL R0, R0, RZ, P0 ;  /* 0x000000ff00007208 */ /* 0x000fe20000000000 */
[--C-:B------:R-:W-:Y:S01]  /*6080*/  FFMA.FTZ R4, R4, c[0x0][0x23c], -R88.reuse ;  /* 0x00008f0004047a23 */ /* 0x100fe20000010858 */
[----:B------:R-:W-:Y:S01]  /*6090*/  @!P2 FSEL R5, R5, -INF , !P1 ;  /* 0xff8000000505a808 */ /* 0x000fe20004800000 */
[----:B------:R-:W-:Y:S01]  /*60a0*/  UIADD3 UR8, UR11, 0x3c6ef372, URZ ;  /* 0x3c6ef3720b087890 */ /* 0x000fe2000fffe03f */
[-C--:B------:R-:W-:Y:S01]  /*60b0*/  @!P2 ISETP.GE.AND P1, PT, R112, R2.reuse, PT ;  /* 0x000000027000a20c */ /* 0x080fe20003f26270 */
[----:B------:R1:W1:Y:S01]  /*60c0*/  MUFU.EX2 R107, R4 ;  /* 0x00000004006b7308 */ /* 0x0002620000000800 */
[----:B------:R-:W4:Y:S01]  /*60d0*/  LDL R112, [R1+0x40] ;  /* 0x0000400001707983 */ /* 0x000f220000100800 */
[----:B------:R-:W-:Y:S01]  /*60e0*/  FFMA.FTZ R89, R5, c[0x0][0x23c], -R88 ;  /* 0x00008f0005597a23 */ /* 0x000fe20000010858 */
[----:B------:R-:W-:Y:S02]  /*60f0*/  @!P2 FSEL R6, R6, -INF , !P1 ;  /* 0xff8000000606a808 */ /* 0x000fe40004800000 */
[-C--:B------:R-:W-:Y:S03]  /*6100*/  @!P2 ISETP.GE.AND P0, PT, R115, R2.reuse, PT ;  /* 0x000000027300a20c */ /* 0x080fe60003f06270 */
[--C-:B------:R-:W-:Y:S01]  /*6110*/  FFMA.FTZ R6, R6, c[0x0][0x23c], -R0.reuse ;  /* 0x00008f0006067a23 */ /* 0x100fe20000010800 */
[----:B------:R-:W-:Y:S01]  /*6120*/  @!P2 FSEL R7, R7, -INF , !P0 ;  /* 0xff8000000707a808 */ /* 0x000fe20004000000 */
[----:B------:R1:W-:Y:S04]  /*6130*/  MUFU.EX2 R106, R89 ;  /* 0x00000059006a7308 */ /* 0x0003e80000000800 */
[----:B------:R-:W-:Y:S06]  /*6140*/  FFMA.FTZ R7, R7, c[0x0][0x23c], -R0 ;  /* 0x00008f0007077a23 */ /* 0x000fec0000010800 */
[----:B------:R1:W-:Y:S02]  /*6150*/  MUFU.EX2 R108, R7 ;  /* 0x00000007006c7308 */ /* 0x0003e40000000800 */
[----:B-1----:R-:W-:Y:S04]  /*6160*/  IMAD.WIDE.U32 R4, R91, -0x326172a9, RZ ;  /* 0xcd9e8d575b047825 */ /* 0x002fe800078e00ff */
[----:B------:R-:W-:Y:S01]  /*6170*/  IMAD.WIDE.U32 R90, R90, -0x326172a9, RZ ;  /* 0xcd9e8d575a5a7825 */ /* 0x000fe200078e00ff */
[----:B------:R-:W-:Y:S03]  /*6180*/  LOP3.LUT R5, R5, UR8, R118, 0x96, !PT ;  /* 0x0000000805057c12 */ /* 0x000fe6000f8e9676 */
[----:B------:R1:W1:Y:S01]  /*6190*/  MUFU.EX2 R109, R6 ;  /* 0x00000006006d7308 */ /* 0x0002620000000800 */
[----:B------:R-:W-:Y:S01]  /*61a0*/  UIADD3 UR8, UR12, 0x32370b8f, URZ ;  /* 0x32370b8f0c087890 */ /* 0x000fe2000fffe03f */
[C---:B------:R-:W-:Y:S01]  /*61b0*/  HMMA.16816.F32.BF16 R12, R96.reuse, R84, R12 ;  /* 0x00000054600c723c */ /* 0x040fe2000004180c */
[----:B------:R-:W4:Y:S02]  /*61c0*/  LDL R85, [R1+0x84] ;  /* 0x0000840001557983 */ /* 0x000f240000100800 */
[----:B------:R-:W-:Y:S01]  /*61d0*/  LOP3.LUT R92, R91, UR9, R4, 0x96, !PT ;  /* 0x000000095b5c7c12 */ /* 0x000fe2000f8e9604 */
[----:B------:R-:W-:Y:S01]  /*61e0*/  IMAD.WIDE.U32 R4, R5, -0x2daee0ad, RZ ;  /* 0xd2511f5305047825 */ /* 0x000fe200078e00ff */
[----:B------:R-:W-:Y:S01]  /*61f0*/  UIADD3 UR9, UR12, -0x126145ec, URZ ;  /* 0xed9eba140c097890 */ /* 0x000fe2000fffe03f */
[----:B------:R-:W4:Y:S02]  /*6200*/  LDL R84, [R1+0x88] ;  /* 0x0000880001547983 */ /* 0x000f240000100800 */
[----:B------:R-:W-:Y:S04]  /*6210*/  HMMA.16816.F32.BF16 R16, R96, R86, R16 ;  /* 0x000000566010723c */ /* 0x000fe80000041810 */
[----:B------:R-:W-:Y:S01]  /*6220*/  IMAD.WIDE.U32 R92, R92, -0x2daee0ad, RZ ;  /* 0xd2511f535c5c7825 */ /* 0x000fe200078e00ff */
[----:B------:R-:W-:Y:S01]  /*6230*/  LOP3.LUT R5, R5, UR8, R94, 0x96, !PT ;  /* 0x0000000805057c12 */ /* 0x000fe2000f8e965e */
[----:B------:R-:W-:Y:S03]  /*6240*/  UIADD3 UR8, UR11, 0x78dde6e4, URZ ;  /* 0x78dde6e40b087890 */ /* 0x000fe6000fffe03f */
[----:B------:R-:W-:Y:S01]  /*6250*/  LOP3.LUT R89, R93, UR9, R4, 0x96, !PT ;  /* 0x000000095d597c12 */ /* 0x000fe2000f8e9604 */
[----:B------:R-:W-:Y:S02]  /*6260*/  UIADD3 UR9, UR11, 0x1715609d, URZ ;  /* 0x1715609d0b097890 */ /* 0x000fe4000fffe03f */
[----:B------:R-:W-:Y:S04]  /*6270*/  IMAD.WIDE.U32 R4, R5, -0x326172a9, RZ ;  /* 0xcd9e8d5705047825 */ /* 0x000fe800078e00ff */
[----:B------:R-:W-:Y:S01]  /*6280*/  IMAD.U32 R93, RZ, RZ, UR13 ;  /* 0x0000000dff5d7e24 */ /* 0x000fe2000f8e00ff */
[----:B------:R-:W-:Y:S01]  /*6290*/  LOP3.LUT R7, R5, UR8, R90, 0x96, !PT ;  /* 0x0000000805077c12 */ /* 0x000fe2000f8e965a */
[----:B------:R-:W-:Y:S01]  /*62a0*/  UIADD3 UR8, UR12, -0x56f99767, URZ ;  /* 0xa90668990c087890 */ /* 0x000fe2000fffe03f */
[C---:B--2---:R-:W-:Y:S02]  /*62b0*/  FFMA.FTZ R12, R101.reuse, UR6, R12 ;  /* 0x00000006650c7c23 */ /* 0x044fe4000801000c */
[----:B------:R-:W-:Y:S02]  /*62c0*/  FFMA.FTZ R14, R101, UR6, R14 ;  /* 0x00000006650e7c23 */ /* 0x000fe4000801000e */
[C---:B---3--:R-:W-:Y:S02]  /*62d0*/  FFMA.FTZ R13, R100.reuse, UR6, R13 ;  /* 0x00000006640d7c23 */ /* 0x048fe4000801000d */
[----:B------:R-:W-:Y:S02]  /*62e0*/  FFMA.FTZ R15, R100, UR6, R15 ;  /* 0x00000006640f7c23 */ /* 0x000fe4000801000f */
[C---:B----4-:R-:W-:Y:S02]  /*62f0*/  FFMA.FTZ R8, R102.reuse, UR6, R8 ;  /* 0x0000000666087c23 */ /* 0x050fe40008010008 */
[----:B------:R-:W-:Y:S01]  /*6300*/  FFMA.FTZ R10, R102, UR6, R10 ;  /* 0x00000006660a7c23 */ /* 0x000fe2000801000a */
[-C--:B------:R-:W-:Y:S04]  /*6310*/  @!P2 ISETP.GE.AND P0, PT, R114, R3.reuse, PT ;  /* 0x000000037200a20c */ /* 0x080fe80003f06270 */
[----:B------:R-:W-:Y:S02]  /*6320*/  @!P2 FSEL R8, R8, -INF , !P0 ;  /* 0xff8000000808a808 */ /* 0x000fe40004000000 */
[-C--:B------:R-:W-:Y:S02]  /*6330*/  @!P2 ISETP.GE.AND P0, PT, R104, R3.reuse, PT ;  /* 0x000000036800a20c */ /* 0x080fe40003f06270 */
[-C--:B------:R-:W-:Y:S01]  /*6340*/  @!P2 ISETP.GE.AND P1, PT, R103, R3.reuse, PT ;  /* 0x000000036700a20c */ /* 0x080fe20003f26270 */
[--C-:B------:R-:W-:Y:S01]  /*6350*/  FFMA.FTZ R8, R8, c[0x0][0x23c], -R88.reuse ;  /* 0x00008f0008087a23 */ /* 0x100fe20000010858 */
[-C--:B------:R-:W-:Y:S03]  /*6360*/  @!P2 ISETP.GE.AND P6, PT, R111, R3.reuse, PT ;  /* 0x000000036f00a20c */ /* 0x080fe60003fc6270 */
[----:B------:R2:W-:Y:S01]  /*6370*/  MUFU.EX2 R105, R8 ;  /* 0x0000000800697308 */ /* 0x0005e20000000800 */
[----:B------:R-:W-:Y:S02]  /*6380*/  @!P2 FSEL R13, R13, -INF , !P6 ;  /* 0xff8000000d0da808 */ /* 0x000fe40007000000 */
[CC--:B------:R-:W-:Y:S02]  /*6390*/  @!P2 ISETP.GE.AND P6, PT, R110.reuse, R2.reuse, PT ;  /* 0x000000026e00a20c */ /* 0x0c0fe40003fc6270 */
[-C--:B------:R-:W-:Y:S01]  /*63a0*/  @!P2 ISETP.GE.AND P4, PT, R110, R3.reuse, PT ;  /* 0x000000036e00a20c */ /* 0x080fe20003f86270 */
[--C-:B------:R-:W-:Y:S02]  /*63b0*/  FFMA.FTZ R13, R13, c[0x0][0x23c], -R88.reuse ;  /* 0x00008f000d0d7a23 */ /* 0x100fe40000010858 */
[----:B------:R-:W-:Y:S02]  /*63c0*/  IMAD.MOV.U32 R110, RZ, RZ, c[0x0][0x22c] ;  /* 0x00008b00ff6e7624 */ /* 0x000fe400078e00ff */
[----:B------:R-:W-:Y:S02]  /*63d0*/  MUFU.EX2 R98, R13 ;  /* 0x0000000d00627308 */ /* 0x000fe40000000800 */
[----:B------:R-:W-:Y:S02]  /*63e0*/  IMAD R110, R110, c[0x0][0x1c0], RZ ;  /* 0x000070006e6e7a24 */ /* 0x000fe400078e02ff */
[C---:B------:R-:W-:Y:S02]  /*63f0*/  FFMA.FTZ R9, R113.reuse, UR6, R9 ;  /* 0x0000000671097c23 */ /* 0x040fe40008010009 */
[----:B------:R-:W-:Y:S02]  /*6400*/  FFMA.FTZ R11, R113, UR6, R11 ;  /* 0x00000006710b7c23 */ /* 0x000fe4000801000b */
[----:B------:R-:W-:Y:S01]  /*6410*/  IMAD.U32 R110, R110, -0x40, RZ ;  /* 0xffffffc06e6e7824 */ /* 0x000fe200078e00ff */
[----:B------:R-:W-:Y:S02]  /*6420*/  @!P2 FSEL R9, R9, -INF , !P0 ;  /* 0xff8000000909a808 */ /* 0x000fe40004000000 */
[-C--:B------:R-:W-:Y:S03]  /*6430*/  @!P2 ISETP.GE.AND P0, PT, R114, R2.reuse, PT ;  /* 0x000000027200a20c */ /* 0x080fe60003f06270 */
[----:B-1----:R-:W-:Y:S01]  /*6440*/  FFMA.FTZ R6, R9, c[0x0][0x23c], -R88 ;  /* 0x00008f0009067a23 */ /* 0x002fe20000010858 */
[----:B------:R-:W-:Y:S01]  /*6450*/  @!P2 FSEL R10, R10, -INF , !P0 ;  /* 0xff8000000a0aa808 */ /* 0x000fe20004000000 */
[----:B--2---:R-:W-:Y:S01]  /*6460*/  IMAD.WIDE.U32 R8, R89, -0x326172a9, RZ ;  /* 0xcd9e8d5759087825 */ /* 0x004fe200078e00ff */
[-C--:B------:R-:W-:Y:S01]  /*6470*/  @!P2 ISETP.GE.AND P0, PT, R104, R2.reuse, PT ;  /* 0x000000026800a20c */ /* 0x080fe20003f06270 */
[----:B------:R1:W-:Y:S01]  /*6480*/  MUFU.EX2 R102, R6 ;  /* 0x0000000600667308 */ /* 0x0003e20000000800 */
[----:B------:R-:W-:Y:S01]  /*6490*/  @!P2 ISETP.GE.AND P5, PT, R112, R3, PT ;  /* 0x000000037000a20c */ /* 0x000fe20003fa6270 */
[--C-:B------:R-:W-:Y:S01]  /*64a0*/  FFMA.FTZ R10, R10, c[0x0][0x23c], -R0.reuse ;  /* 0x00008f000a0a7a23 */ /* 0x100fe20000010800 */
[----:B------:R-:W-:Y:S02]  /*64b0*/  @!P2 FSEL R11, R11, -INF , !P0 ;  /* 0xff8000000b0ba808 */ /* 0x000fe40004000000 */
[----:B------:R-:W-:Y:S02]  /*64c0*/  @!P2 FSEL R12, R12, -INF , !P5 ;  /* 0xff8000000c0ca808 */ /* 0x000fe40006800000 */
[-C--:B------:R-:W-:Y:S01]  /*64d0*/  @!P2 ISETP.GE.AND P5, PT, R103, R2.reuse, PT ;  /* 0x000000026700a20c */ /* 0x080fe20003fa6270 */
[----:B------:R-:W-:Y:S01]  /*64e0*/  FFMA.FTZ R11, R11, c[0x0][0x23c], -R0 ;  /* 0x00008f000b0b7a23 */ /* 0x000fe20000010800 */
[----:B------:R-:W-:Y:S01]  /*64f0*/  LOP3.LUT R4, R9, UR9, R4, 0x96, !PT ;  /* 0x0000000909047c12 */ /* 0x000fe2000f8e9604 */
[----:B------:R2:W-:Y:S01]  /*6500*/  MUFU.EX2 R104, R10 ;  /* 0x0000000a00687308 */ /* 0x0005e20000000800 */
[----:B------:R-:W-:Y:S01]  /*6510*/  UIADD3 UR9, UR12, 0x646e171e, URZ ;  /* 0x646e171e0c097890 */ /* 0x000fe2000fffe03f */
[-C--:B------:R-:W-:Y:S01]  /*6520*/  @!P2 ISETP.GE.AND P0, PT, R111, R2.reuse, PT ;  /* 0x000000026f00a20c */ /* 0x080fe20003f06270 */
[----:B------:R-:W-:Y:S01]  /*6530*/  FFMA.FTZ R12, R12, c[0x0][0x23c], -R88 ;  /* 0x00008f000c0c7a23 */ /* 0x000fe20000010858 */
[----:B------:R-:W-:Y:S01]  /*6540*/  @!P2 ISETP.GE.AND P3, PT, R112, R2, PT ;  /* 0x000000027000a20c */ /* 0x000fe20003f66270 */
[----:B------:R-:W-:Y:S01]  /*6550*/  IMAD.WIDE.U32 R4, R4, -0x2daee0ad, RZ ;  /* 0xd2511f5304047825 */ /* 0x000fe200078e00ff */
[----:B------:R-:W-:Y:S02]  /*6560*/  @!P2 FSEL R15, R15, -INF , !P0 ;  /* 0xff8000000f0fa808 */ /* 0x000fe40004000000 */
[----:B------:R-:W-:Y:S02]  /*6570*/  @!P2 FSEL R14, R14, -INF , !P3 ;  /* 0xff8000000e0ea808 */ /* 0x000fe40005800000 */
[----:B------:R3:W-:Y:S01]  /*6580*/  MUFU.EX2 R103, R11 ;  /* 0x0000000b00677308 */ /* 0x0007e20000000800 */
[----:B------:R-:W-:Y:S01]  /*6590*/  LOP3.LUT R9, R4, 0xff, RZ, 0xc0, !PT ;  /* 0x000000ff04097812 */ /* 0x000fe200078ec0ff */
[--C-:B------:R-:W-:Y:S02]  /*65a0*/  FFMA.FTZ R15, R15, c[0x0][0x23c], -R0.reuse ;  /* 0x00008f000f0f7a23 */ /* 0x100fe40000010800 */
[----:B-1----:R-:W-:Y:S04]  /*65b0*/  IMAD.WIDE.U32 R6, R7, -0x2daee0ad, RZ ;  /* 0xd2511f5307067825 */ /* 0x002fe800078e00ff */
[----:B------:R-:W-:Y:S01]  /*65c0*/  FFMA.FTZ R14, R14, c[0x0][0x23c], -R0 ;  /* 0x00008f000e0e7a23 */ /* 0x000fe20000010800 */
[----:B------:R-:W-:Y:S01]  /*65d0*/  LOP3.LUT R2, R7, UR8, R92, 0x96, !PT ;  /* 0x0000000807027c12 */ /* 0x000fe2000f8e965c */
[----:B------:R-:W-:Y:S01]  /*65e0*/  ULDC.U8 UR8, c[0x0][0x2d8] ;  /* 0x0000b60000087ab9 */ /* 0x000fe20000000000 */
[----:B------:R-:W-:Y:S01]  /*65f0*/  LOP3.LUT R6, R5, UR9, R6, 0x96, !PT ;  /* 0x0000000905067c12 */ /* 0x000fe2000f8e9606 */
[----:B------:R-:W-:Y:S01]  /*6600*/  UIADD3 UR9, UR11, -0x4ab325aa, URZ ;  /* 0xb54cda560b097890 */ /* 0x000fe2000fffe03f */
[--C-:B------:R-:W-:Y:S01]  /*6610*/  SHF.R.U32.HI R7, RZ, 0x18, R4.reuse ;  /* 0x00000018ff077819 */ /* 0x100fe20000011604 */
[----:B------:R-:W-:Y:S01]  /*6620*/  IMAD.WIDE.U32 R2, R2, -0x326172a9, RZ ;  /* 0xcd9e8d5702027825 */ /* 0x000fe200078e00ff */
[----:B--2---:R-:W-:Y:S01]  /*6630*/  SHF.R.U32.HI R10, RZ, 0x10, R4 ;  /* 0x00000010ff0a7819 */ /* 0x004fe20000011604 */
[----:B------:R-:W-:Y:S01]  /*6640*/  MUFU.EX2 R99, R12 ;  /* 0x0000000c00637308 */ /* 0x000fe20000000800 */
[----:B------:R-:W-:Y:S01]  /*6650*/  ISETP.LE.U32.AND P0, PT, R7, UR8, PT ;  /* 0x0000000807007c0c */ /* 0x000fe2000bf03070 */
[----:B------:R-:W-:Y:S01]  /*6660*/  FFMA.FTZ R16, R85, UR6, R16 ;  /* 0x0000000655107c23 */ /* 0x000fe20008010010 */
[----:B------:R-:W-:Y:S01]  /*6670*/  ISETP.LE.U32.AND P3, PT, R9, UR8, PT ;  /* 0x0000000809007c0c */ /* 0x000fe2000bf63070 */
[----:B------:R-:W-:Y:S01]  /*6680*/  FFMA.FTZ R18, R85, UR6, R18 ;  /* 0x0000000655127c23 */ /* 0x000fe20008010012 */
[----:B------:R-:W-:Y:S01]  /*6690*/  SHF.R.U32.HI R9, RZ, 0x18, R2 ;  /* 0x00000018ff097819 */ /* 0x000fe20000011602 */
[----:B------:R-:W-:Y:S01]  /*66a0*/  FFMA.FTZ R19, R84, UR6, R19 ;  /* 0x0000000654137c23 */ /* 0x000fe20008010013 */
[----:B------:R-:W-:Y:S01]  /*66b0*/  @!P2 FSEL R16, R16, -INF , !P1 ;  /* 0xff8000001010a808 */ /* 0x000fe20004800000 */
[----:B------:R-:W-:Y:S01]  /*66c0*/  FFMA.FTZ R17, R84, UR6, R17 ;  /* 0x0000000654117c23 */ /* 0x000fe20008010011 */
[----:B---3--:R-:W-:Y:S01]  /*66d0*/  LOP3.LUT R11, R4, 0xffff, RZ, 0xc0, !PT ;  /* 0x0000ffff040b7812 */ /* 0x008fe200078ec0ff */
[----:B------:R-:W-:Y:S01]  /*66e0*/  MUFU.EX2 R101, R14 ;  /* 0x0000000e00657308 */ /* 0x000fe20000000800 */
[----:B------:R-:W-:Y:S01]  /*66f0*/  LOP3.LUT R4, R3, UR9, R8, 0x96, !PT ;  /* 0x0000000903047c12 */ /* 0x000fe2000f8e9608 */
[----:B------:R-:W-:Y:S01]  /*6700*/  FFMA.FTZ R16, R16, c[0x0][0x23c], -R88 ;  /* 0x00008f0010107a23 */ /* 0x000fe20000010858 */
[----:B------:R-:W-:Y:S01]  /*6710*/  LOP3.LUT R5, R2, 0xffff, RZ, 0xc0, !PT ;  /* 0x0000ffff02057812 */ /* 0x000fe200078ec0ff */
[----:B------:R-:W-:Y:S01]  /*6720*/  IMAD.U32 R92, RZ, RZ, UR16 ;  /* 0x00000010ff5c7e24 */ /* 0x000fe2000f8e00ff */
[----:B------:R-:W-:Y:S02]  /*6730*/  LOP3.LUT R3, R4, 0xff, RZ, 0xc0, !PT ;  /* 0x000000ff04037812 */ /* 0x000fe400078ec0ff */
[----:B------:R-:W-:Y:S02]  /*6740*/  LOP3.LUT R8, R2, 0xff, RZ, 0xc0, !PT ;  /* 0x000000ff02087812 */ /* 0x000fe400078ec0ff */
[----:B------:R-:W-:Y:S01]  /*6750*/  ISETP.LE.U32.AND P1, PT, R3, UR8, PT ;  /* 0x0000000803007c0c */ /* 0x000fe2000bf23070 */
[----:B------:R-:W-:Y:S01]  /*6760*/  MUFU.EX2 R100, R15 ;  /* 0x0000000f00647308 */ /* 0x000fe20000000800 */
[----:B------:R-:W-:Y:S02]  /*6770*/  SHF.R.U32.HI R7, RZ, 0x10, R2 ;  /* 0x00000010ff077819 */ /* 0x000fe40000011602 */
[----:B------:R-:W-:Y:S02]  /*6780*/  SHF.R.U32.HI R2, RZ, 0x10, R4 ;  /* 0x00000010ff027819 */ /* 0x000fe40000011604 */
[----:B------:R-:W-:Y:S02]  /*6790*/  LOP3.LUT R3, R4, 0xffff, RZ, 0xc0, !PT ;  /* 0x0000ffff04037812 */ /* 0x000fe400078ec0ff */
[----:B------:R-:W-:Y:S02]  /*67a0*/  LOP3.LUT R2, R2, 0xff, RZ, 0xc0, !PT ;  /* 0x000000ff02027812 */ /* 0x000fe400078ec0ff */
[----:B------:R-:W-:Y:S01]  /*67b0*/  SHF.R.U32.HI R3, RZ, 0x8, R3 ;  /* 0x00000008ff037819 */ /* 0x000fe20000011603 */
[----:B------:R-:W1:Y:S01]  /*67c0*/  MUFU.EX2 R96, R16 ;  /* 0x0000001000607308 */ /* 0x000e620000000800 */
[----:B------:R-:W-:Y:S01]  /*67d0*/  @!P2 FSEL R19, R19, -INF , !P6 ;  /* 0xff8000001313a808 */ /* 0x000fe20007000000 */
[----:B------:R-:W-:Y:S01]  /*67e0*/  @!P1 FADD.FTZ R107, -R107, -RZ ;  /* 0x800000ff6b6b9221 */ /* 0x000fe20000010100 */
[----:B------:R-:W-:Y:S02]  /*67f0*/  @!P2 FSEL R18, R18, -INF , !P5 ;  /* 0xff8000001212a808 */ /* 0x000fe40006800000 */
[----:B------:R-:W-:Y:S02]  /*6800*/  @!P2 FSEL R17, R17, -INF , !P4 ;  /* 0xff8000001111a808 */ /* 0x000fe40006000000 */
[----:B------:R-:W-:Y:S01]  /*6810*/  ISETP.LE.U32.AND P4, PT, R2, UR8, PT ;  /* 0x0000000802007c0c */ /* 0x000fe2000bf83070 */
[--C-:B------:R-:W-:Y:S01]  /*6820*/  FFMA.FTZ R18, R18, c[0x0][0x23c], -R0.reuse ;  /* 0x00008f0012127a23 */ /* 0x100fe20000010800 */
[----:B------:R-:W-:Y:S01]  /*6830*/  LOP3.LUT R2, R3, 0xffff, RZ, 0xc0, !PT ;  /* 0x0000ffff03027812 */ /* 0x000fe200078ec0ff */
[----:B------:R-:W-:Y:S01]  /*6840*/  FFMA.FTZ R0, R19, c[0x0][0x23c], -R0 ;  /* 0x00008f0013007a23 */ /* 0x000fe20000010800 */
[----:B------:R-:W-:Y:S01]  /*6850*/  SHF.R.U32.HI R4, RZ, 0x18, R4 ;  /* 0x00000018ff047819 */ /* 0x000fe20000011604 */
[----:B------:R-:W-:Y:S01]  /*6860*/  FFMA.FTZ R88, R17, c[0x0][0x23c], -R88 ;  /* 0x00008f0011587a23 */ /* 0x000fe20000010858 */
[----:B------:R-:W-:Y:S01]  /*6870*/  ISETP.LE.U32.AND P5, PT, R2, UR8, PT ;  /* 0x0000000802007c0c */ /* 0x000fe2000bfa3070 */
[----:B------:R-:W2:Y:S01]  /*6880*/  MUFU.EX2 R95, R0 ;  /* 0x00000000005f7308 */ /* 0x000ea20000000800 */
[----:B------:R-:W-:Y:S02]  /*6890*/  LOP3.LUT R2, R6, 0xff, RZ, 0xc0, !PT ;  /* 0x000000ff06027812 */ /* 0x000fe400078ec0ff */
[----:B------:R-:W-:Y:S02]  /*68a0*/  ISETP.LE.U32.AND P1, PT, R8, UR8, PT ;  /* 0x0000000808007c0c */ /* 0x000fe4000bf23070 */
[----:B------:R-:W-:Y:S01]  /*68b0*/  ISETP.LE.U32.AND P6, PT, R4, UR8, PT ;  /* 0x0000000804007c0c */ /* 0x000fe2000bfc3070 */
[----:B------:R-:W-:Y:S01]  /*68c0*/  @!P4 FADD.FTZ R109, -R109, -RZ ;  /* 0x800000ff6d6dc221 */ /* 0x000fe20000010100 */
[----:B------:R-:W-:Y:S02]  /*68d0*/  ISETP.LE.U32.AND P2, PT, R2, UR8, PT ;  /* 0x0000000802007c0c */ /* 0x000fe4000bf43070 */
[----:B------:R-:W-:Y:S01]  /*68e0*/  SHF.R.U32.HI R2, RZ, 0x8, R5 ;  /* 0x00000008ff027819 */ /* 0x000fe20000011605 */
[----:B------:R-:W-:Y:S01]  /*68f0*/  MUFU.EX2 R94, R88 ;  /* 0x00000058005e7308 */ /* 0x000fe20000000800 */
[--C-:B------:R-:W-:Y:S01]  /*6900*/  SHF.R.U32.HI R3, RZ, 0x18, R6.reuse ;  /* 0x00000018ff037819 */ /* 0x100fe20000011606 */
[----:B------:R-:W-:Y:S01]  /*6910*/  @!P5 FADD.FTZ R106, -R106, -RZ ;  /* 0x800000ff6a6ad221 */ /* 0x000fe20000010100 */
[----:B------:R-:W-:Y:S01]  /*6920*/  LOP3.LUT R2, R2, 0xffff, RZ, 0xc0, !PT ;  /* 0x0000ffff02027812 */ /* 0x000fe200078ec0ff */
[----:B-1----:R-:W-:Y:S01]  /*6930*/  @!P3 FADD.FTZ R96, -R96, -RZ ;  /* 0x800000ff6060b221 */ /* 0x002fe20000010100 */
[----:B------:R-:W-:Y:S01]  /*6940*/  ISETP.LE.U32.AND P4, PT, R3, UR8, PT ;  /* 0x0000000803007c0c */ /* 0x000fe2000bf83070 */
[----:B------:R-:W-:Y:S01]  /*6950*/  @!P1 FADD.FTZ R105, -R105, -RZ ;  /* 0x800000ff69699221 */ /* 0x000fe20000010100 */
[----:B------:R-:W-:Y:S01]  /*6960*/  ISETP.LE.U32.AND P5, PT, R2, UR8, PT ;  /* 0x0000000802007c0c */ /* 0x000fe2000bfa3070 */
[----:B------:R-:W-:Y:S01]  /*6970*/  @!P6 FADD.FTZ R108, -R108, -RZ ;  /* 0x800000ff6c6ce221 */ /* 0x000fe20000010100 */
[----:B------:R-:W-:Y:S01]  /*6980*/  LOP3.LUT R2, R7, 0xff, RZ, 0xc0, !PT ;  /* 0x000000ff07027812 */ /* 0x000fe200078ec0ff */
[----:B------:R-:W-:Y:S01]  /*6990*/  @!P2 FADD.FTZ R99, -R99, -RZ ;  /* 0x800000ff6363a221 */ /* 0x000fe20000010100 */
[----:B------:R-:W-:Y:S01]  /*69a0*/  ISETP.LE.U32.AND P1, PT, R9, UR8, PT ;  /* 0x0000000809007c0c */ /* 0x000fe2000bf23070 */
[----:B------:R-:W1:Y:S01]  /*69b0*/  MUFU.EX2 R97, R18 ;  /* 0x0000001200617308 */ /* 0x000e620000000800 */
[----:B------:R-:W-:Y:S01]  /*69c0*/  ISETP.LE.U32.AND P6, PT, R2, UR8, PT ;  /* 0x0000000802007c0c */ /* 0x000fe2000bfc3070 */
[----:B--2---:R-:W-:Y:S01]  /*69d0*/  @!P0 FADD.FTZ R95, -R95, -RZ ;  /* 0x800000ff5f5f8221 */ /* 0x004fe20000010100 */
[----:B------:R-:W-:Y:S02]  /*69e0*/  SHF.R.U32.HI R3, RZ, 0x10, R6 ;  /* 0x00000010ff037819 */ /* 0x000fe40000011606 */
[----:B------:R-:W-:Y:S01]  /*69f0*/  LOP3.LUT R6, R6, 0xffff, RZ, 0xc0, !PT ;  /* 0x0000ffff06067812 */ /* 0x000fe200078ec0ff */
[----:B------:R-:W-:Y:S01]  /*6a00*/  @!P4 FADD.FTZ R100, -R100, -RZ ;  /* 0x800000ff6464c221 */ /* 0x000fe20000010100 */
[----:B------:R-:W-:Y:S01]  /*6a10*/  LOP3.LUT R3, R3, 0xff, RZ, 0xc0, !PT ;  /* 0x000000ff03037812 */ /* 0x000fe200078ec0ff */
[----:B------:R-:W-:Y:S01]  /*6a20*/  @!P5 FADD.FTZ R102, -R102, -RZ ;  /* 0x800000ff6666d221 */ /* 0x000fe20000010100 */
[----:B------:R-:W-:Y:S02]  /*6a30*/  SHF.R.U32.HI R2, RZ, 0x8, R6 ;  /* 0x00000008ff027819 */ /* 0x000fe40000011606 */
[----:B------:R-:W-:Y:S01]  /*6a40*/  ISETP.LE.U32.AND P5, PT, R3, UR8, PT ;  /* 0x0000000803007c0c */ /* 0x000fe2000bfa3070 */
[----:B------:R-:W-:Y:S01]  /*6a50*/  @!P1 FADD.FTZ R103, -R103, -RZ ;  /* 0x800000ff67679221 */ /* 0x000fe20000010100 */
[----:B------:R-:W-:Y:S01]  /*6a60*/  LOP3.LUT R3, R10, 0xff, RZ, 0xc0, !PT ;  /* 0x000000ff0a037812 */ /* 0x000fe200078ec0ff */
[----:B------:R-:W-:Y:S01]  /*6a70*/  @!P6 FADD.FTZ R104, -R104, -RZ ;  /* 0x800000ff6868e221 */ /* 0x000fe20000010100 */
[----:B------:R-:W-:Y:S02]  /*6a80*/  LOP3.LUT R2, R2, 0xffff, RZ, 0xc0, !PT ;  /* 0x0000ffff02027812 */ /* 0x000fe400078ec0ff */
        /* <DEDUP_REMOVED lines=9> */
[----:B------:R3:W-:Y:S01]  /*6b20*/  STS [R247+0x2a000], R3 ;  /* 0x02a00003f7007388 */ /* 0x0007e20000000800 */
[----:B------:R-:W-:Y:S01]  /*6b30*/  ISETP.LE.U32.AND P2, PT, R0, UR8, PT ;  /* 0x0000000800007c0c */ /* 0x000fe2000bf43070 */
[----:B------:R-:W-:Y:S01]  /*6b40*/  @!P6 FADD.FTZ R98, -R98, -RZ ;  /* 0x800000ff6262e221 */ /* 0x000fe20000010100 */
[----:B------:R-:W-:Y:S02]  /*6b50*/  F2FP.RELU.BF16.PACK_AB R0, R102, R105 ;  /* 0x000000696600723e */ /* 0x000fe400000018ff */
[----:B------:R-:W-:Y:S01]  /*6b60*/  STS [R250+0x2a400], R5 ;  /* 0x02a40005fa007388 */ /* 0x000fe20000000800 */
[----:B-1----:R-:W-:Y:S01]  /*6b70*/  @!P1 FADD.FTZ R97, -R97, -RZ ;  /* 0x800000ff61619221 */ /* 0x002fe20000010100 */
[----:B------:R-:W-:Y:S02]  /*6b80*/  F2FP.RELU.BF16.PACK_AB R4, R98, R99 ;  /* 0x000000636204723e */ /* 0x000fe400000018ff */
[----:B------:R-:W-:Y:S01]  /*6b90*/  LEA R92, P0, R246, R92, 0x2 ;  /* 0x0000005cf65c7211 */ /* 0x000fe200078010ff */
[----:B------:R1:W-:Y:S01]  /*6ba0*/  STS [R250+0x2a000], R0 ;  /* 0x02a00000fa007388 */ /* 0x0003e20000000800 */
[----:B------:R-:W-:Y:S02]  /*6bb0*/  FSETP.GE.FTZ.AND P1, PT, R106, RZ, PT ;  /* 0x000000ff6a00720b */ /* 0x000fe40003f36000 */
[----:B------:R-:W-:Y:S01]  /*6bc0*/  LEA.HI.X.SX32 R93, R246, R93, 0x2, P0 ;  /* 0x0000005df65d7211 */ /* 0x000fe200000f16ff */
[----:B------:R-:W-:Y:S01]  /*6bd0*/  @!P2 FADD.FTZ R94, -R94, -RZ ;  /* 0x800000ff5e5ea221 */ /* 0x000fe20000010100 */
[----:B------:R-:W-:Y:S01]  /*6be0*/  STS [R248+0x2a000], R4 ;  /* 0x02a00004f8007388 */ /* 0x000fe20000000800 */
[----:B------:R-:W-:Y:S02]  /*6bf0*/  LEA R234, P0, R110, R234, 0x2 ;  /* 0x000000ea6eea7211 */ /* 0x000fe400078010ff */
[----:B------:R-:W-:Y:S02]  /*6c00*/  FSETP.GE.FTZ.AND P2, PT, R107, RZ, PT ;  /* 0x000000ff6b00720b */ /* 0x000fe40003f56000 */
[----:B--2---:R-:W-:Y:S02]  /*6c10*/  F2FP.RELU.BF16.PACK_AB R2, R94, R96 ;  /* 0x000000605e02723e */ /* 0x004fe400000018ff */
[----:B------:R-:W-:Y:S02]  /*6c20*/  LEA.HI.X.SX32 R235, R110, R235, 0x2, P0 ;  /* 0x000000eb6eeb7211 */ /* 0x000fe400000f16ff */
[----:B------:R2:W5:Y:S01]  /*6c30*/  LDL R110, [R1+0x4] ;  /* 0x00000400016e7983 */ /* 0x0005620000100800 */
[----:B---3--:R-:W-:Y:S02]  /*6c40*/  F2FP.RELU.BF16.PACK_AB R3, R100, R101 ;  /* 0x000000656403723e */ /* 0x008fe400000018ff */
[----:B------:R-:W-:Y:S02]  /*6c50*/  FSETP.GE.FTZ.AND P5, PT, R105, RZ, PT ;  /* 0x000000ff6900720b */ /* 0x000fe40003fb6000 */
[----:B------:R-:W-:Y:S01]  /*6c60*/  FSETP.GE.FTZ.AND P0, PT, R94, RZ, PT ;  /* 0x000000ff5e00720b */ /* 0x000fe20003f16000 */
[----:B------:R3:W-:Y:S01]  /*6c70*/  STS [R248+0x2a400], R3 ;  /* 0x02a40003f8007388 */ /* 0x0007e20000000800 */
[----:B------:R-:W-:Y:S02]  /*6c80*/  FSETP.GE.FTZ.AND P3, PT, R99, RZ, PT ;  /* 0x000000ff6300720b */ /* 0x000fe40003f76000 */
[----:B------:R-:W-:Y:S02]  /*6c90*/  FSETP.GE.FTZ.AND P4, PT, R102, RZ, PT ;  /* 0x000000ff6600720b */ /* 0x000fe40003f96000 */
[----:B-1----:R-:W-:Y:S01]  /*6ca0*/  F2FP.RELU.BF16.PACK_AB R0, R95, R97 ;  /* 0x000000615f00723e */ /* 0x002fe200000018ff */
[----:B------:R-:W-:Y:S05]  /*6cb0*/  STS [R249+0x2a000], R2 ;  /* 0x02a00002f9007388 */ /* 0x000fea0000000800 */
[----:B------:R1:W-:Y:S05]  /*6cc0*/  STS [R249+0x2a400], R0 ;  /* 0x02a40000f9007388 */ /* 0x0003ea0000000800 */
[----:B------:R-:W-:Y:S05]  /*6cd0*/  LDSM.16.M88.4 R16, [R228+0x10000] ;  /* 0x01000000e410783b */ /* 0x000fea0000000200 */
[----:B------:R-:W4:Y:S01]  /*6ce0*/  LDSM.16.M88.4 R8, [R224+0x20000] ;  /* 0x02000000e008783b */ /* 0x000f220000000200 */
[C-C-:B---3--:R-:W-:Y:S04]  /*6cf0*/  IMAD.IADD R3, R217.reuse, 0x1, R228.reuse ;  /* 0x00000001d9037824 */ /* 0x148fe800078e02e4 */
[----:B------:R-:W3:Y:S01]  /*6d00*/  LDSM.16.M88.4 R84, [R224+0x20800] ;  /* 0x02080000e054783b */ /* 0x000ee20000000200 */
[----:B-1----:R-:W-:Y:S04]  /*6d10*/  IMAD.IADD R0, R116, 0x1, R228 ;  /* 0x0000000174007824 */ /* 0x002fe800078e02e4 */
[----:B------:R-:W-:Y:S01]  /*6d20*/  IMAD.IADD R2, R217, 0x1, R0 ;  /* 0x00000001d9027824 */ /* 0x000fe200078e0200 */
[----:B------:R-:W-:Y:S01]  /*6d30*/  LDSM.16.M88.4 R88, [R0+0x10000] ;  /* 0x010000000058783b */ /* 0x000fe20000000200 */
[C---:B----4-:R-:W-:Y:S08]  /*6d40*/  HMMA.16816.F32.BF16 R4, R16.reuse, R8, RZ ;  /* 0x000000081004723c */ /* 0x050ff000000418ff */
        /* <DEDUP_REMOVED lines=86> */
[----:B------:R1:W-:Y:S05]  /*72b0*/  LDSM.16.M88.4 R84, [R0+0x16000] ;  /* 0x016000000054783b */ /* 0x0003ea0000000200 */
[----:B------:R-:W3:Y:S05]  /*72c0*/  LDSM.16.M88.4 R88, [R221+0x26000] ;  /* 0x02600000dd58783b */ /* 0x000eea0000000200 */
[----:B-1----:R1:W4:Y:S01]  /*72d0*/  LDG.E R0, [R92.64+0x20] ;  /* 0x000020045c007981 */ /* 0x002322000c1e1900 */
[C---:B---3--:R-:W-:Y:S08]  /*72e0*/  HMMA.16816.F32.BF16 R4, R84.reuse, R88, R4 ;  /* 0x000000585404723c */ /* 0x048ff00000041804 */
[C---:B------:R-:W-:Y:S01]  /*72f0*/  HMMA.16816.F32.BF16 R8, R84.reuse, R90, R8 ;  /* 0x0000005a5408723c */ /* 0x040fe20000041808 */
[----:B------:R-:W3:Y:S07]  /*7300*/  LDSM.16.M88.4 R88, [R221+0x26800] ;  /* 0x02680000dd58783b */ /* 0x000eee0000000200 */
[C---:B---3--:R-:W-:Y:S08]  /*7310*/  HMMA.16816.F32.BF16 R12, R84.reuse, R88, R12 ;  /* 0x00000058540c723c */ /* 0x048ff0000004180c */
[----:B------:R-:W-:Y:S01]  /*7320*/  HMMA.16816.F32.BF16 R16, R84, R90, R16 ;  /* 0x0000005a5410723c */ /* 0x000fe20000041810 */
[----:B------:R-:W-:Y:S05]  /*7330*/  LDSM.16.M88.4 R84, [R3+0x16000] ;  /* 0x016000000354783b */ /* 0x000fea0000000200 */
[----:B------:R-:W3:Y:S02]  /*7340*/  LDSM.16.M88.4 R88, [R223+0x26000] ;  /* 0x02600000df58783b */ /* 0x000ee40000000200 */
[C---:B---3--:R-:W-:Y:S08]  /*7350*/  HMMA.16816.F32.BF16 R4, R84.reuse, R88, R4 ;  /* 0x000000585404723c */ /* 0x048ff00000041804 */
[C---:B------:R-:W-:Y:S01]  /*7360*/  HMMA.16816.F32.BF16 R8, R84.reuse, R90, R8 ;  /* 0x0000005a5408723c */ /* 0x040fe20000041808 */
[----:B------:R-:W3:Y:S07]  /*7370*/  LDSM.16.M88.4 R88, [R223+0x26800] ;  /* 0x02680000df58783b */ /* 0x000eee0000000200 */
[C---:B---3--:R-:W-:Y:S08]  /*7380*/  HMMA.16816.F32.BF16 R12, R84.reuse, R88, R12 ;  /* 0x00000058540c723c */ /* 0x048ff0000004180c */
[----:B------:R-:W-:Y:S01]  /*7390*/  HMMA.16816.F32.BF16 R16, R84, R90, R16 ;  /* 0x0000005a5410723c */ /* 0x000fe20000041810 */
[----:B------:R3:W-:Y:S05]  /*73a0*/  LDSM.16.M88.4 R84, [R2+0x16000] ;  /* 0x016000000254783b */ /* 0x0007ea0000000200 */
[----:B------:R-:W1:Y:S05]  /*73b0*/  LDSM.16.M88.4 R88, [R222+0x26000] ;  /* 0x02600000de58783b */ /* 0x000e6a0000000200 */
[----:B---3--:R3:W2:Y:S01]  /*73c0*/  LDG.E R2, [R92.64] ;  /* 0x000000045c027981 */ /* 0x0086a2000c1e1900 */
[C---:B-1----:R-:W-:Y:S04]  /*73d0*/  HMMA.16816.F32.BF16 R4, R84.reuse, R88, R4 ;  /* 0x000000585404723c */ /* 0x042fe80000041804 */
[----:B---3--:R1:W5:Y:S05]  /*73e0*/  LDL R93, [R1] ;  /* 0x00000000015d7983 */ /* 0x00836a0000100800 */
[----:B------:R1:W5:Y:S01]  /*73f0*/  LDL R92, [R1+0x8] ;  /* 0x00000800015c7983 */ /* 0x0003620000100800 */
[C---:B------:R-:W-:Y:S04]  /*7400*/  HMMA.16816.F32.BF16 R8, R84.reuse, R90, R8 ;  /* 0x0000005a5408723c */ /* 0x040fe80000041808 */
[----:B------:R-:W3:Y:S04]  /*7410*/  LDSM.16.M88.4 R88, [R222+0x26800] ;  /* 0x02680000de58783b */ /* 0x000ee80000000200 */
[C---:B---3--:R-:W-:Y:S08]  /*7420*/  HMMA.16816.F32.BF16 R12, R84.reuse, R88, R12 ;  /* 0x00000058540c723c */ /* 0x048ff0000004180c */
[----:B------:R-:W-:Y:S08]  /*7430*/  HMMA.16816.F32.BF16 R16, R84, R90, R16 ;  /* 0x0000005a5410723c */ /* 0x000ff00000041810 */
[C---:B----4-:R-:W-:Y:S04]  /*7440*/  FADD.FTZ R10, -R0.reuse, R10 ;  /* 0x0000000a000a7221 */ /* 0x050fe80000010100 */
[----:B------:R-:W-:Y:S02]  /*7450*/  FADD.FTZ R6, -R0, R6 ;  /* 0x0000000600067221 */ /* 0x000fe40000010100 */
[C---:B--2---:R-:W-:Y:S02]  /*7460*/  FADD.FTZ R3, -R2.reuse, R5 ;  /* 0x0000000502037221 */ /* 0x044fe40000010100 */
[C---:B------:R-:W-:Y:S02]  /*7470*/  FADD.FTZ R4, -R2.reuse, R4 ;  /* 0x0000000402047221 */ /* 0x040fe40000010100 */
[----:B------:R-:W-:Y:S01]  /*7480*/  FADD.FTZ R5, -R2, R12 ;  /* 0x0000000c02057221 */ /* 0x000fe20000010100 */
[-C--:B------:R-:W-:Y:S02]  /*7490*/  FSEL R3, R3, R2.reuse, P1 ;  /* 0x0000000203037208 */ /* 0x080fe40000800000 */
[-C--:B------:R-:W-:Y:S02]  /*74a0*/  FSEL R4, R4, R2.reuse, P2 ;  /* 0x0000000204047208 */ /* 0x080fe40001000000 */
[----:B------:R-:W-:Y:S01]  /*74b0*/  FSETP.GE.FTZ.AND P1, PT, R96, RZ, PT ;  /* 0x000000ff6000720b */ /* 0x000fe20003f36000 */
[----:B------:R-:W-:Y:S01]  /*74c0*/  FMUL.FTZ R90, R106, R3 ;  /* 0x000000036a5a7220 */ /* 0x000fe20000410000 */
[----:B------:R-:W-:Y:S01]  /*74d0*/  FSETP.GE.FTZ.AND P2, PT, R98, RZ, PT ;  /* 0x000000ff6200720b */ /* 0x000fe20003f56000 */
[C---:B------:R-:W-:Y:S01]  /*74e0*/  FADD.FTZ R3, -R2.reuse, R8 ;  /* 0x0000000802037221 */ /* 0x040fe20000010100 */
[----:B------:R-:W-:Y:S01]  /*74f0*/  FSEL R5, R5, R2, P3 ;  /* 0x0000000205057208 */ /* 0x000fe20001800000 */
[----:B------:R-:W-:Y:S01]  /*7500*/  FADD.FTZ R8, -R2, R9 ;  /* 0x0000000902087221 */ /* 0x000fe20000010100 */
[----:B------:R-:W-:Y:S01]  /*7510*/  FSETP.GE.FTZ.AND P3, PT, R100, RZ, PT ;  /* 0x000000ff6400720b */ /* 0x000fe20003f76000 */
[----:B------:R-:W-:Y:S01]  /*7520*/  FMUL.FTZ R91, R107, R4 ;  /* 0x000000046b5b7220 */ /* 0x000fe20000410000 */
[-C--:B------:R-:W-:Y:S01]  /*7530*/  FSEL R9, R3, R2.reuse, P5 ;  /* 0x0000000203097208 */ /* 0x080fe20002800000 */
[----:B------:R-:W-:Y:S01]  /*7540*/  FADD.FTZ R3, -R2, R16 ;  /* 0x0000001002037221 */ /* 0x000fe20000010100 */
[-C--:B------:R-:W-:Y:S01]  /*7550*/  FSEL R8, R8, R2.reuse, P4 ;  /* 0x0000000208087208 */ /* 0x080fe20002000000 */
[----:B------:R-:W-:Y:S01]  /*7560*/  FADD.FTZ R4, -R2, R13 ;  /* 0x0000000d02047221 */ /* 0x000fe20000010100 */
[----:B------:R-:W-:Y:S01]  /*7570*/  FSETP.GE.FTZ.AND P4, PT, R101, RZ, PT ;  /* 0x000000ff6500720b */ /* 0x000fe20003f96000 */
[----:B------:R-:W-:Y:S01]  /*7580*/  FMUL.FTZ R88, R99, R5 ;  /* 0x0000000563587220 */ /* 0x000fe20000410000 */
[-C--:B------:R-:W-:Y:S01]  /*7590*/  FSEL R3, R3, R2.reuse, P1 ;  /* 0x0000000203037208 */ /* 0x080fe20000800000 */
[----:B------:R-:W-:Y:S01]  /*75a0*/  FADD.FTZ R5, -R0, R11 ;  /* 0x0000000b00057221 */ /* 0x000fe20000010100 */
[----:B------:R-:W-:Y:S01]  /*75b0*/  FSEL R4, R4, R2, P2 ;  /* 0x0000000204047208 */ /* 0x000fe20001000000 */
[----:B------:R-:W-:Y:S01]  /*75c0*/  @P0 FADD.FTZ R2, -R2, R17 ;  /* 0x0000001102020221 */ /* 0x000fe20000010100 */
[----:B------:R-:W-:Y:S01]  /*75d0*/  FSETP.GE.FTZ.AND P0, PT, R104, RZ, PT ;  /* 0x000000ff6800720b */ /* 0x000fe20003f16000 */
[----:B------:R-:W-:Y:S01]  /*75e0*/  FMUL.FTZ R85, R96, R3 ;  /* 0x0000000360557220 */ /* 0x000fe20000410000 */
[----:B------:R-:W-:Y:S01]  /*75f0*/  FSETP.GE.FTZ.AND P1, PT, R108, RZ, PT ;  /* 0x000000ff6c00720b */ /* 0x000fe20003f36000 */
[----:B------:R-:W-:Y:S01]  /*7600*/  FADD.FTZ R3, -R0, R7 ;  /* 0x0000000700037221 */ /* 0x000fe20000010100 */
[----:B------:R-:W-:Y:S01]  /*7610*/  FSETP.GE.FTZ.AND P2, PT, R109, RZ, PT ;  /* 0x000000ff6d00720b */ /* 0x000fe20003f56000 */
[----:B------:R-:W-:Y:S01]  /*7620*/  FMUL.FTZ R84, R94, R2 ;  /* 0x000000025e547220 */ /* 0x000fe20000410000 */
[----:B------:R-:W-:Y:S01]  /*7630*/  FSEL R2, R10, R0, P0 ;  /* 0x000000000a027208 */ /* 0x000fe20000000000 */
[----:B------:R-:W-:Y:S01]  /*7640*/  FMUL.FTZ R86, R98, R4 ;  /* 0x0000000462567220 */ /* 0x000fe20000410000 */
[----:B------:R-:W-:Y:S01]  /*7650*/  FSETP.GE.FTZ.AND P0, PT, R103, RZ, PT ;  /* 0x000000ff6700720b */ /* 0x000fe20003f16000 */
[----:B------:R-:W-:Y:S01]  /*7660*/  FADD.FTZ R4, -R0, R14 ;  /* 0x0000000e00047221 */ /* 0x000fe20000010100 */
[----:B------:R-:W-:Y:S01]  /*7670*/  FSEL R3, R3, R0, P1 ;  /* 0x0000000003037208 */ /* 0x000fe20000800000 */
[----:B------:R-:W-:Y:S01]  /*7680*/  FMUL.FTZ R89, R105, R9 ;  /* 0x0000000969597220 */ /* 0x000fe20000410000 */
[----:B------:R-:W-:Y:S01]  /*7690*/  FSETP.GE.FTZ.AND P1, PT, R95, RZ, PT ;  /* 0x000000ff5f00720b */ /* 0x000fe20003f36000 */
[----:B------:R-:W-:Y:S01]  /*76a0*/  FMUL.FTZ R87, R102, R8 ;  /* 0x0000000866577220 */ /* 0x000fe20000410000 */
[-C--:B------:R-:W-:Y:S01]  /*76b0*/  FSEL R5, R5, R0.reuse, P0 ;  /* 0x0000000005057208 */ /* 0x080fe20000000000 */
[----:B------:R-:W-:Y:S01]  /*76c0*/  FMUL.FTZ R16, R108, R3 ;  /* 0x000000036c107220 */ /* 0x000fe20000410000 */
[----:B------:R-:W-:Y:S01]  /*76d0*/  PLOP3.LUT P0, PT, PT, PT, UP2, 0x80, 0x0 ;  /* 0x000000000000781c */ /* 0x000fe20003f0f028 */
[----:B------:R-:W-:Y:S01]  /*76e0*/  FADD.FTZ R3, -R0, R15 ;  /* 0x0000000f00037221 */ /* 0x000fe20000010100 */
[----:B------:R-:W-:Y:S01]  /*76f0*/  FSEL R6, R6, R0, P2 ;  /* 0x0000000006067208 */ /* 0x000fe20001000000 */
        /* <DEDUP_REMOVED lines=16> */
[----:B-----5:R-:W-:Y:S01]  /*7800*/  ISETP.GE.AND P3, PT, R110, c[0x0][0x220], PT ;  /* 0x000088006e007a0c */ /* 0x020fe20003f66270 */
        /* <DEDUP_REMOVED lines=92> */
.L_x_931:
        /* <DEDUP_REMOVED lines=111> */
[----:B-----5:R-:W-:Y:S01]  /*84c0*/  ISETP.GE.AND P5, PT, R110, c[0x0][0x220], PT ;  /* 0x000088006e007a0c */ /* 0x020fe20003fa6270 */
        /* <DEDUP_REMOVED lines=14> */
[C-C-:B------:R-:W-:Y:S02]  /*85b0*/  LEA.HI.X R4, R5.reuse, R4, R7.reuse, 0x5, P2 ;  /* 0x0000000405047211 */ /* 0x140fe400010f2c07 */
[C---:B------:R-:W-:Y:S01]  /*85c0*/  @!P1 LEA R6, P2, R5.reuse, R2, 0x6 ;  /* 0x0000000205069211 */ /* 0x040fe200078430ff */
[----:B------:R1:W-:Y:S03]  /*85d0*/  @P5 STS.128 [R237+0x12000], RZ ;  /* 0x012000ffed005388 */ /* 0x0003e60000000c00 */
[----:B------:R-:W-:Y:S01]  /*85e0*/  @!P1 LEA.HI.X R7, R5, R3, R7, 0x6, P2 ;  /* 0x0000000305079211 */ /* 0x000fe200010f3407 */
[----:B------:R-:W-:Y:S01]  /*85f0*/  @!PT LDS RZ, [RZ] ;  /* 0x00000000fffff984 */ /* 0x000fe20000000800 */
[----:B------:R-:W-:Y:S01]  /*8600*/  @!PT LDS RZ, [RZ] ;  /* 0x00000000fffff984 */ /* 0x000fe20000000800 */
[----:B------:R-:W-:Y:S01]  /*8610*/  @!PT LDS RZ, [RZ] ;  /* 0x00000000fffff984 */ /* 0x000fe20000000800 */
[----:B------:R1:W-:Y:S01]  /*8620*/  @!P5 LDGSTS.E.BYPASS.LTC128B.128 [R237+0x12000], [R2.64+0x80] ;  /* 0x1200008002eddfae */ /* 0x0003e2000b901d44 */
[CC--:B------:R-:W-:Y:S03]  /*8630*/  @!P5 LEA R10, P2, R0.reuse, R240.reuse, 0x1 ;  /* 0x000000f0000ad211 */ /* 0x0c0fe600078408ff */
[----:B------:R1:W-:Y:S01]  /*8640*/  @P4 STS.128 [R237+0x14000], RZ ;  /* 0x014000ffed004388 */ /* 0x0003e20000000c00 */
[CCC-:B------:R-:W-:Y:S02]  /*8650*/  @!P5 LEA.HI.X R11, R0.reuse, R243.reuse, R4.reuse, 0x1, P2 ;  /* 0x000000f3000bd211 */ /* 0x1c0fe400010f0c04 */
[CC--:B------:R-:W-:Y:S01]  /*8660*/  @!P4 LEA R8, P2, R0.reuse, R240.reuse, 0x1 ;  /* 0x000000f00008c211 */ /* 0x0c0fe200078408ff */
[----:B------:R-:W-:Y:S01]  /*8670*/  @!PT LDS RZ, [RZ] ;  /* 0x00000000fffff984 */ /* 0x000fe20000000800 */
[----:B------:R-:W-:Y:S01]  /*8680*/  @!PT LDS RZ, [RZ] ;  /* 0x00000000fffff984 */ /* 0x000fe20000000800 */
[----:B------:R-:W-:Y:S01]  /*8690*/  @!PT LDS RZ, [RZ] ;  /* 0x00000000fffff984 */ /* 0x000fe20000000800 */
[----:B------:R1:W-:Y:S03]  /*86a0*/  @!P4 LDGSTS.E.BYPASS.LTC128B.128 [R237+0x14000], [R2.64+0x100] ;  /* 0x1400010002edcfae */ /* 0x0003e6000b901d44 */
[CC--:B------:R-:W-:Y:S01]  /*86b0*/  @!P4 LEA.HI.X R9, R0.reuse, R243.reuse, R4, 0x1, P2 ;  /* 0x000000f30009c211 */ /* 0x0c0fe200010f0c04 */
        /* <DEDUP_REMOVED lines=21> */
[C---:B--2---:R-:W-:Y:S01]  /*8810*/  @!P3 LEA R6, P1, R0.reuse, R240, 0x1 ;  /* 0x000000f00006b211 */ /* 0x044fe200078208ff */
[----:B------:R-:W-:Y:S03]  /*8820*/  IMAD.MOV.U32 R240, RZ, RZ, R2 ;  /* 0x000000fffff07224 */ /* 0x000fe600078e0002 */
[----:B------:R-:W-:Y:S01]  /*8830*/  @!P3 LEA.HI.X R7, R0, R243, R4, 0x1, P1 ;  /* 0x000000f30007b211 */ /* 0x000fe200008f0c04 */
[----:B------:R-:W-:Y:S04]  /*8840*/  IMAD.MOV.U32 R243, RZ, RZ, R3 ;  /* 0x000000fffff37224 */ /* 0x000fe800078e0003 */
[----:B------:R-:W-:Y:S01]  /*8850*/  @!PT LDS RZ, [RZ] ;  /* 0x00000000fffff984 */ /* 0x000fe20000000800 */
[----:B------:R-:W-:Y:S01]  /*8860*/  @!PT LDS RZ, [RZ] ;  /* 0x00000000fffff984 */ /* 0x000fe20000000800 */
[----:B------:R-:W-:Y:S01]  /*8870*/  @!PT LDS RZ, [RZ] ;  /* 0x00000000fffff984 */ /* 0x000fe20000000800 */
[----:B------:R1:W-:Y:S04]  /*8880*/  @!P3 LDGSTS.E.BYPASS.LTC128B.128 [R237+0x17000], [R6.64+0x180] ;  /* 0x1700018006edbfae */ /* 0x0003e8000b901d44 */
[----:B------:R-:W0:Y:S02]  /*8890*/  LDGDEPBAR ;  /* 0x00000000000079af */ /* 0x000e240000000000 */
.L_x_932:
[----:B------:R-:W-:Y:S01]  /*88a0*/  LDSM.16.M88.4 R128, [R229] ;  /* 0x00000000e580783b */ /* 0x000fe20000000200 */
[----:B------:R-:W-:Y:S01]  /*88b0*/  IMAD.IADD R0, R229, 0x1, R116 ;  /* 0x00000001e5007824 */ /* 0x000fe200078e0274 */
[----:B------:R-:W-:Y:S01]  /*88c0*/  @UP2 UIADD3 UR9, UP0, UR14, -0x100, URZ ;  /* 0xffffff000e092890 */ /* 0x000fe2000ff1e03f */
[----:B-1----:R-:W-:Y:S01]  /*88d0*/  IMAD.MOV.U32 R2, RZ, RZ, 0x4 ;  /* 0x00000004ff027424 */ /* 0x002fe200078e00ff */
[----:B------:R-:W-:Y:S01]  /*88e0*/  UISETP.GT.AND UP1, UPT, UR7, UR17, UPT ;  /* 0x000000110700728c */ /* 0x000fe2000bf24270 */
[----:B------:R-:W1:Y:S01]  /*88f0*/  LDSM.16.MT88.4 R16, [R216+0x18000] ;  /* 0x01800000d810783b */ /* 0x000e620000004200 */
[----:B------:R-:W-:Y:S03]  /*8900*/  @UP2 UIADD3.X UR8, UR15, -0x1, URZ, UP0, !UPT ;  /* 0xffffffff0f082890 */ /* 0x000fe600087fe43f */
[----:B------:R-:W-:Y:S01]  /*8910*/  @UP2 UMOV UR14, UR9 ;  /* 0x00000009000e2c82 */ /* 0x000fe20008000000 */
[----:B------:R-:W2:Y:S03]  /*8920*/  LDSM.16.M88.4 R124, [R229+0x1000] ;  /* 0x00100000e57c783b */ /* 0x000ea60000000200 */
[----:B------:R-:W-:Y:S02]  /*8930*/  @UP2 UMOV UR15, UR8 ;  /* 0x00000008000f2c82 */ /* 0x000fe40008000000 */
[----:B------:R-:W3:Y:S01]  /*8940*/  LDSM.16.MT88.4 R96, [R216+0x1a000] ;  /* 0x01a00000d860783b */ /* 0x000ee20000004200 */
[----:B------:R-:W-:Y:S02]  /*8950*/  ULOP3.LUT UR8, UR7, 0x1, URZ, 0xc0, !UPT ;  /* 0x0000000107087892 */ /* 0x000fe4000f8ec03f */
[----:B------:R-:W-:Y:S02]  /*8960*/  UIADD3 UR7, UR7, -0x1, URZ ;  /* 0xffffffff07077890 */ /* 0x000fe4000fffe03f */
[----:B------:R-:W4:Y:S01]  /*8970*/  LDSM.16.MT88.4 R112, [R216+0x1c000] ;  /* 0x01c00000d870783b */ /* 0x000f220000004200 */
[----:B------:R-:W-:Y:S04]  /*8980*/  UISETP.NE.U32.AND UP0, UPT, UR8, 0x1, UPT ;  /* 0x000000010800788c */ /* 0x000fe8000bf05070 */
[----:B------:R-:W3:Y:S05]  /*8990*/  LDSM.16.MT88.4 R196, [R216+0x1e000] ;  /* 0x01e00000d8c4783b */ /* 0x000eea0000004200 */
[----:B------:R-:W-:Y:S05]  /*89a0*/  LDSM.16.MT88.4 R204, [R216+0x18800] ;  /* 0x01880000d8cc783b */ /* 0x000fea0000004200 */
[----:B------:R-:W3:Y:S05]  /*89b0*/  LDSM.16.M88.4 R200, [R0] ;  /* 0x0000000000c8783b */ /* 0x000eea0000000200 */
[----:B------:R4:W3:Y:S01]  /*89c0*/  LDSM.16.M88.4 R208, [R0+0x1000] ;  /* 0x0010000000d0783b */ /* 0x0008e20000000200 */
[-C--:B-1----:R-:W-:Y:S04]  /*89d0*/  HMMA.16816.F32.BF16 R4, R128, R16.reuse, RZ ;  /* 0x000000108004723c */ /* 0x082fe800000418ff */
[----:B------:R-:W1:Y:S04]  /*89e0*/  LDSM.16.MT88.4 R212, [R216+0x1a800] ;  /* 0x01a80000d8d4783b */ /* 0x000e680000004200 */
[C---:B--2---:R-:W-:Y:S08]  /*89f0*/  HMMA.16816.F32.BF16 R8, R124.reuse, R16, RZ ;  /* 0x000000107c08723c */ /* 0x044ff000000418ff */
[-C--:B------:R-:W-:Y:S01]  /*8a00*/  HMMA.16816.F32.BF16 R12, R124, R18.reuse, RZ ;  /* 0x000000127c0c723c */ /* 0x080fe200000418ff */
[----:B----4-:R-:W-:Y:S07]  /*8a10*/  IMAD.IADD R0, R217, 0x1, R0 ;  /* 0x00000001d9007824 */ /* 0x010fee00078e0200 */
[C---:B------:R-:W-:Y:S08]  /*8a20*/  HMMA.16816.F32.BF16 R16, R128.reuse, R18, RZ ;  /* 0x000000128010723c */ /* 0x040ff000000418ff */
[-C--:B---3--:R-:W-:Y:S08]  /*8a30*/  HMMA.16816.F32.BF16 R84, R128, R96.reuse, RZ ;  /* 0x000000608054723c */ /* 0x088ff000000418ff */
        /* <DEDUP_REMOVED lines=18> */
[C---:B------:R-:W-:Y:S07]  /*8b60*/  HMMA.16816.F32.BF16 R88, R208.reuse, R212, R88 ;  /* 0x000000d4d058723c */ /* 0x040fee0000041858 */
[----:B------:R-:W-:Y:S01]  /*8b70*/  IMAD.IADD R212, R229, 0x1, R217 ;  /* 0x00000001e5d47824 */ /* 0x000fe200078e02d9 */
[-C--:B------:R-:W-:Y:S08]  /*8b80*/  HMMA.16816.F32.BF16 R92, R208, R214.reuse, R92 ;  /* 0x000000d6d05c723c */ /* 0x080ff0000004185c */
[C---:B------:R-:W-:Y:S08]  /*8b90*/  HMMA.16816.F32.BF16 R96, R200.reuse, R214, R96 ;  /* 0x000000d6c860723c */ /* 0x040ff00000041860 */
[-C--:B--2---:R-:W-:Y:S08]  /*8ba0*/  HMMA.16816.F32.BF16 R100, R200, R196.reuse, R100 ;  /* 0x000000c4c864723c */ /* 0x084ff00000041864 */
[C---:B------:R-:W-:Y:S08]  /*8bb0*/  HMMA.16816.F32.BF16 R104, R208.reuse, R196, R104 ;  /* 0x000000c4d068723c */ /* 0x040ff00000041868 */
[-C--:B------:R-:W-:Y:S08]  /*8bc0*/  HMMA.16816.F32.BF16 R108, R208, R198.reuse, R108 ;  /* 0x000000c6d06c723c */ /* 0x080ff0000004186c */
[C---:B------:R-:W-:Y:S01]  /*8bd0*/  HMMA.16816.F32.BF16 R112, R200.reuse, R198, R112 ;  /* 0x000000c6c870723c */ /* 0x040fe20000041870 */
[----:B------:R-:W-:Y:S05]  /*8be0*/  LDSM.16.M88.4 R196, [R212] ;  /* 0x00000000d4c4783b */ /* 0x000fea0000000200 */
[----:B------:R-:W-:Y:S02]  /*8bf0*/  LDSM.16.M88.4 R212, [R212+0x1000] ;  /* 0x00100000d4d4783b */ /* 0x000fe40000000200 */
        /* <DEDUP_REMOVED lines=27> */
[----:B------:R-:W4:Y:S05]  /*8db0*/  LDSM.16.MT88.4 R196, [R216+0x1b800] ;  /* 0x01b80000d8c4783b */ /* 0x000f2a0000004200 */
[----:B------:R-:W4:Y:S02]  /*8dc0*/  LDSM.16.MT88.4 R208, [R216+0x1d800] ;  /* 0x01d80000d8d0783b */ /* 0x000f240000004200 */
[-C--:B--2---:R-:W-:Y:S03]  /*8dd0*/  HMMA.16816.F32.BF16 R4, R200, R204.reuse, R4 ;  /* 0x000000ccc804723c */ /* 0x084fe60000041804 */
[----:B------:R-:W4:Y:S05]  /*8de0*/  LDSM.16.MT88.4 R216, [R216+0x1f800] ;  /* 0x01f80000d8d8783b */ /* 0x000f2a0000004200 */
[----:B-1----:R-:W2:Y:S01]  /*8df0*/  LDL R0, [R1+0x3c] ;  /* 0x00003c0001007983 */ /* 0x002ea20000100800 */
[C---:B---3--:R-:W-:Y:S04]  /*8e00*/  HMMA.16816.F32.BF16 R8, R212.reuse, R204, R8 ;  /* 0x000000ccd408723c */ /* 0x048fe80000041808 */
[----:B------:R-:W2:Y:S03]  /*8e10*/  LDL R204, [R1+0x68] ;  /* 0x0000680001cc7983 */ /* 0x000ea60000100800 */
[----:B------:R-:W-:Y:S01]  /*8e20*/  IMAD.MOV.U32 R205, RZ, RZ, c[0x0][0x22c] ;  /* 0x00008b00ffcd7624 */ /* 0x000fe200078e00ff */
[-C--:B------:R-:W-:Y:S04]  /*8e30*/  HMMA.16816.F32.BF16 R12, R212, R206.reuse, R12 ;  /* 0x000000ced40c723c */ /* 0x080fe8000004180c */
[----:B------:R-:W-:Y:S04]  /*8e40*/  IMAD R205, R205, c[0x0][0x1c0], RZ ;  /* 0x00007000cdcd7a24 */ /* 0x000fe800078e02ff */
[C---:B------:R-:W-:Y:S04]  /*8e50*/  HMMA.16816.F32.BF16 R16, R200.reuse, R206, R16 ;  /* 0x000000cec810723c */ /* 0x040fe80000041810 */
[----:B------:R-:W-:Y:S03]  /*8e60*/  IMAD.SHL.U32 R205, R205, 0x10, RZ ;  /* 0x00000010cdcd7824 */ /* 0x000fe600078e00ff */
[----:B------:R-:W-:Y:S01]  /*8e70*/  IMAD.MOV.U32 R207, RZ, RZ, c[0x0][0x22c] ;  /* 0x00008b00ffcf7624 */ /* 0x000fe200078e00ff */
[-C--:B----4-:R-:W-:Y:S01]  /*8e80*/  HMMA.16816.F32.BF16 R84, R200, R196.reuse, R84 ;  /* 0x000000c4c854723c */ /* 0x090fe20000041854 */
[----:B------:R-:W-:Y:S03]  /*8e90*/  IMAD.MOV.U32 R206, RZ, RZ, c[0x0][0x22c] ;  /* 0x00008b00ffce7624 */ /* 0x000fe600078e00ff */
[----:B------:R-:W-:Y:S02]  /*8ea0*/  IMAD R207, R207, c[0x0][0x1c0], RZ ;  /* 0x00007000cfcf7a24 */ /* 0x000fe400078e02ff */
[----:B------:R-:W-:Y:S02]  /*8eb0*/  IMAD R206, R206, c[0x0][0x1c0], RZ ;  /* 0x00007000cece7a24 */ /* 0x000fe400078e02ff */
[C---:B------:R-:W-:Y:S04]  /*8ec0*/  HMMA.16816.F32.BF16 R88, R212.reuse, R196, R88 ;  /* 0x000000c4d458723c */ /* 0x040fe80000041858 */
[----:B------:R-:W-:Y:S02]  /*8ed0*/  IMAD R207, R207, 0x18, RZ ;  /* 0x00000018cfcf7824 */ /* 0x000fe400078e02ff */
[----:B------:R-:W-:Y:S02]  /*8ee0*/  IMAD R206, R206, 0x28, RZ ;  /* 0x00000028cece7824 */ /* 0x000fe400078e02ff */
[-C--:B------:R-:W-:Y:S04]  /*8ef0*/  HMMA.16816.F32.BF16 R92, R212, R198.reuse, R92 ;  /* 0x000000c6d45c723c */ /* 0x080fe8000004185c */
[----:B------:R-:W-:Y:S01]  /*8f00*/  @P0 IMAD.WIDE R196, R246, R2, UR14 ;  /* 0x0000000ef6c40e25 */ /* 0x000fe2000f8e0202 */
[CC--:B------:R-:W-:Y:S03]  /*8f10*/  LEA R2, P1, R239.reuse, R234.reuse, 0x2 ;  /* 0x000000eaef027211 */ /* 0x0c0fe600078210ff */
[C---:B------:R-:W-:Y:S01]  /*8f20*/  HMMA.16816.F32.BF16 R96, R200.reuse, R198, R96 ;  /* 0x000000c6c860723c */ /* 0x040fe20000041860 */
[----:B------:R1:W5:Y:S03]  /*8f30*/  @P0 LDG.E R251, [R196.64] ;  /* 0x00000004c4fb0981 */ /* 0x000366000c1e1900 */
[-C--:B------:R-:W-:Y:S02]  /*8f40*/  LEA.HI.X.SX32 R3, R239, R235.reuse, 0x2, P1 ;  /* 0x000000ebef037211 */ /* 0x080fe400008f16ff */
[----:B------:R1:W5:Y:S02]  /*8f50*/  @P0 LDG.E R252, [R196.64+0x20] ;  /* 0x00002004c4fc0981 */ /* 0x000364000c1e1900 */
[-C--:B------:R-:W-:Y:S03]  /*8f60*/  HMMA.16816.F32.BF16 R100, R200, R208.reuse, R100 ;  /* 0x000000d0c864723c */ /* 0x080fe60000041864 */
[----:B------:R4:W-:Y:S05]  /*8f70*/  RED.E.ADD.F32.FTZ.RN.STRONG.GPU [R234.64], R4 ;  /* 0x00000004ea00798e */ /* 0x0009ea000c10e784 */
[C---:B------:R-:W-:Y:S01]  /*8f80*/  HMMA.16816.F32.BF16 R104, R212.reuse, R208, R104 ;  /* 0x000000d0d468723c */ /* 0x040fe20000041868 */
[----:B------:R4:W-:Y:S06]  /*8f90*/  RED.E.ADD.F32.FTZ.RN.STRONG.GPU [R2.64], R5 ;  /* 0x000000050200798e */ /* 0x0009ec000c10e784 */
[----:B------:R-:W-:Y:S01]  /*8fa0*/  IMAD.MOV.U32 R209, RZ, RZ, c[0x0][0x22c] ;  /* 0x00008b00ffd17624 */ /* 0x000fe200078e00ff */
[-C--:B------:R-:W-:Y:S01]  /*8fb0*/  HMMA.16816.F32.BF16 R108, R212, R210.reuse, R108 ;  /* 0x000000d2d46c723c */ /* 0x080fe2000004186c */
[----:B------:R-:W-:Y:S03]  /*8fc0*/  IMAD.MOV.U32 R208, RZ, RZ, c[0x0][0x22c] ;  /* 0x00008b00ffd07624 */ /* 0x000fe600078e00ff */
[----:B------:R-:W-:Y:S02]  /*8fd0*/  IMAD R209, R209, c[0x0][0x1c0], RZ ;  /* 0x00007000d1d17a24 */ /* 0x000fe400078e02ff */
[----:B------:R-:W-:Y:S01]  /*8fe0*/  IMAD R208, R208, c[0x0][0x1c0], RZ ;  /* 0x00007000d0d07a24 */ /* 0x000fe200078e02ff */
[CC--:B-1----:R-:W-:Y:S01]  /*8ff0*/  LEA R196, P0, R205.reuse, R234.reuse, 0x2 ;  /* 0x000000eacdc47211 */ /* 0x0c2fe200078010ff */
[C---:B------:R-:W-:Y:S04]  /*9000*/  HMMA.16816.F32.BF16 R112, R200.reuse, R210, R112 ;  /* 0x000000d2c870723c */ /* 0x040fe80000041870 */
[-C--:B------:R-:W-:Y:S01]  /*9010*/  LEA.HI.X.SX32 R197, R205, R235.reuse, 0x2, P0 ;  /* 0x000000ebcdc57211 */ /* 0x080fe200000f16ff */
[----:B------:R-:W-:Y:S01]  /*9020*/  IMAD.SHL.U32 R209, R209, 0x20, RZ ;  /* 0x00000020d1d17824 */ /* 0x000fe200078e00ff */
[CC--:B----4-:R-:W-:Y:S01]  /*9030*/  LEA R4, P1, R207.reuse, R234.reuse, 0x2 ;  /* 0x000000eacf047211 */ /* 0x0d0fe200078210ff */
[----:B------:R-:W-:Y:S01]  /*9040*/  IMAD R208, R208, 0x38, RZ ;  /* 0x00000038d0d07824 */ /* 0x000fe200078e02ff */
[-C--:B------:R-:W-:Y:S01]  /*9050*/  HMMA.16816.F32.BF16 R116, R200, R216.reuse, R116 ;  /* 0x000000d8c874723c */ /* 0x080fe20000041874 */
[----:B------:R1:W-:Y:S03]  /*9060*/  RED.E.ADD.F32.FTZ.RN.STRONG.GPU [R196.64], R6 ;  /* 0x00000006c400798e */ /* 0x0003e6000c10e784 */
[-C--:B------:R-:W-:Y:S01]  /*9070*/  LEA.HI.X.SX32 R5, R207, R235.reuse, 0x2, P1 ;  /* 0x000000ebcf057211 */ /* 0x080fe200008f16ff */
[----:B------:R-:W-:Y:S01]  /*9080*/  IMAD.MOV.U32 R207, RZ, RZ, c[0x0][0x22c] ;  /* 0x00008b00ffcf7624 */ /* 0x000fe200078e00ff */
[CC--:B------:R-:W-:Y:S02]  /*9090*/  LEA R198, P0, R209.reuse, R234.reuse, 0x2 ;  /* 0x000000ead1c67211 */ /* 0x0c0fe400078010ff */
[C---:B------:R-:W-:Y:S01]  /*90a0*/  HMMA.16816.F32.BF16 R120, R212.reuse, R216, R120 ;  /* 0x000000d8d478723c */ /* 0x040fe20000041878 */
[----:B------:R4:W-:Y:S03]  /*90b0*/  RED.E.ADD.F32.FTZ.RN.STRONG.GPU [R4.64], R7 ;  /* 0x000000070400798e */ /* 0x0009e6000c10e784 */
[-C--:B------:R-:W-:Y:S01]  /*90c0*/  LEA.HI.X.SX32 R199, R209, R235.reuse, 0x2, P0 ;  /* 0x000000ebd1c77211 */ /* 0x080fe200000f16ff */
[----:B------:R-:W-:Y:S03]  /*90d0*/  IMAD R207, R207, c[0x0][0x1c0], RZ ;  /* 0x00007000cfcf7a24 */ /* 0x000fe600078e02ff */
[-C--:B------:R-:W-:Y:S01]  /*90e0*/  HMMA.16816.F32.BF16 R124, R212, R218.reuse, R124 ;  /* 0x000000dad47c723c */ /* 0x080fe2000004187c */
[----:B------:R4:W-:Y:S03]  /*90f0*/  RED.E.ADD.F32.FTZ.RN.STRONG.GPU [R198.64], R8 ;  /* 0x00000008c600798e */ /* 0x0009e6000c10e784 */
[----:B------:R-:W-:Y:S04]  /*9100*/  IMAD R207, R207, 0x30, RZ ;  /* 0x00000030cfcf7824 */ /* 0x000fe800078e02ff */
[----:B------:R-:W-:Y:S04]  /*9110*/  HMMA.16816.F32.BF16 R128, R200, R218, R128 ;  /* 0x000000dac880723c */ /* 0x000fe80000041880 */
[CC--:B-1----:R-:W-:Y:S02]  /*9120*/  LEA R196, P2, R206.reuse, R234.reuse, 0x2 ;  /* 0x000000eacec47211 */ /* 0x0c2fe400078410ff */
[CC--:B------:R-:W-:Y:S02]  /*9130*/  LEA R6, P1, R207.reuse, R234.reuse, 0x2 ;  /* 0x000000eacf067211 */ /* 0x0c0fe400078210ff */
[-C--:B------:R-:W-:Y:S01]  /*9140*/  LEA.HI.X.SX32 R197, R206, R235.reuse, 0x2, P2 ;  /* 0x000000ebcec57211 */ /* 0x080fe200010f16ff */
[----:B------:R-:W-:Y:S03]  /*9150*/  IMAD.MOV.U32 R206, RZ, RZ, c[0x0][0x22c] ;  /* 0x00008b00ffce7624 */ /* 0x000fe600078e00ff */
[-C--:B----4-:R-:W-:Y:S01]  /*9160*/  LEA.HI.X.SX32 R7, R207, R235.reuse, 0x2, P1 ;  /* 0x000000ebcf077211 */ /* 0x090fe200008f16ff */
[----:B------:R1:W-:Y:S01]  /*9170*/  RED.E.ADD.F32.FTZ.RN.STRONG.GPU [R196.64], R9 ;  /* 0x00000009c400798e */ /* 0x0003e2000c10e784 */
[-C--:B------:R-:W-:Y:S01]  /*9180*/  LEA R4, P0, R208, R234.reuse, 0x2 ;  /* 0x000000ead0047211 */ /* 0x080fe200078010ff */
[----:B------:R-:W-:Y:S02]  /*9190*/  IMAD R206, R206, c[0x0][0x1c0], RZ ;  /* 0x00007000cece7a24 */ /* 0x000fe400078e02ff */
[----:B------:R-:W-:Y:S01]  /*91a0*/  IMAD.MOV.U32 R207, RZ, RZ, c[0x0][0x22c] ;  /* 0x00008b00ffcf7624 */ /* 0x000fe200078e00ff */
[----:B------:R4:W-:Y:S01]  /*91b0*/  RED.E.ADD.F32.FTZ.RN.STRONG.GPU [R6.64], R10 ;  /* 0x0000000a0600798e */ /* 0x0009e2000c10e784 */
[-C--:B------:R-:W-:Y:S01]  /*91c0*/  LEA.HI.X.SX32 R5, R208, R235.reuse, 0x2, P0 ;  /* 0x000000ebd0057211 */ /* 0x080fe200000f16ff */
[----:B------:R-:W-:Y:S02]  /*91d0*/  IMAD.SHL.U32 R206, R206, 0x10, RZ ;  /* 0x00000010cece7824 */ /* 0x000fe400078e00ff */
[----:B------:R-:W-:Y:S02]  /*91e0*/  IMAD R207, R207, c[0x0][0x1c0], RZ ;  /* 0x00007000cfcf7a24 */ /* 0x000fe400078e02ff */
[----:B------:R4:W-:Y:S01]  /*91f0*/  RED.E.ADD.F32.FTZ.RN.STRONG.GPU [R4.64], R11 ;  /* 0x0000000b0400798e */ /* 0x0009e2000c10e784 */
[----:B------:R-:W-:Y:S01]  /*9200*/  IADD3 R206, R206, 0x20, RZ ;  /* 0x00000020cece7810 */ /* 0x000fe20007ffe0ff */
[----:B------:R-:W-:Y:S03]  /*9210*/  IMAD.SHL.U32 R207, R207, 0x10, RZ ;  /* 0x00000010cfcf7824 */ /* 0x000fe600078e00ff */
[CC--:B------:R-:W-:Y:S01]  /*9220*/  LEA R8, P0, R206.reuse, R234.reuse, 0x2 ;  /* 0x000000eace087211 */ /* 0x0c0fe200078010ff */
[----:B------:R-:W-:Y:S01]  /*9230*/  RED.E.ADD.F32.FTZ.RN.STRONG.GPU [R234.64+0x80], R16 ;  /* 0x00008010ea00798e */ /* 0x000fe2000c10e784 */
[----:B------:R-:W-:Y:S04]  /*9240*/  IADD3 R208, R207, 0x20, RZ ;  /* 0x00000020cfd07810 */ /* 0x000fe80007ffe0ff */
[----:B------:R-:W-:Y:S01]  /*9250*/  RED.E.ADD.F32.FTZ.RN.STRONG.GPU [R2.64+0x80], R17 ;  /* 0x000080110200798e */ /* 0x000fe2000c10e784 */
[----:B------:R-:W-:Y:S04]  /*9260*/  IMAD.IADD R208, R239, 0x1, R208 ;  /* 0x00000001efd07824 */ /* 0x000fe800078e02d0 */
[----:B-1----:R-:W3:Y:S01]  /*9270*/  LDL R197, [R1+0x38] ;  /* 0x0000380001c57983 */ /* 0x002ee20000100800 */
[-C--:B------:R-:W-:Y:S02]  /*9280*/  LEA.HI.X.SX32 R9, R206, R235.reuse, 0x2, P0 ;  /* 0x000000ebce097211 */ /* 0x080fe400000f16ff */
[C---:B------:R-:W-:Y:S02]  /*9290*/  IADD3 R206, R207.reuse, 0x20, RZ ;  /* 0x00000020cfce7810 */ /* 0x040fe40007ffe0ff */
[----:B------:R-:W3:Y:S01]  /*92a0*/  LDL R196, [R1+0x64] ;  /* 0x0000640001c47983 */ /* 0x000ee20000100800 */
[----:B------:R-:W-:Y:S02]  /*92b0*/  IADD3 R207, R207, 0x20, RZ ;  /* 0x00000020cfcf7810 */ /* 0x000fe40007ffe0ff */
[CC--:B----4-:R-:W-:Y:S01]  /*92c0*/  LEA R6, P1, R208.reuse, R234.reuse, 0x2 ;  /* 0x000000ead0067211 */ /* 0x0d0fe200078210ff */
[C---:B------:R-:W-:Y:S01]  /*92d0*/  IMAD.IADD R206, R239.reuse, 0x1, R206 ;  /* 0x00000001efce7824 */ /* 0x040fe200078e02ce */
[----:B------:R1:W-:Y:S01]  /*92e0*/  RED.E.ADD.F32.FTZ.RN.STRONG.GPU [R8.64], R18 ;  /* 0x000000120800798e */ /* 0x0003e2000c10e784 */
        /* <DEDUP_REMOVED lines=13> */
[C---:B------:R-:W-:Y:S02]  /*93c0*/  IADD3 R199, R207.reuse, 0x40, RZ ;  /* 0x00000040cfc77810 */ /* 0x040fe40007ffe0ff */
[-C--:B------:R-:W-:Y:S02]  /*93d0*/  LEA.HI.X.SX32 R9, R206, R235.reuse, 0x2, P2 ;  /* 0x000000ebce097211 */ /* 0x080fe400010f16ff */
[----:B------:R-:W-:Y:S01]  /*93e0*/  IADD3 R198, R207, 0x40, RZ ;  /* 0x00000040cfc67810 */ /* 0x000fe20007ffe0ff */
[C---:B------:R-:W-:Y:S02]  /*93f0*/  IMAD.IADD R199, R239.reuse, 0x1, R199 ;  /* 0x00000001efc77824 */ /* 0x040fe400078e02c7 */
[----:B------:R1:W-:Y:S02]  /*9400*/  RED.E.ADD.F32.FTZ.RN.STRONG.GPU [R8.64], R13 ;  /* 0x0000000d0800798e */ /* 0x0003e4000c10e784 */
[C---:B------:R-:W-:Y:S02]  /*9410*/  IMAD.IADD R198, R239.reuse, 0x1, R198 ;  /* 0x00000001efc67824 */ /* 0x040fe400078e02c6 */
[C---:B------:R-:W-:Y:S02]  /*9420*/  IMAD.IADD R199, R239.reuse, 0x1, R199 ;  /* 0x00000001efc77824 */ /* 0x040fe400078e02c7 */
[C---:B------:R-:W-:Y:S01]  /*9430*/  IMAD.IADD R198, R239.reuse, 0x1, R198 ;  /* 0x00000001efc67824 */ /* 0x040fe200078e02c6 */
[----:B----4-:R-:W4:Y:S03]  /*9440*/  LDL R12, [R1+0x60] ;  /* 0x00006000010c7983 */ /* 0x010f260000100800 */
[----:B------:R-:W-:Y:S05]  /*9450*/  IMAD.IADD R198, R239, 0x1, R198 ;  /* 0x00000001efc67824 */ /* 0x000fea00078e02c6 */
[CC--:B-1----:R-:W-:Y:S01]  /*9460*/  LEA R8, P2, R198.reuse, R234.reuse, 0x2 ;  /* 0x000000eac6087211 */ /* 0x0c2fe200078410ff */
[----:B------:R-:W4:Y:S03]  /*9470*/  LDL R13, [R1+0x5c] ;  /* 0x00005c00010d7983 */ /* 0x000f260000100800 */
[-C--:B------:R-:W-:Y:S02]  /*9480*/  LEA.HI.X.SX32 R9, R198, R235.reuse, 0x2, P2 ;  /* 0x000000ebc6097211 */ /* 0x080fe400010f16ff */
[CC--:B--2---:R-:W-:Y:S04]  /*9490*/  LEA R4, P1, R0.reuse, R234.reuse, 0x2 ;  /* 0x000000ea00047211 */ /* 0x0c4fe800078210ff */
[-C--:B------:R-:W-:Y:S01]  /*94a0*/  LEA.HI.X.SX32 R5, R0, R235.reuse, 0x2, P1 ;  /* 0x000000eb00057211 */ /* 0x080fe200008f16ff */
[----:B------:R-:W-:Y:S04]  /*94b0*/  IMAD.MOV.U32 R0, RZ, RZ, c[0x0][0x22c] ;  /* 0x00008b00ff007624 */ /* 0x000fe800078e00ff */
[----:B------:R1:W-:Y:S01]  /*94c0*/  RED.E.ADD.F32.FTZ.RN.STRONG.GPU [R4.64], R14 ;  /* 0x0000000e0400798e */ /* 0x0003e2000c10e784 */
[----:B------:R-:W-:Y:S04]  /*94d0*/  IMAD R0, R0, c[0x0][0x1c0], RZ ;  /* 0x0000700000007a24 */ /* 0x000fe800078e02ff */
[----:B------:R-:W-:Y:S01]  /*94e0*/  IMAD.SHL.U32 R0, R0, 0x10, RZ ;  /* 0x0000001000007824 */ /* 0x000fe200078e00ff */
[-C--:B------:R-:W-:Y:S04]  /*94f0*/  LEA R6, P0, R204, R234.reuse, 0x2 ;  /* 0x000000eacc067211 */ /* 0x080fe800078010ff */
[----:B------:R-:W-:Y:S02]  /*9500*/  IADD3 R0, R0, 0x40, RZ ;  /* 0x0000004000007810 */ /* 0x000fe40007ffe0ff */
[-C--:B------:R-:W-:Y:S02]  /*9510*/  LEA.HI.X.SX32 R7, R204, R235.reuse, 0x2, P0 ;  /* 0x000000ebcc077211 */ /* 0x080fe400000f16ff */
[----:B------:R-:W-:Y:S01]  /*9520*/  IADD3 R204, R207, 0x40, RZ ;  /* 0x00000040cfcc7810 */ /* 0x000fe20007ffe0ff */
[----:B------:R-:W-:Y:S02]  /*9530*/  IMAD.MOV.U32 R207, RZ, RZ, c[0x0][0x22c] ;  /* 0x00008b00ffcf7624 */ /* 0x000fe400078e00ff */
[----:B------:R2:W-:Y:S02]  /*9540*/  RED.E.ADD.F32.FTZ.RN.STRONG.GPU [R6.64], R15 ;  /* 0x0000000f0600798e */ /* 0x0005e4000c10e784 */
[----:B------:R-:W-:Y:S02]  /*9550*/  IMAD.IADD R204, R239, 0x1, R204 ;  /* 0x00000001efcc7824 */ /* 0x000fe400078e02cc */
[----:B------:R-:W-:Y:S01]  /*9560*/  IMAD R207, R207, c[0x0][0x1c0], RZ ;  /* 0x00007000cfcf7a24 */ /* 0x000fe200078e02ff */
[----:B------:R-:W-:Y:S03]  /*9570*/  RED.E.ADD.F32.FTZ.RN.STRONG.GPU [R234.64+0x100], R84 ;  /* 0x00010054ea00798e */ /* 0x000fe6000c10e784 */
[----:B------:R-:W-:Y:S01]  /*9580*/  IMAD.SHL.U32 R207, R207, 0x10, RZ ;  /* 0x00000010cfcf7824 */ /* 0x000fe200078e00ff */
[CC--:B-1----:R-:W-:Y:S01]  /*9590*/  LEA R4, P0, R0.reuse, R234.reuse, 0x2 ;  /* 0x000000ea00047211 */ /* 0x0c2fe200078010ff */
[----:B------:R-:W-:Y:S03]  /*95a0*/  RED.E.ADD.F32.FTZ.RN.STRONG.GPU [R2.64+0x100], R85 ;  /* 0x000100550200798e */ /* 0x000fe6000c10e784 */
[-C--:B------:R-:W-:Y:S02]  /*95b0*/  LEA.HI.X.SX32 R5, R0, R235.reuse, 0x2, P0 ;  /* 0x000000eb00057211 */ /* 0x080fe400000f16ff */
[----:B------:R-:W4:Y:S01]  /*95c0*/  LDL R0, [R1+0x34] ;  /* 0x0000340001007983 */ /* 0x000f220000100800 */
[-C--:B------:R-:W-:Y:S02]  /*95d0*/  LEA R10, P0, R199, R234.reuse, 0x2 ;  /* 0x000000eac70a7211 */ /* 0x080fe400078010ff */
[----:B------:R-:W-:Y:S01]  /*95e0*/  IADD3 R16, R207, 0x60, RZ ;  /* 0x00000060cf107810 */ /* 0x000fe20007ffe0ff */
[----:B------:R-:W-:Y:S01]  /*95f0*/  IMAD.MOV.U32 R207, RZ, RZ, c[0x0][0x22c] ;  /* 0x00008b00ffcf7624 */ /* 0x000fe200078e00ff */
[----:B------:R-:W-:Y:S01]  /*9600*/  RED.E.ADD.F32.FTZ.RN.STRONG.GPU [R4.64], R86 ;  /* 0x000000560400798e */ /* 0x000fe2000c10e784 */
[-C--:B------:R-:W-:Y:S02]  /*9610*/  LEA.HI.X.SX32 R11, R199, R235.reuse, 0x2, P0 ;  /* 0x000000ebc70b7211 */ /* 0x080fe400000f16ff */
[----:B------:R-:W-:Y:S02]  /*9620*/  IMAD R207, R207, c[0x0][0x1c0], RZ ;  /* 0x00007000cfcf7a24 */ /* 0x000fe400078e02ff */
[----:B------:R-:W4:Y:S01]  /*9630*/  LDL R14, [R1+0x30] ;  /* 0x00003000010e7983 */ /* 0x000f220000100800 */
[CC--:B--2---:R-:W-:Y:S01]  /*9640*/  LEA R6, P1, R204.reuse, R234.reuse, 0x2 ;  /* 0x000000eacc067211 */ /* 0x0c4fe200078210ff */
[----:B------:R-:W-:Y:S03]  /*9650*/  IMAD.SHL.U32 R207, R207, 0x10, RZ ;  /* 0x00000010cfcf7824 */ /* 0x000fe600078e00ff */
[-C--:B------:R-:W-:Y:S01]  /*9660*/  LEA.HI.X.SX32 R7, R204, R235.reuse, 0x2, P1 ;  /* 0x000000ebcc077211 */ /* 0x080fe200008f16ff */
[----:B------:R-:W-:Y:S04]  /*9670*/  IMAD.MOV.U32 R204, RZ, RZ, c[0x0][0x22c] ;  /* 0x00008b00ffcc7624 */ /* 0x000fe800078e00ff */
[----:B------:R-:W-:Y:S01]  /*9680*/  RED.E.ADD.F32.FTZ.RN.STRONG.GPU [R6.64], R87 ;  /* 0x000000570600798e */ /* 0x000fe2000c10e784 */
[----:B------:R-:W-:Y:S04]  /*9690*/  IMAD R204, R204, c[0x0][0x1c0], RZ ;  /* 0x00007000cccc7a24 */ /* 0x000fe800078e02ff */
[----:B------:R-:W-:Y:S01]  /*96a0*/  RED.E.ADD.F32.FTZ.RN.STRONG.GPU [R10.64], R88 ;  /* 0x000000580a00798e */ /* 0x000fe2000c10e784 */
[----:B------:R-:W-:Y:S04]  /*96b0*/  IMAD.SHL.U32 R204, R204, 0x10, RZ ;  /* 0x00000010cccc7824 */ /* 0x000fe800078e00ff */
[----:B------:R1:W-:Y:S01]  /*96c0*/  RED.E.ADD.F32.FTZ.RN.STRONG.GPU [R8.64], R89 ;  /* 0x000000590800798e */ /* 0x0003e2000c10e784 */
[C---:B------:R-:W-:Y:S02]  /*96d0*/  IADD3 R17, R204.reuse, 0x60, RZ ;  /* 0x00000060cc117810 */ /* 0x040fe40007ffe0ff */
[----:B------:R-:W-:Y:S02]  /*96e0*/  IADD3 R15, R204, 0x60, RZ ;  /* 0x00000060cc0f7810 */ /* 0x000fe40007ffe0ff */
[----:B------:R-:W-:Y:S01]  /*96f0*/  LDSM.16.MT88.4 R84, [R220+0x4000] ;  /* 0x00400000dc54783b */ /* 0x000fe20000004200 */
[C---:B------:R-:W-:Y:S02]  /*9700*/  IMAD.IADD R17, R239.reuse, 0x1, R17 ;  /* 0x00000001ef117824 */ /* 0x040fe400078e0211 */
[C---:B------:R-:W-:Y:S04]  /*9710*/  IMAD.IADD R15, R239.reuse, 0x1, R15 ;  /* 0x00000001ef0f7824 */ /* 0x040fe800078e020f */
[C---:B------:R-:W-:Y:S04]  /*9720*/  IMAD.IADD R15, R239.reuse, 0x1, R15 ;  /* 0x00000001ef0f7824 */ /* 0x040fe800078e020f */
[----:B------:R-:W-:Y:S05]  /*9730*/  IMAD.IADD R15, R239, 0x1, R15 ;  /* 0x00000001ef0f7824 */ /* 0x000fea00078e020f */
[CC--:B-1----:R-:W-:Y:S04]  /*9740*/  LEA R8, P2, R15.reuse, R234.reuse, 0x2 ;  /* 0x000000ea0f087211 */ /* 0x0c2fe800078410ff */
[-C--:B------:R-:W-:Y:S02]  /*9750*/  LEA.HI.X.SX32 R9, R15, R235.reuse, 0x2, P2 ;  /* 0x000000eb0f097211 */ /* 0x080fe400010f16ff */
[CC--:B---3--:R-:W-:Y:S04]  /*9760*/  LEA R4, P1, R197.reuse, R234.reuse, 0x2 ;  /* 0x000000eac5047211 */ /* 0x0c8fe800078210ff */
[-C--:B------:R-:W-:Y:S02]  /*9770*/  LEA.HI.X.SX32 R5, R197, R235.reuse, 0x2, P1 ;  /* 0x000000ebc5057211 */ /* 0x080fe400008f16ff */
[CC--:B------:R-:W-:Y:S03]  /*9780*/  LEA R6, P0, R196.reuse, R234.reuse, 0x2 ;  /* 0x000000eac4067211 */ /* 0x0c0fe600078010ff */
[----:B------:R1:W-:Y:S01]  /*9790*/  RED.E.ADD.F32.FTZ.RN.STRONG.GPU [R4.64], R90 ;  /* 0x0000005a0400798e */ /* 0x0003e2000c10e784 */
[-C--:B------:R-:W-:Y:S05]  /*97a0*/  LEA.HI.X.SX32 R7, R196, R235.reuse, 0x2, P0 ;  /* 0x000000ebc4077211 */ /* 0x080fea00000f16ff */
[----:B------:R2:W-:Y:S05]  /*97b0*/  RED.E.ADD.F32.FTZ.RN.STRONG.GPU [R6.64], R91 ;  /* 0x0000005b0600798e */ /* 0x0005ea000c10e784 */
[----:B------:R-:W-:Y:S05]  /*97c0*/  RED.E.ADD.F32.FTZ.RN.STRONG.GPU [R234.64+0x180], R96 ;  /* 0x00018060ea00798e */ /* 0x000fea000c10e784 */
[----:B------:R-:W-:Y:S05]  /*97d0*/  RED.E.ADD.F32.FTZ.RN.STRONG.GPU [R2.64+0x180], R97 ;  /* 0x000180610200798e */ /* 0x000fea000c10e784 */
[----:B------:R-:W-:Y:S01]  /*97e0*/  LDSM.16.MT88.4 R88, [R220+0x6000] ;  /* 0x00600000dc58783b */ /* 0x000fe20000004200 */
[CC--:B-1----:R-:W-:Y:S04]  /*97f0*/  LEA R4, P0, R16.reuse, R234.reuse, 0x2 ;  /* 0x000000ea10047211 */ /* 0x0c2fe800078010ff */
[-C--:B------:R-:W-:Y:S02]  /*9800*/  LEA.HI.X.SX32 R5, R16, R235.reuse, 0x2, P0 ;  /* 0x000000eb10057211 */ /* 0x080fe400000f16ff */
[CC--:B--2---:R-:W-:Y:S02]  /*9810*/  LEA R6, P1, R17.reuse, R234.reuse, 0x2 ;  /* 0x000000ea11067211 */ /* 0x0c4fe400078210ff */
[----:B------:R-:W-:Y:S01]  /*9820*/  IADD3 R16, R204, 0x60, RZ ;  /* 0x00000060cc107810 */ /* 0x000fe20007ffe0ff */
[----:B------:R-:W-:Y:S01]  /*9830*/  RED.E.ADD.F32.FTZ.RN.STRONG.GPU [R4.64], R98 ;  /* 0x000000620400798e */ /* 0x000fe2000c10e784 */
[-C--:B------:R-:W-:Y:S01]  /*9840*/  LEA.HI.X.SX32 R7, R17, R235.reuse, 0x2, P1 ;  /* 0x000000eb11077211 */ /* 0x080fe200008f16ff */
[----:B------:R-:W-:Y:S02]  /*9850*/  IMAD.MOV.U32 R204, RZ, RZ, c[0x0][0x22c] ;  /* 0x00008b00ffcc7624 */ /* 0x000fe400078e00ff */
[C---:B------:R-:W-:Y:S02]  /*9860*/  IMAD.IADD R16, R239.reuse, 0x1, R16 ;  /* 0x00000001ef107824 */ /* 0x040fe400078e0210 */
[----:B------:R4:W-:Y:S01]  /*9870*/  RED.E.ADD.F32.FTZ.RN.STRONG.GPU [R6.64], R99 ;  /* 0x000000630600798e */ /* 0x0009e2000c10e784 */
[----:B------:R-:W-:Y:S02]  /*9880*/  IMAD R204, R204, c[0x0][0x1c0], RZ ;  /* 0x00007000cccc7a24 */ /* 0x000fe400078e02ff */
[C---:B------:R-:W-:Y:S02]  /*9890*/  IMAD.IADD R16, R239.reuse, 0x1, R16 ;  /* 0x00000001ef107824 */ /* 0x040fe400078e0210 */
[----:B------:R-:W-:Y:S01]  /*98a0*/  IMAD.SHL.U32 R204, R204, 0x10, RZ ;  /* 0x00000010cccc7824 */ /* 0x000fe200078e00ff */
[----:B------:R-:W-:Y:S02]  /*98b0*/  LDSM.16.MT88.4 R96, [R226+0x28800] ;  /* 0x02880000e260783b */ /* 0x000fe40000004200 */
[-C--:B------:R-:W-:Y:S02]  /*98c0*/  LEA R10, P0, R16, R234.reuse, 0x2 ;  /* 0x000000ea100a7211 */ /* 0x080fe400078010ff */
[----:B------:R-:W-:Y:S02]  /*98d0*/  IADD3 R17, R204, 0x80, RZ ;  /* 0x00000080cc117810 */ /* 0x000fe40007ffe0ff */
[-C--:B------:R-:W-:Y:S02]  /*98e0*/  LEA.HI.X.SX32 R11, R16, R235.reuse, 0x2, P0 ;  /* 0x000000eb100b7211 */ /* 0x080fe400000f16ff */
[C---:B------:R-:W-:Y:S01]  /*98f0*/  IADD3 R16, R204.reuse, 0x80, RZ ;  /* 0x00000080cc107810 */ /* 0x040fe20007ffe0ff */
[C---:B------:R-:W-:Y:S01]  /*9900*/  IMAD.IADD R17, R239.reuse, 0x1, R17 ;  /* 0x00000001ef117824 */ /* 0x040fe200078e0211 */
[----:B------:R-:W-:Y:S01]  /*9910*/  IADD3 R15, R204, 0x80, RZ ;  /* 0x00000080cc0f7810 */ /* 0x000fe20007ffe0ff */
[----:B------:R-:W-:Y:S01]  /*9920*/  RED.E.ADD.F32.FTZ.RN.STRONG.GPU [R10.64], R92 ;  /* 0x0000005c0a00798e */ /* 0x000fe2000c10e784 */
[----:B------:R-:W-:Y:S02]  /*9930*/  IMAD.MOV.U32 R204, RZ, RZ, c[0x0][0x22c] ;  /* 0x00008b00ffcc7624 */ /* 0x000fe400078e00ff */
[C---:B------:R-:W-:Y:S02]  /*9940*/  IMAD.IADD R16, R239.reuse, 0x1, R16 ;  /* 0x00000001ef107824 */ /* 0x040fe400078e0210 */
[----:B------:R1:W-:Y:S01]  /*9950*/  RED.E.ADD.F32.FTZ.RN.STRONG.GPU [R8.64], R93 ;  /* 0x0000005d0800798e */ /* 0x0003e2000c10e784 */
[C---:B------:R-:W-:Y:S02]  /*9960*/  IMAD.IADD R15, R239.reuse, 0x1, R15 ;  /* 0x00000001ef0f7824 */ /* 0x040fe400078e020f */
[C---:B------:R-:W-:Y:S01]  /*9970*/  IMAD.IADD R16, R239.reuse, 0x1, R16 ;  /* 0x00000001ef107824 */ /* 0x040fe200078e0210 */
[-C--:B----4-:R-:W-:Y:S01]  /*9980*/  LEA R6, P0, R12, R234.reuse, 0x2 ;  /* 0x000000ea0c067211 */ /* 0x090fe200078010ff */
[C---:B------:R-:W-:Y:S02]  /*9990*/  IMAD.IADD R15, R239.reuse, 0x1, R15 ;  /* 0x00000001ef0f7824 */ /* 0x040fe400078e020f */
[----:B------:R-:W-:Y:S01]  /*99a0*/  IMAD R204, R204, c[0x0][0x1c0], RZ ;  /* 0x00007000cccc7a24 */ /* 0x000fe200078e02ff */
[-C--:B------:R-:W-:Y:S01]  /*99b0*/  LEA.HI.X.SX32 R7, R12, R235.reuse, 0x2, P0 ;  /* 0x000000eb0c077211 */ /* 0x080fe200000f16ff */
[----:B------:R-:W-:Y:S01]  /*99c0*/  IMAD.IADD R15, R239, 0x1, R15 ;  /* 0x00000001ef0f7824 */ /* 0x000fe200078e020f */
[----:B------:R-:W2:Y:S01]  /*99d0*/  LDL R12, [R1+0x2c] ;  /* 0x00002c00010c7983 */ /* 0x000ea20000100800 */
[----:B------:R-:W-:Y:S03]  /*99e0*/  IMAD.SHL.U32 R204, R204, 0x10, RZ ;  /* 0x00000010cccc7824 */ /* 0x000fe600078e00ff */
[CC--:B-1----:R-:W-:Y:S04]  /*99f0*/  LEA R8, P2, R15.reuse, R234.reuse, 0x2 ;  /* 0x000000ea0f087211 */ /* 0x0c2fe800078410ff */
[-C--:B------:R-:W-:Y:S02]  /*9a00*/  LEA.HI.X.SX32 R9, R15, R235.reuse, 0x2, P2 ;  /* 0x000000eb0f097211 */ /* 0x080fe400010f16ff */
[----:B------:R-:W-:Y:S05]  /*9a10*/  IADD3 R15, R204, 0xa0, RZ ;  /* 0x000000a0cc0f7810 */ /* 0x000fea0007ffe0ff */
[C---:B------:R-:W-:Y:S04]  /*9a20*/  IMAD.IADD R15, R239.reuse, 0x1, R15 ;  /* 0x00000001ef0f7824 */ /* 0x040fe800078e020f */
[C---:B------:R-:W-:Y:S04]  /*9a30*/  IMAD.IADD R15, R239.reuse, 0x1, R15 ;  /* 0x00000001ef0f7824 */ /* 0x040fe800078e020f */
[----:B------:R-:W-:Y:S01]  /*9a40*/  IMAD.IADD R15, R239, 0x1, R15 ;  /* 0x00000001ef0f7824 */ /* 0x000fe200078e020f */
        /* <DEDUP_REMOVED lines=13> */
[----:B------:R-:W4:Y:S01]  /*9b20*/  LDL R0, [R1+0x58] ;  /* 0x0000580001007983 */ /* 0x000f220000100800 */
[CC--:B---3--:R-:W-:Y:S02]  /*9b30*/  LEA R6, P1, R17.reuse, R234.reuse, 0x2 ;  /* 0x000000ea11067211 */ /* 0x0c8fe400078210ff */
[CC--:B------:R-:W-:Y:S02]  /*9b40*/  LEA R10, P0, R16.reuse, R234.reuse, 0x2 ;  /* 0x000000ea100a7211 */ /* 0x0c0fe400078010ff */
[----:B------:R1:W-:Y:S01]  /*9b50*/  RED.E.ADD.F32.FTZ.RN.STRONG.GPU [R4.64], R102 ;  /* 0x000000660400798e */ /* 0x0003e2000c10e784 */
[-C--:B------:R-:W-:Y:S02]  /*9b60*/  LEA.HI.X.SX32 R7, R17, R235.reuse, 0x2, P1 ;  /* 0x000000eb11077211 */ /* 0x080fe400008f16ff */
[-C--:B------:R-:W-:Y:S02]  /*9b70*/  LEA.HI.X.SX32 R11, R16, R235.reuse, 0x2, P0 ;  /* 0x000000eb100b7211 */ /* 0x080fe400000f16ff */
[C---:B------:R-:W-:Y:S01]  /*9b80*/  IADD3 R17, R204.reuse, 0xa0, RZ ;  /* 0x000000a0cc117810 */ /* 0x040fe20007ffe0ff */
[----:B------:R3:W-:Y:S01]  /*9b90*/  RED.E.ADD.F32.FTZ.RN.STRONG.GPU [R6.64], R103 ;  /* 0x000000670600798e */ /* 0x0007e2000c10e784 */
[----:B------:R-:W-:Y:S01]  /*9ba0*/  IADD3 R16, R204, 0xa0, RZ ;  /* 0x000000a0cc107810 */ /* 0x000fe20007ffe0ff */
[----:B------:R-:W-:Y:S02]  /*9bb0*/  IMAD.MOV.U32 R204, RZ, RZ, c[0x0][0x22c] ;  /* 0x00008b00ffcc7624 */ /* 0x000fe400078e00ff */
[C---:B------:R-:W-:Y:S01]  /*9bc0*/  IMAD.IADD R17, R239.reuse, 0x1, R17 ;  /* 0x00000001ef117824 */ /* 0x040fe200078e0211 */
[----:B------:R-:W-:Y:S01]  /*9bd0*/  RED.E.ADD.F32.FTZ.RN.STRONG.GPU [R10.64], R104 ;  /* 0x000000680a00798e */ /* 0x000fe2000c10e784 */
[C---:B------:R-:W-:Y:S02]  /*9be0*/  IMAD.IADD R16, R239.reuse, 0x1, R16 ;  /* 0x00000001ef107824 */ /* 0x040fe400078e0210 */
[----:B------:R-:W-:Y:S02]  /*9bf0*/  IMAD R204, R204, c[0x0][0x1c0], RZ ;  /* 0x00007000cccc7a24 */ /* 0x000fe400078e02ff */
[----:B------:R3:W-:Y:S01]  /*9c00*/  RED.E.ADD.F32.FTZ.RN.STRONG.GPU [R8.64], R105 ;  /* 0x000000690800798e */ /* 0x0007e2000c10e784 */
[----:B------:R-:W-:Y:S02]  /*9c10*/  IMAD.IADD R16, R239, 0x1, R16 ;  /* 0x00000001ef107824 */ /* 0x000fe400078e0210 */
[----:B------:R-:W-:Y:S02]  /*9c20*/  IMAD.SHL.U32 R204, R204, 0x10, RZ ;  /* 0x00000010cccc7824 */ /* 0x000fe400078e00ff */
[----:B------:R-:W-:Y:S01]  /*9c30*/  LDSM.16.MT88.4 R100, [R220+0x2800] ;  /* 0x00280000dc64783b */ /* 0x000fe20000004200 */
[CC--:B-1----:R-:W-:Y:S04]  /*9c40*/  LEA R4, P1, R14.reuse, R234.reuse, 0x2 ;  /* 0x000000ea0e047211 */ /* 0x0c2fe800078210ff */
[-C--:B------:R-:W-:Y:S02]  /*9c50*/  LEA.HI.X.SX32 R5, R14, R235.reuse, 0x2, P1 ;  /* 0x000000eb0e057211 */ /* 0x080fe400008f16ff */
[----:B------:R-:W4:Y:S01]  /*9c60*/  LDL R14, [R1+0x28] ;  /* 0x00002800010e7983 */ /* 0x000f220000100800 */
[CC--:B---3--:R-:W-:Y:S04]  /*9c70*/  LEA R6, P0, R13.reuse, R234.reuse, 0x2 ;  /* 0x000000ea0d067211 */ /* 0x0c8fe800078010ff */
[----:B------:R1:W-:Y:S01]  /*9c80*/  RED.E.ADD.F32.FTZ.RN.STRONG.GPU [R4.64], R106 ;  /* 0x0000006a0400798e */ /* 0x0003e2000c10e784 */
[-C--:B------:R-:W-:Y:S02]  /*9c90*/  LEA.HI.X.SX32 R7, R13, R235.reuse, 0x2, P0 ;  /* 0x000000eb0d077211 */ /* 0x080fe400000f16ff */
[----:B------:R-:W-:Y:S01]  /*9ca0*/  IADD3 R13, R207, 0xa0, RZ ;  /* 0x000000a0cf0d7810 */ /* 0x000fe20007ffe0ff */
[----:B------:R-:W-:Y:S01]  /*9cb0*/  IMAD.MOV.U32 R207, RZ, RZ, c[0x0][0x22c] ;  /* 0x00008b00ffcf7624 */ /* 0x000fe200078e00ff */
[-C--:B------:R-:W-:Y:S01]  /*9cc0*/  LEA R8, P2, R15, R234.reuse, 0x2 ;  /* 0x000000ea0f087211 */ /* 0x080fe200078410ff */
[----:B------:R3:W-:Y:S02]  /*9cd0*/  RED.E.ADD.F32.FTZ.RN.STRONG.GPU [R6.64], R107 ;  /* 0x0000006b0600798e */ /* 0x0007e4000c10e784 */
[----:B------:R-:W-:Y:S01]  /*9ce0*/  IMAD R207, R207, c[0x0][0x1c0], RZ ;  /* 0x00007000cfcf7a24 */ /* 0x000fe200078e02ff */
[-C--:B------:R-:W-:Y:S02]  /*9cf0*/  LEA.HI.X.SX32 R9, R15, R235.reuse, 0x2, P2 ;  /* 0x000000eb0f097211 */ /* 0x080fe400010f16ff */
[----:B------:R-:W-:Y:S01]  /*9d00*/  RED.E.ADD.F32.FTZ.RN.STRONG.GPU [R234.64+0x280], R112 ;  /* 0x00028070ea00798e */ /* 0x000fe2000c10e784 */
[----:B------:R-:W-:Y:S04]  /*9d10*/  IMAD.SHL.U32 R207, R207, 0x10, RZ ;  /* 0x00000010cfcf7824 */ /* 0x000fe800078e00ff */
[----:B------:R-:W-:Y:S01]  /*9d20*/  RED.E.ADD.F32.FTZ.RN.STRONG.GPU [R2.64+0x280], R113 ;  /* 0x000280710200798e */ /* 0x000fe2000c10e784 */
[----:B------:R-:W-:Y:S04]  /*9d30*/  IADD3 R15, R207, 0xc0, RZ ;  /* 0x000000c0cf0f7810 */ /* 0x000fe80007ffe0ff */
        /* <DEDUP_REMOVED lines=11> */
[----:B------:R-:W-:Y:S03]  /*9df0*/  IADD3 R16, R204, 0xc0, RZ ;  /* 0x000000c0cc107810 */ /* 0x000fe60007ffe0ff */
[C---:B------:R-:W-:Y:S01]  /*9e00*/  IMAD.IADD R17, R239.reuse, 0x1, R17 ;  /* 0x00000001ef117824 */ /* 0x040fe200078e0211 */
[----:B------:R-:W-:Y:S01]  /*9e10*/  RED.E.ADD.F32.FTZ.RN.STRONG.GPU [R10.64], R108 ;  /* 0x0000006c0a00798e */ /* 0x000fe2000c10e784 */
[C---:B------:R-:W-:Y:S04]  /*9e20*/  IMAD.IADD R16, R239.reuse, 0x1, R16 ;  /* 0x00000001ef107824 */ /* 0x040fe800078e0210 */
[----:B------:R-:W-:Y:S01]  /*9e30*/  RED.E.ADD.F32.FTZ.RN.STRONG.GPU [R8.64], R109 ;  /* 0x0000006d0800798e */ /* 0x000fe2000c10e784 */
[----:B------:R-:W-:Y:S01]  /*9e40*/  IMAD.IADD R16, R239, 0x1, R16 ;  /* 0x00000001ef107824 */ /* 0x000fe200078e0210 */
[CC--:B--2---:R-:W-:Y:S04]  /*9e50*/  LEA R4, P1, R12.reuse, R234.reuse, 0x2 ;  /* 0x000000ea0c047211 */ /* 0x0c4fe800078210ff */
[-C--:B------:R-:W-:Y:S02]  /*9e60*/  LEA.HI.X.SX32 R5, R12, R235.reuse, 0x2, P1 ;  /* 0x000000eb0c057211 */ /* 0x080fe400008f16ff */
[----:B------:R-:W2:Y:S05]  /*9e70*/  LDL R12, [R1+0x1c] ;  /* 0x00001c00010c7983 */ /* 0x000eaa0000100800 */
[----:B------:R1:W-:Y:S01]  /*9e80*/  RED.E.ADD.F32.FTZ.RN.STRONG.GPU [R4.64], R110 ;  /* 0x0000006e0400798e */ /* 0x0003e2000c10e784 */
[CC--:B----4-:R-:W-:Y:S04]  /*9e90*/  LEA R6, P0, R0.reuse, R234.reuse, 0x2 ;  /* 0x000000ea00067211 */ /* 0x0d0fe800078010ff */
[-C--:B------:R-:W-:Y:S02]  /*9ea0*/  LEA.HI.X.SX32 R7, R0, R235.reuse, 0x2, P0 ;  /* 0x000000eb00077211 */ /* 0x080fe400000f16ff */
[CC--:B-1----:R-:W-:Y:S01]  /*9eb0*/  LEA R4, P0, R15.reuse, R234.reuse, 0x2 ;  /* 0x000000ea0f047211 */ /* 0x0c2fe200078010ff */
[----:B------:R-:W3:Y:S03]  /*9ec0*/  LDL R0, [R1+0x50] ;  /* 0x0000500001007983 */ /* 0x000ee60000100800 */
[-C--:B------:R-:W-:Y:S02]  /*9ed0*/  LEA.HI.X.SX32 R5, R15, R235.reuse, 0x2, P0 ;  /* 0x000000eb0f057211 */ /* 0x080fe400000f16ff */
[----:B------:R1:W-:Y:S01]  /*9ee0*/  RED.E.ADD.F32.FTZ.RN.STRONG.GPU [R6.64], R111 ;  /* 0x0000006f0600798e */ /* 0x0003e2000c10e784 */
[----:B------:R-:W-:Y:S01]  /*9ef0*/  IADD3 R15, R204, 0xc0, RZ ;  /* 0x000000c0cc0f7810 */ /* 0x000fe20007ffe0ff */
[----:B------:R-:W-:Y:S01]  /*9f00*/  IMAD.MOV.U32 R204, RZ, RZ, c[0x0][0x22c] ;  /* 0x00008b00ffcc7624 */ /* 0x000fe200078e00ff */
[CC--:B------:R-:W-:Y:S02]  /*9f10*/  LEA R10, P0, R16.reuse, R234.reuse, 0x2 ;  /* 0x000000ea100a7211 */ /* 0x0c0fe400078010ff */
[----:B------:R-:W-:Y:S01]  /*9f20*/  RED.E.ADD.F32.FTZ.RN.STRONG.GPU [R234.64+0x300], R116 ;  /* 0x00030074ea00798e */ /* 0x000fe2000c10e784 */
[C---:B------:R-:W-:Y:S01]  /*9f30*/  IMAD.IADD R15, R239.reuse, 0x1, R15 ;  /* 0x00000001ef0f7824 */ /* 0x040fe200078e020f */
[-C--:B------:R-:W-:Y:S01]  /*9f40*/  LEA.HI.X.SX32 R11, R16, R235.reuse, 0x2, P0 ;  /* 0x000000eb100b7211 */ /* 0x080fe200000f16ff */
[----:B------:R-:W-:Y:S02]  /*9f50*/  IMAD R204, R204, c[0x0][0x1c0], RZ ;  /* 0x00007000cccc7a24 */ /* 0x000fe400078e02ff */
[----:B------:R-:W-:Y:S01]  /*9f60*/  RED.E.ADD.F32.FTZ.RN.STRONG.GPU [R2.64+0x300], R117 ;  /* 0x000300750200798e */ /* 0x000fe2000c10e784 */
[C---:B------:R-:W-:Y:S02]  /*9f70*/  IMAD.IADD R15, R239.reuse, 0x1, R15 ;  /* 0x00000001ef0f7824 */ /* 0x040fe400078e020f */
[----:B------:R-:W-:Y:S02]  /*9f80*/  IMAD.SHL.U32 R204, R204, 0x10, RZ ;  /* 0x00000010cccc7824 */ /* 0x000fe400078e00ff */
[----:B------:R4:W-:Y:S01]  /*9f90*/  RED.E.ADD.F32.FTZ.RN.STRONG.GPU [R4.64], R118 ;  /* 0x000000760400798e */ /* 0x0009e2000c10e784 */
[----:B------:R-:W-:Y:S04]  /*9fa0*/  IMAD.IADD R15, R239, 0x1, R15 ;  /* 0x00000001ef0f7824 */ /* 0x000fe800078e020f */
[----:B------:R-:W-:Y:S01]  /*9fb0*/  LDSM.16.MT88.4 R108, [R220+0x6800] ;  /* 0x00680000dc6c783b */ /* 0x000fe20000004200 */
[CC--:B------:R-:W-:Y:S04]  /*9fc0*/  LEA R8, P2, R15.reuse, R234.reuse, 0x2 ;  /* 0x000000ea0f087211 */ /* 0x0c0fe800078410ff */
[-C--:B------:R-:W-:Y:S02]  /*9fd0*/  LEA.HI.X.SX32 R9, R15, R235.reuse, 0x2, P2 ;  /* 0x000000eb0f097211 */ /* 0x080fe400010f16ff */
[-C--:B-1----:R-:W-:Y:S02]  /*9fe0*/  LEA R6, P1, R17, R234.reuse, 0x2 ;  /* 0x000000ea11067211 */ /* 0x082fe400078210ff */
[----:B------:R-:W-:Y:S02]  /*9ff0*/  IADD3 R15, R205, 0xe0, RZ ;  /* 0x000000e0cd0f7810 */ /* 0x000fe40007ffe0ff */
[-C--:B------:R-:W-:Y:S02]  /*a000*/  LEA.HI.X.SX32 R7, R17, R235.reuse, 0x2, P1 ;  /* 0x000000eb11077211 */ /* 0x080fe400008f16ff */
[----:B------:R-:W-:Y:S01]  /*a010*/  LDSM.16.MT88.4 R16, [R220+0x2000] ;  /* 0x00200000dc10783b */ /* 0x000fe20000004200 */
[----:B------:R-:W-:Y:S04]  /*a020*/  IMAD.IADD R15, R239, 0x1, R15 ;  /* 0x00000001ef0f7824 */ /* 0x000fe800078e020f */
[----:B------:R1:W-:Y:S01]  /*a030*/  RED.E.ADD.F32.FTZ.RN.STRONG.GPU [R6.64], R119 ;  /* 0x000000770600798e */ /* 0x0003e2000c10e784 */
[CC--:B----4-:R-:W-:Y:S04]  /*a040*/  LEA R4, P1, R14.reuse, R234.reuse, 0x2 ;  /* 0x000000ea0e047211 */ /* 0x0d0fe800078210ff */
[----:B------:R4:W-:Y:S01]  /*a050*/  RED.E.ADD.F32.FTZ.RN.STRONG.GPU [R10.64], R120 ;  /* 0x000000780a00798e */ /* 0x0009e2000c10e784 */
[-C--:B------:R-:W-:Y:S04]  /*a060*/  LEA.HI.X.SX32 R5, R14, R235.reuse, 0x2, P1 ;  /* 0x000000eb0e057211 */ /* 0x080fe800008f16ff */
[----:B------:R4:W-:Y:S01]  /*a070*/  RED.E.ADD.F32.FTZ.RN.STRONG.GPU [R8.64], R121 ;  /* 0x000000790800798e */ /* 0x0009e2000c10e784 */
[----:B------:R-:W-:Y:S04]  /*a080*/  IADD3 R14, R205, 0xe0, RZ ;  /* 0x000000e0cd0e7810 */ /* 0x000fe80007ffe0ff */
[----:B------:R4:W-:Y:S01]  /*a090*/  RED.E.ADD.F32.FTZ.RN.STRONG.GPU [R4.64], R122 ;  /* 0x0000007a0400798e */ /* 0x0009e2000c10e784 */
[C---:B------:R-:W-:Y:S04]  /*a0a0*/  IMAD.IADD R14, R239.reuse, 0x1, R14 ;  /* 0x00000001ef0e7824 */ /* 0x040fe800078e020e */
[----:B------:R-:W-:Y:S01]  /*a0b0*/  IMAD.IADD R14, R239, 0x1, R14 ;  /* 0x00000001ef0e7824 */ /* 0x000fe200078e020e */
[CC--:B-1----:R-:W-:Y:S04]  /*a0c0*/  LEA R6, P0, R13.reuse, R234.reuse, 0x2 ;  /* 0x000000ea0d067211 */ /* 0x0c2fe800078010ff */
[-C--:B------:R-:W-:Y:S02]  /*a0d0*/  LEA.HI.X.SX32 R7, R13, R235.reuse, 0x2, P0 ;  /* 0x000000eb0d077211 */ /* 0x080fe400000f16ff */
[----:B------:R-:W-:Y:S02]  /*a0e0*/  IADD3 R13, R204, 0xe0, RZ ;  /* 0x000000e0cc0d7810 */ /* 0x000fe40007ffe0ff */
[CC--:B----4-:R-:W-:Y:S01]  /*a0f0*/  LEA R10, P0, R15.reuse, R234.reuse, 0x2 ;  /* 0x000000ea0f0a7211 */ /* 0x0d0fe200078010ff */
[----:B------:R1:W-:Y:S01]  /*a100*/  RED.E.ADD.F32.FTZ.RN.STRONG.GPU [R6.64], R123 ;  /* 0x0000007b0600798e */ /* 0x0003e2000c10e784 */
[CC--:B------:R-:W-:Y:S02]  /*a110*/  LEA R8, P3, R14.reuse, R234.reuse, 0x2 ;  /* 0x000000ea0e087211 */ /* 0x0c0fe400078610ff */
[-C--:B------:R-:W-:Y:S02]  /*a120*/  LEA.HI.X.SX32 R11, R15, R235.reuse, 0x2, P0 ;  /* 0x000000eb0f0b7211 */ /* 0x080fe400000f16ff */
[----:B------:R-:W-:Y:S01]  /*a130*/  RED.E.ADD.F32.FTZ.RN.STRONG.GPU [R234.64+0x380], R128 ;  /* 0x00038080ea00798e */ /* 0x000fe2000c10e784 */
[CC--:B------:R-:W-:Y:S02]  /*a140*/  LEA R4, P1, R13.reuse, R234.reuse, 0x2 ;  /* 0x000000ea0d047211 */ /* 0x0c0fe400078210ff */
[-C--:B------:R-:W-:Y:S02]  /*a150*/  LEA.HI.X.SX32 R9, R14, R235.reuse, 0x2, P3 ;  /* 0x000000eb0e097211 */ /* 0x080fe400018f16ff */
[----:B------:R-:W-:Y:S01]  /*a160*/  RED.E.ADD.F32.FTZ.RN.STRONG.GPU [R2.64+0x380], R129 ;  /* 0x000380810200798e */ /* 0x000fe2000c10e784 */
[-C--:B------:R-:W-:Y:S02]  /*a170*/  LEA.HI.X.SX32 R5, R13, R235.reuse, 0x2, P1 ;  /* 0x000000eb0d057211 */ /* 0x080fe400008f16ff */
[----:B------:R-:W-:Y:S03]  /*a180*/  IADD3 R13, R205, 0xe0, RZ ;  /* 0x000000e0cd0d7810 */ /* 0x000fe60007ffe0ff */
[----:B------:R2:W-:Y:S02]  /*a190*/  RED.E.ADD.F32.FTZ.RN.STRONG.GPU [R4.64], R130 ;  /* 0x000000820400798e */ /* 0x0005e4000c10e784 */
[C---:B------:R-:W-:Y:S03]  /*a1a0*/  IMAD.IADD R13, R239.reuse, 0x1, R13 ;  /* 0x00000001ef0d7824 */ /* 0x040fe600078e020d */
[----:B------:R-:W-:Y:S01]  /*a1b0*/  RED.E.ADD.F32.FTZ.RN.STRONG.GPU [R10.64], R131 ;  /* 0x000000830a00798e */ /* 0x000fe2000c10e784 */
[C---:B------:R-:W-:Y:S04]  /*a1c0*/  IMAD.IADD R13, R239.reuse, 0x1, R13 ;  /* 0x00000001ef0d7824 */ /* 0x040fe800078e020d */
[----:B------:R-:W-:Y:S01]  /*a1d0*/  IMAD.IADD R13, R239, 0x1, R13 ;  /* 0x00000001ef0d7824 */ /* 0x000fe200078e020d */
[----:B------:R-:W-:Y:S04]  /*a1e0*/  RED.E.ADD.F32.FTZ.RN.STRONG.GPU [R8.64], R124 ;  /* 0x0000007c0800798e */ /* 0x000fe8000c10e784 */
[CC--:B-1----:R-:W-:Y:S01]  /*a1f0*/  LEA R6, P2, R13.reuse, R234.reuse, 0x2 ;  /* 0x000000ea0d067211 */ /* 0x0c2fe200078410ff */
[----:B------:R-:W-:Y:S03]  /*a200*/  LDSM.16.MT88.4 R8, [R220] ;  /* 0x00000000dc08783b */ /* 0x000fe60000004200 */
[-C--:B------:R-:W-:Y:S05]  /*a210*/  LEA.HI.X.SX32 R7, R13, R235.reuse, 0x2, P2 ;  /* 0x000000eb0d077211 */ /* 0x080fea00010f16ff */
[----:B------:R-:W-:Y:S01]  /*a220*/  RED.E.ADD.F32.FTZ.RN.STRONG.GPU [R6.64], R125 ;  /* 0x0000007d0600798e */ /* 0x000fe2000c10e784 */
[CC--:B--2---:R-:W-:Y:S04]  /*a230*/  LEA R4, P1, R12.reuse, R234.reuse, 0x2 ;  /* 0x000000ea0c047211 */ /* 0x0c4fe800078210ff */
[-C--:B------:R-:W-:Y:S02]  /*a240*/  LEA.HI.X.SX32 R5, R12, R235.reuse, 0x2, P1 ;  /* 0x000000eb0c057211 */ /* 0x080fe400008f16ff */
[----:B------:R-:W-:Y:S01]  /*a250*/  LDSM.16.MT88.4 R12, [R226+0x28000] ;  /* 0x02800000e20c783b */ /* 0x000fe20000004200 */
[----:B------:R-:W-:Y:S01]  /*a260*/  PLOP3.LUT P1, PT, PT, PT, UP0, 0x80, 0x0 ;  /* 0x000000000000781c */ /* 0x000fe20003f2f008 */
[----:B------:R-:W-:Y:S03]  /*a270*/  @UP2 UIADD3 UR16, UP0, UR16, -0x100, URZ ;  /* 0xffffff0010102890 */ /* 0x000fe6000ff1e03f */
[----:B------:R-:W-:Y:S01]  /*a280*/  RED.E.ADD.F32.FTZ.RN.STRONG.GPU [R4.64], R126 ;  /* 0x0000007e0400798e */ /* 0x000fe2000c10e784 */
[----:B------:R-:W-:Y:S04]  /*a290*/  @UP2 UIADD3.X UR13, UR13, -0x1, URZ, UP0, !UPT ;  /* 0xffffffff0d0d2890 */ /* 0x000fe800087fe43f */
        /* <DEDUP_REMOVED lines=12> */
[C---:B------:R-:W-:Y:S04]  /*a360*/  HMMA.16816.F32.BF16 R168, R12.reuse, R84, R168 ;  /* 0x000000540ca8723c */ /* 0x040fe800000418a8 */
[C---:B---3--:R-:W-:Y:S04]  /*a370*/  LEA R2, P0, R0.reuse, R234, 0x2 ;  /* 0x000000ea00027211 */ /* 0x048fe800078010ff */
[-C--:B------:R-:W-:Y:S04]  /*a380*/  HMMA.16816.F32.BF16 R172, R12, R86.reuse, R172 ;  /* 0x000000560cac723c */ /* 0x080fe800000418ac */
[----:B------:R-:W-:Y:S02]  /*a390*/  LEA.HI.X.SX32 R3, R0, R235, 0x2, P0 ;  /* 0x000000eb00037211 */ /* 0x000fe400000f16ff */
[----:B------:R-:W-:Y:S02]  /*a3a0*/  PLOP3.LUT P0, PT, PT, PT, UP1, 0x80, 0x0 ;  /* 0x000000000000781c */ /* 0x000fe40003f0f018 */
[C---:B------:R-:W-:Y:S01]  /*a3b0*/  HMMA.16816.F32.BF16 R176, R4.reuse, R86, R176 ;  /* 0x0000005604b0723c */ /* 0x040fe200000418b0 */
[----:B------:R-:W-:Y:S03]  /*a3c0*/  LDSM.16.MT88.4 R84, [R220+0x3000] ;  /* 0x00300000dc54783b */ /* 0x000fe60000004200 */
[C---:B------:R-:W-:Y:S02]  /*a3d0*/  IADD3 R0, R220.reuse, -0x8000, RZ ;  /* 0xffff8000dc007810 */ /* 0x040fe40007ffe0ff */
[----:B------:R-:W-:Y:S01]  /*a3e0*/  RED.E.ADD.F32.FTZ.RN.STRONG.GPU [R2.64], R127 ;  /* 0x0000007f0200798e */ /* 0x000fe2000c10e784 */
[----:B------:R-:W-:Y:S01]  /*a3f0*/  @P1 IADD3 R0, R220, 0x8000, RZ ;  /* 0x00008000dc001810 */ /* 0x000fe20007ffe0ff */
        /* <DEDUP_REMOVED lines=72> */
[----:B------:R-:W-:Y:S01]  /*a880*/  F2FP.BF16.PACK_AB R13, R13, R84 ;  /* 0x000000540d0d723e */ /* 0x000fe200000010ff */
[----:B------:R-:W-:Y:S01]  /*a890*/  FMUL.FTZ R15, R55, c[0x0][0x2dc] ;  /* 0x0000b700370f7a20 */ /* 0x000fe20000410000 */
[----:B------:R-:W-:Y:S01]  /*a8a0*/  PLOP3.LUT P0, PT, PT, PT, UP0, 0x80, 0x0 ;  /* 0x000000000000781c */ /* 0x000fe20003f0f008 */
[----:B------:R-:W-:Y:S01]  /*a8b0*/  FMUL.FTZ R134, R134, c[0x0][0x2e0] ;  /* 0x0000b80086867a20 */ /* 0x000fe20000410000 */
[----:B------:R-:W-:Y:S01]  /*a8c0*/  F2FP.BF16.PACK_AB R59, R59, R132 ;  /* 0x000000843b3b723e */ /* 0x000fe200000010ff */
[----:B------:R-:W-:Y:S01]  /*a8d0*/  BAR.SYNC.DEFER_BLOCKING 0x0 ;  /* 0x0000000000007b1d */ /* 0x000fe20000010000 */
[----:B------:R-:W-:Y:S01]  /*a8e0*/  FMUL.FTZ R58, R135, c[0x0][0x2e0] ;  /* 0x0000b800873a7a20 */ /* 0x000fe20000410000 */
[----:B------:R-:W-:Y:S01]  /*a8f0*/  @UP0 UIADD3 UR8, UR22, UR30, URZ ;  /* 0x0000001e16080290 */ /* 0x000fe2000fffe03f */
[----:B------:R-:W-:Y:S02]  /*a900*/  FMUL.FTZ R86, R54, c[0x0][0x2dc] ;  /* 0x0000b70036567a20 */ /* 0x000fe40000410000 */
        /* <DEDUP_REMOVED lines=9> */
[----:B------:R-:W-:Y:S01]  /*a9a0*/  @UP0 UIMAD UR14, UR8, UR11, UR7 ;  /* 0x0000000b080e02a4 */ /* 0x000fe2000f8e0207 */
[----:B------:R-:W-:-:S02]  /*a9b0*/  FMUL.FTZ R85, R56, c[0x0][0x2dc] ;  /* 0x0000b70038557a20 */ /* 0x000fc40000410000 */
        /* <DEDUP_REMOVED lines=8> */
[----:B------:R-:W-:Y:S02]  /*aa40*/  FMUL.FTZ R56, R139, c[0x0][0x2e0] ;  /* 0x0000b8008b387a20 */ /* 0x000fe40000410000 */
        /* <DEDUP_REMOVED lines=242> */
.L_x_934:
        /* <DEDUP_REMOVED lines=18> */
.L_x_935:
[----:B-1----:R-:W2:Y:S01]  /*ba90*/  LDL R0, [R1+0xa8] ;  /* 0x0000a80001007983 */ /* 0x002ea20000100800 */
[----:B------:R-:W-:Y:S02]  /*baa0*/  USHF.L.U32 UR6, UR23, 0x6, URZ ;  /* 0x0000000617067899 */ /* 0x000fe4000800063f */
[----:B------:R-:W-:Y:S01]  /*bab0*/  ULDC.64 UR8, c[0x0][0x3a0] ;  /* 0x0000e80000087ab9 */ /* 0x000fe20000000a00 */
[----:B------:R1:W5:Y:S04]  /*bac0*/  LDL R80, [R1+0x4] ;  /* 0x0000040001507983 */ /* 0x0003680000100800 */
[----:B------:R1:W5:Y:S04]  /*bad0*/  LDL R79, [R1] ;  /* 0x00000000014f7983 */ /* 0x0003680000100800 */
[----:B------:R1:W5:Y:S04]  /*bae0*/  LDL R78, [R1+0x8] ;  /* 0x00000800014e7983 */ /* 0x0003680000100800 */
[----:B------:R-:W3:Y:S01]  /*baf0*/  S2R R7, SR_TID.X ;  /* 0x0000000000077919 */ /* 0x000ee20000002100 */
[----:B------:R-:W-:-:S04]  /*bb00*/  USHF.R.S32.HI UR10, URZ, 0x1f, UR6 ;  /* 0x0000001f3f0a7899 */ /* 0x000fc80008011406 */
[----:B------:R-:W-:Y:S01]  /*bb10*/  UIMAD UR7, UR10, UR8, URZ ;  /* 0x000000080a0772a4 */ /* 0x000fe2000f8e023f */
[--C-:B------:R-:W-:Y:S01]  /*bb20*/  SHF.R.S32.HI R5, RZ, 0x1f, R244.reuse ;  /* 0x0000001fff057819 */ /* 0x100fe200000114f4 */
[----:B------:R-:W-:Y:S02]  /*bb30*/  IMAD.U32 R11, RZ, RZ, UR6 ;  /* 0x00000006ff0b7e24 */ /* 0x000fe4000f8e00ff */
[----:B------:R-:W-:Y:S01]  /*bb40*/  UIMAD UR7, UR6, UR9, UR7 ;  /* 0x00000009060772a4 */ /* 0x000fe2000f8e0207 */
[----:B------:R-:W-:Y:S02]  /*bb50*/  IMAD.MOV.U32 R4, RZ, RZ, R244 ;  /* 0x000000ffff047224 */ /* 0x000fe400078e00f4 */
[----:B------:R-:W-:Y:S02]  /*bb60*/  ULDC.64 UR8, c[0x0][0x3b8] ;  /* 0x0000ee0000087ab9 */ /* 0x000fe40000000a00 */
[----:B------:R-:W-:-:S04]  /*bb70*/  IMAD.WIDE.U32 R2, R11, c[0x0][0x3a0], R4 ;  /* 0x0000e8000b027a25 */ /* 0x000fc800078e0004 */
[----:B------:R-:W-:Y:S01]  /*bb80*/  IMAD.U32 R6, RZ, RZ, UR7 ;  /* 0x00000007ff067e24 */ /* 0x000fe2000f8e00ff */
[----:B------:R-:W-:Y:S01]  /*bb90*/  UIMAD UR7, UR23, -0x40, UR18 ;  /* 0xffffffc0170778a4 */ /* 0x000fe2000f8e0212 */
[----:B------:R-:W-:Y:S01]  /*bba0*/  BAR.SYNC.DEFER_BLOCKING 0x0 ;  /* 0x0000000000007b1d */ /* 0x000fe20000010000 */
[----:B------:R-:W-:Y:S01]  /*bbb0*/  IADD3 R2, P0, R2, UR13, RZ ;  /* 0x0000000d02027c10 */ /* 0x000fe2000ff1e0ff */
[----:B------:R-:W-:-:S03]  /*bbc0*/  UIMAD UR8, UR60, UR8, URZ ;  /* 0x000000083c0872a4 */ /* 0x000fc6000f8e023f */
[----:B------:R-:W-:Y:S01]  /*bbd0*/  IADD3.X R3, R3, UR14, R6, P0, !PT ;  /* 0x0000000e03037c10 */ /* 0x000fe200087fe406 */
[----:B------:R-:W-:Y:S01]  /*bbe0*/  IMAD.U32 R6, RZ, RZ, UR35 ;  /* 0x00000023ff067e24 */ /* 0x000fe2000f8e00ff */
[----:B------:R-:W-:Y:S01]  /*bbf0*/  UIMAD UR8, UR35, UR9, UR8 ;  /* 0x00000009230872a4 */ /* 0x000fe2000f8e0208 */
[----:B------:R-:W-:Y:S01]  /*bc00*/  BSSY B0, `(.L_x_936) ;  /* 0x000002a000007945 */ /* 0x000fe20003800000 */
[----:B--2---:R-:W-:-:S05]  /*bc10*/  IMAD.SHL.U32 R8, R0, 0x2, RZ ;  /* 0x0000000200087824 */ /* 0x004fca00078e00ff */
[----:B------:R1:W2:Y:S04]  /*bc20*/  LDS.128 R40, [R8+0x19000] ;  /* 0x0190000008287984 */ /* 0x0002a80000000c00 */
[----:B------:R1:W4:Y:S04]  /*bc30*/  LDS.128 R36, [R8+0x1b000] ;  /* 0x01b0000008247984 */ /* 0x0003280000000c00 */
        /* <DEDUP_REMOVED lines=10> */
[----:B---3--:R-:W-:-:S04]  /*bce0*/  SHF.R.S32.HI R0, RZ, 0x1f, R7 ;  /* 0x0000001fff007819 */ /* 0x008fc80000011407 */
[----:B------:R-:W-:-:S04]  /*bcf0*/  LEA.HI R0, R0, R7, RZ, 0x3 ;  /* 0x0000000700007211 */ /* 0x000fc800078f18ff */
[----:B------:R-:W-:-:S04]  /*bd00*/  SHF.R.S32.HI R0, RZ, 0x3, R0 ;  /* 0x00000003ff007819 */ /* 0x000fc80000011400 */
[----:B------:R-:W-:Y:S01]  /*bd10*/  ISETP.GE.AND P5, PT, R0, UR7, PT ;  /* 0x0000000700007c0c */ /* 0x000fe2000bfa6270 */
[----:B------:R-:W-:Y:S01]  /*bd20*/  IMAD.WIDE.U32 R6, R6, c[0x0][0x3b8], R2 ;  /* 0x0000ee0006067a25 */ /* 0x000fe200078e0002 */
[----:B------:R-:W-:-:S04]  /*bd30*/  SHF.R.S32.HI R76, RZ, 0x1f, R0 ;  /* 0x0000001fff4c7819 */ /* 0x000fc80000011400 */
[----:B------:R-:W-:-:S07]  /*bd40*/  IADD3 R10, R7, UR8, RZ ;  /* 0x00000008070a7c10 */ /* 0x000fce000fffe0ff */
[----:B------:R-:W-:Y:S05]  /*bd50*/  @P5 BRA `(.L_x_937) ;  /* 0x0000014000005947 */ /* 0x000fea0003800000 */
[----:B--2-4-:R-:W-:Y:S01]  /*bd60*/  ISETP.GE.AND P3, PT, R244, c[0x0][0x220], PT ;  /* 0x00008800f4007a0c */ /* 0x014fe20003f66270 */
[----:B------:R-:W2:Y:S01]  /*bd70*/  LDS.128 R24, [R8+0x1a000] ;  /* 0x01a0000008187984 */ /* 0x000ea20000000c00 */
[----:B------:R-:W-:Y:S01]  /*bd80*/  IMAD.MOV.U32 R2, RZ, RZ, R6 ;  /* 0x000000ffff027224 */ /* 0x000fe200078e0006 */
[----:B-----5:R-:W-:Y:S01]  /*bd90*/  ISETP.GE.AND P2, PT, R80, c[0x0][0x220], PT ;  /* 0x0000880050007a0c */ /* 0x020fe20003f46270 */
[----:B------:R-:W-:Y:S01]  /*bda0*/  IMAD.MOV.U32 R3, RZ, RZ, R10 ;  /* 0x000000ffff037224 */ /* 0x000fe200078e000a */
[----:B------:R-:W3:Y:S01]  /*bdb0*/  LDS.128 R20, [R8+0x1c000] ;  /* 0x01c0000008147984 */ /* 0x000ee20000000c00 */
[----:B------:R-:W-:Y:S01]  /*bdc0*/  IMAD R77, R76, c[0x0][0x3a0], RZ ;  /* 0x0000e8004c4d7a24 */ /* 0x000fe200078e02ff */
[----:B------:R-:W-:Y:S02]  /*bdd0*/  ISETP.GE.AND P1, PT, R79, c[0x0][0x220], PT ;  /* 0x000088004f007a0c */ /* 0x000fe40003f26270 */
[----:B------:R-:W-:Y:S01]  /*bde0*/  LDS.128 R12, [R8+0x1e000] ;  /* 0x01e00000080c7984 */ /* 0x000fe20000000c00 */
[----:B------:R-:W-:-:S03]  /*bdf0*/  ISETP.GE.AND P0, PT, R78, c[0x0][0x220], PT ;  /* 0x000088004e007a0c */ /* 0x000fc60003f06270 */
[----:B------:R4:W1:Y:S02]  /*be00*/  @!P3 LDS.128 R16, [R8+0x18000] ;  /* 0x018000000810b984 */ /* 0x0008640000000c00 */
[----:B-1--4-:R-:W-:-:S04]  /*be10*/  IMAD.WIDE.U32 R8, R0, c[0x0][0x3a0], R2 ;  /* 0x0000e80000087a25 */ /* 0x012fc800078e0002 */
[----:B------:R-:W-:-:S04]  /*be20*/  IMAD R2, R0, c[0x0][0x3a4], R77 ;  /* 0x0000e90000027a24 */ /* 0x000fc800078e024d */
[----:B------:R-:W-:Y:S01]  /*be30*/  IMAD.IADD R3, R2, 0x1, R9 ;  /* 0x0000000102037824 */ /* 0x000fe200078e0209 */
[----:B------:R-:W-:-:S04]  /*be40*/  LEA R2, P4, R8, c[0x0][0x340], 0x1 ;  /* 0x0000d00008027a11 */ /* 0x000fc800078808ff */
[----:B------:R-:W-:-:S05]  /*be50*/  LEA.HI.X R3, R8, c[0x0][0x344], R3, 0x1, P4 ;  /* 0x0000d10008037a11 */ /* 0x000fca00020f0c03 */
[----:B--2---:R1:W-:Y:S04]  /*be60*/  @!P2 STG.E.128 [R2.64+0x80], R24 ;  /* 0x000080180200a986 */ /* 0x0043e8000c101d04 */
[----:B---3--:R1:W-:Y:S04]  /*be70*/  @!P1 STG.E.128 [R2.64+0x100], R20 ;  /* 0x0001001402009986 */ /* 0x0083e8000c101d04 */
[----:B------:R1:W-:Y:S04]  /*be80*/  @!P3 STG.E.128 [R2.64], R16 ;  /* 0x000000100200b986 */ /* 0x0003e8000c101d04 */
[----:B------:R1:W-:Y:S02]  /*be90*/  @!P0 STG.E.128 [R2.64+0x180], R12 ;  /* 0x0001800c02008986 */ /* 0x0003e4000c101d04 */
.L_x_937:
[----:B--2-4-:R-:W-:Y:S05]  /*bea0*/  BSYNC B0 ;  /* 0x0000000000007941 */ /* 0x014fea0003800000 */
.L_x_936:
[----:B-1----:R-:W-:Y:S01]  /*beb0*/  IADD3 R2, R0, 0x20, RZ ;  /* 0x0000002000027810 */ /* 0x002fe20007ffe0ff */
        /* <DEDUP_REMOVED lines=20> */
.L_x_939:
[----:B------:R-:W-:Y:S05]  /*c000*/  BSYNC B0 ;  /* 0x0000000000007941 */ /* 0x000fea0003800000 */
.L_x_938:
        /* <DEDUP_REMOVED lines=18> */
[----:B-----5:R-:W-:Y:S01]  /*c130*/  ISETP.GE.AND P2, PT, R80, c[0x0][0x220], PT ;  /* 0x0000880050007a0c */ /* 0x020fe20003f46270 */
        /* <DEDUP_REMOVED lines=12> */
.L_x_941:
[----:B------:R-:W-:Y:S05]  /*c200*/  BSYNC B0 ;  /* 0x0000000000007941 */ /* 0x000fea0003800000 */
.L_x_940:
[----:B------:R-:W-:Y:S05]  /*c210*/  @P4 BRA `(.L_x_912) ;  /* 0x0000012000004947 */ /* 0x000fea0003800000 */
[----:B------:R-:W-:Y:S01]  /*c220*/  IADD3 R0, P0, R0, 0x20, RZ ;  /* 0x0000002000007810 */ /* 0x000fe20007f1e0ff */
[----:B-1----:R-:W-:Y:S01]  /*c230*/  IMAD.MOV.U32 R3, RZ, RZ, R8 ;  /* 0x000000ffff037224 */ /* 0x002fe200078e0008 */
[----:B------:R-:W-:-:S02]  /*c240*/  ISETP.GE.AND P3, PT, R244, c[0x0][0x220], PT ;  /* 0x00008800f4007a0c */ /* 0x000fc40003f66270 */
[----:B-----5:R-:W-:Y:S01]  /*c250*/  ISETP.GE.AND P2, PT, R80, c[0x0][0x220], PT ;  /* 0x0000880050007a0c */ /* 0x020fe20003f46270 */
        /* <DEDUP_REMOVED lines=14> */
.L_x_912:
[----:B------:R-:W-:Y:S05]  /*c340*/  BSYNC B1 ;  /* 0x0000000000017941 */ /* 0x000fea0003800000 */
.L_x_898:
        /* <DEDUP_REMOVED lines=12> */
.L_x_942:
[----:B------:R-:W-:Y:S05]  /*c410*/  EXIT ;  /* 0x000000000000794d */ /* 0x000fea0003800000 */
.L_x_944:
        /* <DEDUP_REMOVED lines=14> */
.L_x_1044:


//--------------------- .text._ZN5flash44flash_bwd_dq_dk_dv_loop_seqk_parallel_kernelI23Flash_bwd_kernel_traitsILi256ELi64ELi64ELi8ELi4ELi2ELi2ELb0ELb0EN7cutlass10bfloat16_tE19Flash_kernel_traitsILi256ELi64ELi64ELi8ES3_EELb0ELb1ELb0ELb1ELb0ELb0ELb1EEEvNS_16Flash_bwd_paramsE --------------------------
	.section	.text._ZN5flash44flash_bwd_dq_dk_dv_loop_seqk_parallel_kernelI23Flash_bwd_kernel_traitsILi256ELi64ELi64ELi8ELi4ELi2ELi2ELb0ELb0EN7cutlass10bfloat16_tE19Flash_kernel_traitsILi256ELi64ELi64ELi8ES3_EELb0ELb1ELb0ELb1ELb0ELb0ELb1EEEvNS_16Flash_bwd_paramsE,"ax",@progbits
	.sectioninfo	@"SHI_REGISTERS=255"
	.align	128
        .global         _ZN5flash44flash_bwd_dq_dk_dv_loop_seqk_parallel_kernelI23Flash_bwd_kernel_traitsILi256ELi64ELi64ELi8ELi4ELi2ELi2ELb0ELb0EN7cutlass10bfloat16_tE19Flash_kernel_traitsILi256ELi64ELi64ELi8ES3_EELb0ELb1ELb0ELb1ELb0ELb0ELb1EEEvNS_16Flash_bwd_paramsE
        .type           _ZN5flash44flash_bwd_dq_dk_dv_loop_seqk_parallel_kernelI23Flash_bwd_kernel_traitsILi256ELi64ELi64ELi8ELi4ELi2ELi2ELb0ELb0EN7cutlass10bfloat16_tE19Flash_kernel_traitsILi256ELi64ELi64ELi8ES3_EELb0ELb1ELb0ELb1ELb0ELb0ELb1EEEvNS_16Flash_bwd_paramsE,@function
        .size           _ZN5flash44flash_bwd_dq_dk_dv_loop_seqk_parallel_kernelI23Flash_bwd_kernel_traitsILi256ELi64ELi64ELi8ELi4ELi2ELi2ELb0ELb0EN7cutlass10bfloat16_tE19Flash_kernel_traitsILi256ELi64ELi64ELi8ES3_EELb0ELb1ELb0ELb1ELb0ELb0ELb1EEEvNS_16Flash_bwd_paramsE,(.L_x_1045 - _ZN5flash44flash_bwd_dq_dk_dv_loop_seqk_parallel_kernelI23Flash_bwd_kernel_traitsILi256ELi64ELi64ELi8ELi4ELi2ELi2ELb0ELb0EN7cutlass10bfloat16_tE19Flash_kernel_traitsILi256ELi64ELi64ELi8ES3_EELb0ELb1ELb0ELb1ELb0ELb0ELb1EEEvNS_16Flash_bwd_paramsE)
        .other          _ZN5flash44flash_bwd_dq_dk_dv_loop_seqk_parallel_kernelI23Flash_bwd_kernel_traitsILi256ELi64ELi64ELi8ELi4ELi2ELi2ELb0ELb0EN7cutlass10bfloat16_tE19Flash_kernel_traitsILi256ELi64ELi64ELi8ES3_EELb0ELb1ELb0ELb1ELb0ELb0ELb1EEEvNS_16Flash_bwd_paramsE,@"STO_CUDA_ENTRY STV_DEFAULT"
_ZN5flash44flash_bwd_dq_dk_dv_loop_seqk_parallel_kernelI23Flash_bwd_kernel_traitsILi256ELi64ELi64ELi8ELi4ELi2ELi2ELb0ELb0EN7cutlass10bfloat16_tE19Flash_kernel_traitsILi256ELi64ELi64ELi8ES3_EELb0ELb1ELb0ELb1ELb0ELb0ELb1EEEvNS_16Flash_bwd_paramsE:
.text._ZN5flash44flash_bwd_dq_dk_dv_loop_seqk_parallel_kernelI23Flash_bwd_kernel_traitsILi256ELi64ELi64ELi8ELi4ELi2ELi2ELb0ELb0EN7cutlass10bfloat16_tE19Flash_kernel_traitsILi256ELi64ELi64ELi8ES3_EELb0ELb1ELb0ELb1ELb0ELb0ELb1EEEvNS_16Flash_bwd_paramsE:
        /* <DEDUP_REMOVED lines=180> */
.L_x_991:
        /* <DEDUP_REMOVED lines=66> */
.L_x_945:
        /* <DEDUP_REMOVED lines=59> */
.L_x_947:
        /* <DEDUP_REMOVED lines=43> */
.L_x_948:
        /* <DEDUP_REMOVED lines=45> */
.L_x_949:
[----:B------:R-:W-:-:S04]  /*1890*/  UMOV UR11, UR51 ;  /* 0x00000033000b7c82 */ /* 0x000fc80008000000 */
.L_x_950:
        /* <DEDUP_REMOVED lines=98> */
.L_x_952:
        /* <DEDUP_REMOVED lines=18> */
.L_x_953:
        /* <DEDUP_REMOVED lines=35> */
.L_x_955:
[----:B------:R-:W-:Y:S05]  /*2210*/  BSYNC B0 ;  /* 0x0000000000007941 */ /* 0x000fea0003800000 */
.L_x_954:
        /* <DEDUP_REMOVED lines=21> */
.L_x_957:
[----:B------:R-:W-:Y:S05]  /*2370*/  BSYNC B0 ;  /* 0x0000000000007941 */ /* 0x000fea0003800000 */
.L_x_956:
        /* <DEDUP_REMOVED lines=31> */
.L_x_959:
[----:B------:R-:W-:Y:S05]  /*2570*/  BSYNC B0 ;  /* 0x0000000000007941 */ /* 0x000fea0003800000 */
.L_x_958:
        /* <DEDUP_REMOVED lines=20> */
.L_x_951:
        /* <DEDUP_REMOVED lines=56> */
.L_x_962:
[----:B------:R-:W-:Y:S05]  /*2a40*/  BSYNC B0 ;  /* 0x0000000000007941 */ /* 0x000fea0003800000 */
.L_x_961:
        /* <DEDUP_REMOVED lines=48> */
.L_x_964:
[----:B------:R-:W-:Y:S05]  /*2d50*/  BSYNC B0 ;  /* 0x0000000000007941 */ /* 0x000fea0003800000 */
.L_x_963:
        /* <DEDUP_REMOVED lines=23> */
.L_x_966:
        /* <DEDUP_REMOVED lines=50> */
.L_x_967:
[----:B------:R-:W-:Y:S05]  /*31f0*/  BSYNC B0 ;  /* 0x0000000000007941 */ /* 0x000fea0003800000 */
.L_x_965:
        /* <DEDUP_REMOVED lines=21> */
.L_x_969:
        /* <DEDUP_REMOVED lines=49> */
.L_x_970:
[----:B------:R-:W-:Y:S05]  /*3660*/  BSYNC B0 ;  /* 0x0000000000007941 */ /* 0x000fea0003800000 */
.L_x_968:
        /* <DEDUP_REMOVED lines=83> */
.L_x_972:
[----:B------:R-:W-:Y:S05]  /*3ba0*/  BSYNC B0 ;  /* 0x0000000000007941 */ /* 0x000fea0003800000 */
.L_x_971:
        /* <DEDUP_REMOVED lines=55> */
.L_x_974:
[----:B------:R-:W-:Y:S05]  /*3f20*/  BSYNC B0 ;  /* 0x0000000000007941 */ /* 0x000fea0003800000 */
.L_x_973:
        /* <DEDUP_REMOVED lines=62> */
.L_x_976:
[----:B------:R-:W-:Y:S05]  /*4310*/  BSYNC B0 ;  /* 0x0000000000007941 */ /* 0x000fea0003800000 */
.L_x_975:
        /* <DEDUP_REMOVED lines=54> */
.L_x_978:
[----:B------:R-:W-:Y:S05]  /*4680*/  BSYNC B0 ;  /* 0x0000000000007941 */ /* 0x000fea0003800000 */
.L_x_977:
        /* <DEDUP_REMOVED lines=196> */
.L_x_981:
[----:B---3--:R-:W2:Y:S01]  /*52d0*/  LDL R0, [R1+0x94] ;  /* 0x0000940001007983 */ /* 0x008ea20000100800 */
[----:B------:R-:W-:Y:S01]  /*52e0*/  USHF.L.U32 UR8, UR23, 0x6, URZ ;  /* 0x0000000617087899 */ /* 0x000fe2000800063f */
[----:B------:R-:W-:Y:S01]  /*52f0*/  MOV R129, c[0x0][0x22c] ;  /* 0x00008b0000817a02 */ /* 0x000fe20000000f00 */
[----:B------:R-:W-:Y:S02]  /*5300*/  USHF.L.U32 UR9, UR7, 0x6, URZ ;  /* 0x0000000607097899 */ /* 0x000fe4000800063f */
[----:B------:R-:W0:Y:S01]  /*5310*/  LDGDEPBAR ;  /* 0x00000000000079af */ /* 0x000e220000000000 */
[----:B------:R-:W-:Y:S01]  /*5320*/  UIADD3 UR10, UR17, 0x40, UR8 ;  /* 0x00000040110a7890 */ /* 0x000fe2000fffe008 */
[----:B------:R-:W-:Y:S01]  /*5330*/  IMAD R129, R129, c[0x0][0x1c0], RZ ;  /* 0x0000700081817a24 */ /* 0x000fe200078e02ff */
[----:B------:R-:W-:Y:S02]  /*5340*/  UIADD3 UR8, UR8, 0x40, URZ ;  /* 0x0000004008087890 */ /* 0x000fe4000fffe03f */
[----:B------:R-:W3:Y:S01]  /*5350*/  LDL R124, [R1+0x90] ;  /* 0x00009000017c7983 */ /* 0x000ee20000100800 */
[----:B------:R-:W-:Y:S01]  /*5360*/  UIADD3 UR10, UR10, -UR16, URZ ;  /* 0x800000100a0a7290 */ /* 0x000fe2000fffe03f */
[----:B------:R-:W-:Y:S03]  /*5370*/  LEA R129, -R129, RZ, 0x6 ;  /* 0x000000ff81817211 */ /* 0x000fe600078e31ff */
[----:B------:R-:W4:Y:S01]  /*5380*/  LDL R122, [R1+0x60] ;  /* 0x00006000017a7983 */ /* 0x000f220000100800 */
[----:B------:R-:W-:Y:S04]  /*5390*/  UISETP.GE.AND UP0, UPT, UR9, UR10, UPT ;  /* 0x0000000a0900728c */ /* 0x000fe8000bf06270 */
[----:B------:R-:W5:Y:S01]  /*53a0*/  LDL R218, [R1] ;  /* 0x0000000001da7983 */ /* 0x000f620000100800 */
[----:B------:R-:W-:Y:S04]  /*53b0*/  UISETP.LT.AND UP0, UPT, UR8, UR16, UP0 ;  /* 0x000000100800728c */ /* 0x000fe80008701270 */
[----:B------:R-:W3:Y:S05]  /*53c0*/  LDL R121, [R1+0x8] ;  /* 0x0000080001797983 */ /* 0x000eea0000100800 */
[----:B------:R-:W3:Y:S05]  /*53d0*/  LDL R120, [R1+0x64] ;  /* 0x0000640001787983 */ /* 0x000eea0000100800 */
[----:B------:R-:W3:Y:S05]  /*53e0*/  LDL R119, [R1+0xc] ;  /* 0x00000c0001777983 */ /* 0x000eea0000100800 */
[----:B------:R-:W3:Y:S05]  /*53f0*/  LDL R123, [R1+0x4] ;  /* 0x00000400017b7983 */ /* 0x000eea0000100800 */
        /* <DEDUP_REMOVED lines=15> */
[----:B------:R-:W-:Y:S01]  /*54f0*/  LDSM.16.M88.4 R84, [R224+0x18800] ;  /* 0x01880000e054783b */ /* 0x000fe20000000200 */
[----:B--2---:R-:W-:Y:S02]  /*5500*/  R2P PR, R0, 0x6 ;  /* 0x0000000600007804 */ /* 0x004fe40000000000 */
[----:B------:R-:W-:Y:S01]  /*5510*/  PLOP3.LUT P0, PT, PT, PT, UP0, 0x80, 0x0 ;  /* 0x000000000000781c */ /* 0x000fe20003f0f008 */
[----:B------:R-:W-:Y:S02]  /*5520*/  UISETP.GT.AND UP0, UPT, UR7, UR15, UPT ;  /* 0x0000000f0700728c */ /* 0x000fe4000bf04270 */
[----:B------:R-:W-:Y:S02]  /*5530*/  SEL R116, R233, 0xffffffe0, !P1 ;  /* 0xffffffe0e9747807 */ /* 0x000fe40004800000 */
[----:B------:R-:W-:Y:S03]  /*5540*/  SEL R217, R232, 0xffffffc0, !P2 ;  /* 0xffffffc0e8d97807 */ /* 0x000fe60005000000 */
[C---:B------:R-:W-:Y:S02]  /*5550*/  IADD3 R3, R225.reuse, R116, RZ ;  /* 0x00000074e1037210 */ /* 0x040fe40007ffe0ff */
[-C--:B------:R-:W-:Y:S02]  /*5560*/  IADD3 R2, R225, R217.reuse, RZ ;  /* 0x000000d9e1027210 */ /* 0x080fe40007ffe0ff */
[----:B------:R-:W-:Y:S01]  /*5570*/  IADD3 R0, R3, R217, RZ ;  /* 0x000000d903007210 */ /* 0x000fe20007ffe0ff */
[----:B------:R-:W1:Y:S05]  /*5580*/  LDSM.16.M88.4 R88, [R3] ;  /* 0x000000000358783b */ /* 0x000e6a0000000200 */
[----:B------:R-:W2:Y:S01]  /*5590*/  LDSM.16.M88.4 R100, [R2] ;  /* 0x000000000264783b */ /* 0x000ea20000000200 */
[C---:B-----5:R-:W-:Y:S04]  /*55a0*/  FSETP.NEU.FTZ.AND P1, PT, R218.reuse, -INF , PT ;  /* 0xff800000da00780b */ /* 0x060fe80003f3d000 */
[----:B------:R-:W5:Y:S01]  /*55b0*/  LDSM.16.M88.4 R108, [R0] ;  /* 0x00000000006c783b */ /* 0x000f620000000200 */
[C---:B-1----:R-:W-:Y:S08]  /*55c0*/  HMMA.16816.F32.BF16 R4, R88.reuse, R92, R4 ;  /* 0x0000005c5804723c */ /* 0x042ff00000041804 */
[C---:B------:R-:W-:Y:S01]  /*55d0*/  HMMA.16816.F32.BF16 R8, R88.reuse, R94, R8 ;  /* 0x0000005e5808723c */ /* 0x040fe20000041808 */
[----:B------:R-:W-:Y:S07]  /*55e0*/  LDSM.16.M88.4 R92, [R225+0x2000] ;  /* 0x00200000e15c783b */ /* 0x000fee0000000200 */
[C---:B------:R-:W-:Y:S08]  /*55f0*/  HMMA.16816.F32.BF16 R12, R88.reuse, R96, R12 ;  /* 0x00000060580c723c */ /* 0x040ff0000004180c */
[----:B------:R-:W-:Y:S01]  /*5600*/  HMMA.16816.F32.BF16 R16, R88, R98, R16 ;  /* 0x000000625810723c */ /* 0x000fe20000041810 */
[----:B------:R-:W1:Y:S05]  /*5610*/  LDSM.16.M88.4 R88, [R223+0x18800] ;  /* 0x01880000df58783b */ /* 0x000e6a0000000200 */
[----:B------:R-:W1:Y:S02]  /*5620*/  LDSM.16.M88.4 R96, [R221+0x1a000] ;  /* 0x01a00000dd60783b */ /* 0x000e640000000200 */
[C---:B--2---:R-:W-:Y:S08]  /*5630*/  HMMA.16816.F32.BF16 R4, R100.reuse, R104, R4 ;  /* 0x000000686404723c */ /* 0x044ff00000041804 */
[C---:B------:R-:W-:Y:S01]  /*5640*/  HMMA.16816.F32.BF16 R8, R100.reuse, R106, R8 ;  /* 0x0000006a6408723c */ /* 0x040fe20000041808 */
[----:B------:R-:W-:Y:S07]  /*5650*/  LDSM.16.M88.4 R104, [R222+0x1a000] ;  /* 0x01a00000de68783b */ /* 0x000fee0000000200 */
[C---:B------:R-:W-:Y:S08]  /*5660*/  HMMA.16816.F32.BF16 R12, R100.reuse, R84, R12 ;  /* 0x00000054640c723c */ /* 0x040ff0000004180c */
[----:B------:R-:W-:Y:S01]  /*5670*/  HMMA.16816.F32.BF16 R16, R100, R86, R16 ;  /* 0x000000566410723c */ /* 0x000fe20000041810 */
[----:B------:R-:W2:Y:S05]  /*5680*/  LDSM.16.M88.4 R84, [R221+0x1a800] ;  /* 0x01a80000dd54783b */ /* 0x000eaa0000000200 */
[----:B------:R-:W2:Y:S02]  /*5690*/  LDSM.16.M88.4 R100, [R3+0x2000] ;  /* 0x002000000364783b */ /* 0x000ea40000000200 */
[C---:B-----5:R-:W-:Y:S08]  /*56a0*/  HMMA.16816.F32.BF16 R4, R108.reuse, R112, R4 ;  /* 0x000000706c04723c */ /* 0x060ff00000041804 */
[C---:B------:R-:W-:Y:S01]  /*56b0*/  HMMA.16816.F32.BF16 R8, R108.reuse, R114, R8 ;  /* 0x000000726c08723c */ /* 0x040fe20000041808 */
[----:B------:R-:W-:Y:S07]  /*56c0*/  LDSM.16.M88.4 R112, [R224+0x1a000] ;  /* 0x01a00000e070783b */ /* 0x000fee0000000200 */
[C---:B-1----:R-:W-:Y:S08]  /*56d0*/  HMMA.16816.F32.BF16 R12, R108.reuse, R88, R12 ;  /* 0x000000586c0c723c */ /* 0x042ff0000004180c */
[----:B------:R-:W-:Y:S01]  /*56e0*/  HMMA.16816.F32.BF16 R16, R108, R90, R16 ;  /* 0x0000005a6c10723c */ /* 0x000fe20000041810 */
[----:B------:R-:W1:Y:S05]  /*56f0*/  LDSM.16.M88.4 R88, [R222+0x1a800] ;  /* 0x01a80000de58783b */ /* 0x000e6a0000000200 */
[----:B------:R-:W5:Y:S02]  /*5700*/  LDSM.16.M88.4 R108, [R2+0x2000] ;  /* 0x00200000026c783b */ /* 0x000f640000000200 */
[C---:B------:R-:W-:Y:S08]  /*5710*/  HMMA.16816.F32.BF16 R4, R92.reuse, R96, R4 ;  /* 0x000000605c04723c */ /* 0x040ff00000041804 */
[C---:B------:R-:W-:Y:S01]  /*5720*/  HMMA.16816.F32.BF16 R8, R92.reuse, R98, R8 ;  /* 0x000000625c08723c */ /* 0x040fe20000041808 */
[----:B------:R-:W-:Y:S07]  /*5730*/  LDSM.16.M88.4 R96, [R223+0x1a000] ;  /* 0x01a00000df60783b */ /* 0x000fee0000000200 */
[C---:B--2---:R-:W-:Y:S08]  /*5740*/  HMMA.16816.F32.BF16 R12, R92.reuse, R84, R12 ;  /* 0x000000545c0c723c */ /* 0x044ff0000004180c */
[----:B------:R-:W-:Y:S01]  /*5750*/  HMMA.16816.F32.BF16 R16, R92, R86, R16 ;  /* 0x000000565c10723c */ /* 0x000fe20000041810 */
[----:B------:R-:W2:Y:S05]  /*5760*/  LDSM.16.M88.4 R84, [R224+0x1a800] ;  /* 0x01a80000e054783b */ /* 0x000eaa0000000200 */
[----:B------:R-:W2:Y:S02]  /*5770*/  LDSM.16.M88.4 R92, [R0+0x2000] ;  /* 0x00200000005c783b */ /* 0x000ea40000000200 */
[C---:B------:R-:W-:Y:S08]  /*5780*/  HMMA.16816.F32.BF16 R4, R100.reuse, R104, R4 ;  /* 0x000000686404723c */ /* 0x040ff00000041804 */
[C---:B------:R-:W-:Y:S01]  /*5790*/  HMMA.16816.F32.BF16 R8, R100.reuse, R106, R8 ;  /* 0x0000006a6408723c */ /* 0x040fe20000041808 */
[----:B------:R-:W-:Y:S07]  /*57a0*/  LDSM.16.M88.4 R104, [R221+0x1c000] ;  /* 0x01c00000dd68783b */ /* 0x000fee0000000200 */
[C---:B-1----:R-:W-:Y:S08]  /*57b0*/  HMMA.16816.F32.BF16 R12, R100.reuse, R88, R12 ;  /* 0x00000058640c723c */ /* 0x042ff0000004180c */
[----:B------:R-:W-:Y:S01]  /*57c0*/  HMMA.16816.F32.BF16 R16, R100, R90, R16 ;  /* 0x0000005a6410723c */ /* 0x000fe20000041810 */
[----:B------:R-:W1:Y:S05]  /*57d0*/  LDSM.16.M88.4 R88, [R223+0x1a800] ;  /* 0x01a80000df58783b */ /* 0x000e6a0000000200 */
[----:B------:R-:W1:Y:S02]  /*57e0*/  LDSM.16.M88.4 R100, [R225+0x4000] ;  /* 0x00400000e164783b */ /* 0x000e640000000200 */
[C---:B-----5:R-:W-:Y:S08]  /*57f0*/  HMMA.16816.F32.BF16 R4, R108.reuse, R112, R4 ;  /* 0x000000706c04723c */ /* 0x060ff00000041804 */
[C---:B------:R-:W-:Y:S01]  /*5800*/  HMMA.16816.F32.BF16 R8, R108.reuse, R114, R8 ;  /* 0x000000726c08723c */ /* 0x040fe20000041808 */
[----:B------:R-:W-:Y:S07]  /*5810*/  LDSM.16.M88.4 R112, [R222+0x1c000] ;  /* 0x01c00000de70783b */ /* 0x000fee0000000200 */
[C---:B--2---:R-:W-:Y:S08]  /*5820*/  HMMA.16816.F32.BF16 R12, R108.reuse, R84, R12 ;  /* 0x000000546c0c723c */ /* 0x044ff0000004180c */
[----:B------:R-:W-:Y:S01]  /*5830*/  HMMA.16816.F32.BF16 R16, R108, R86, R16 ;  /* 0x000000566c10723c */ /* 0x000fe20000041810 */
[----:B------:R-:W2:Y:S05]  /*5840*/  LDSM.16.M88.4 R84, [R221+0x1c800] ;  /* 0x01c80000dd54783b */ /* 0x000eaa0000000200 */
[----:B------:R-:W5:Y:S02]  /*5850*/  LDSM.16.M88.4 R108, [R3+0x4000] ;  /* 0x00400000036c783b */ /* 0x000f640000000200 */
[C---:B------:R-:W-:Y:S08]  /*5860*/  HMMA.16816.F32.BF16 R4, R92.reuse, R96, R4 ;  /* 0x000000605c04723c */ /* 0x040ff00000041804 */
[C---:B------:R-:W-:Y:S01]  /*5870*/  HMMA.16816.F32.BF16 R8, R92.reuse, R98, R8 ;  /* 0x000000625c08723c */ /* 0x040fe20000041808 */
[----:B------:R-:W-:Y:S07]  /*5880*/  LDSM.16.M88.4 R96, [R224+0x1c000] ;  /* 0x01c00000e060783b */ /* 0x000fee0000000200 */
[C---:B-1----:R-:W-:Y:S08]  /*5890*/  HMMA.16816.F32.BF16 R12, R92.reuse, R88, R12 ;  /* 0x000000585c0c723c */ /* 0x042ff0000004180c */
[----:B------:R-:W-:Y:S01]  /*58a0*/  HMMA.16816.F32.BF16 R16, R92, R90, R16 ;  /* 0x0000005a5c10723c */ /* 0x000fe20000041810 */
[----:B------:R-:W1:Y:S05]  /*58b0*/  LDSM.16.M88.4 R88, [R222+0x1c800] ;  /* 0x01c80000de58783b */ /* 0x000e6a0000000200 */
[----:B------:R-:W1:Y:S02]  /*58c0*/  LDSM.16.M88.4 R92, [R2+0x4000] ;  /* 0x00400000025c783b */ /* 0x000e640000000200 */
[C---:B------:R-:W-:Y:S08]  /*58d0*/  HMMA.16816.F32.BF16 R4, R100.reuse, R104, R4 ;  /* 0x000000686404723c */ /* 0x040ff00000041804 */
[C---:B------:R-:W-:Y:S01]  /*58e0*/  HMMA.16816.F32.BF16 R8, R100.reuse, R106, R8 ;  /* 0x0000006a6408723c */ /* 0x040fe20000041808 */
[----:B------:R-:W-:Y:S07]  /*58f0*/  LDSM.16.M88.4 R104, [R223+0x1c000] ;  /* 0x01c00000df68783b */ /* 0x000fee0000000200 */
[C---:B--2---:R-:W-:Y:S08]  /*5900*/  HMMA.16816.F32.BF16 R12, R100.reuse, R84, R12 ;  /* 0x00000054640c723c */ /* 0x044ff0000004180c */
        /* <DEDUP_REMOVED lines=23> */
[----:B------:R3:W1:Y:S02]  /*5a80*/  LDSM.16.M88.4 R100, [R2+0x6000] ;  /* 0x006000000264783b */ /* 0x0006640000000200 */
[C---:B-----5:R-:W-:Y:S08]  /*5a90*/  HMMA.16816.F32.BF16 R4, R108.reuse, R112, R4 ;  /* 0x000000706c04723c */ /* 0x060ff00000041804 */
[C---:B------:R-:W-:Y:S01]  /*5aa0*/  HMMA.16816.F32.BF16 R8, R108.reuse, R114, R8 ;  /* 0x000000726c08723c */ /* 0x040fe20000041808 */
[----:B------:R-:W-:Y:S07]  /*5ab0*/  LDSM.16.M88.4 R112, [R223+0x1e000] ;  /* 0x01e00000df70783b */ /* 0x000fee0000000200 */
[C---:B--2---:R-:W-:Y:S04]  /*5ac0*/  HMMA.16816.F32.BF16 R12, R108.reuse, R84, R12 ;  /* 0x000000546c0c723c */ /* 0x044fe8000004180c */
[----:B---3--:R-:W-:Y:S04]  /*5ad0*/  FMUL.FTZ R2, R218, 1.4426950216293334961 ;  /* 0x3fb8aa3bda027820 */ /* 0x008fe80000410000 */
[----:B------:R-:W-:Y:S01]  /*5ae0*/  HMMA.16816.F32.BF16 R16, R108, R86, R16 ;  /* 0x000000566c10723c */ /* 0x000fe20000041810 */
[----:B------:R-:W2:Y:S03]  /*5af0*/  LDSM.16.M88.4 R84, [R224+0x1e800] ;  /* 0x01e80000e054783b */ /* 0x000ea60000000200 */
[----:B------:R-:W-:Y:S02]  /*5b00*/  FSEL R2, R2, RZ, P1 ;  /* 0x000000ff02027208 */ /* 0x000fe40000800000 */
[----:B------:R3:W5:Y:S02]  /*5b10*/  LDSM.16.M88.4 R108, [R0+0x6000] ;  /* 0x00600000006c783b */ /* 0x0007640000000200 */
[C---:B------:R-:W-:Y:S08]  /*5b20*/  HMMA.16816.F32.BF16 R4, R92.reuse, R96, R4 ;  /* 0x000000605c04723c */ /* 0x040ff00000041804 */
[C---:B------:R-:W-:Y:S08]  /*5b30*/  HMMA.16816.F32.BF16 R8, R92.reuse, R98, R8 ;  /* 0x000000625c08723c */ /* 0x040ff00000041808 */
[C---:B-1----:R-:W-:Y:S01]  /*5b40*/  HMMA.16816.F32.BF16 R12, R92.reuse, R88, R12 ;  /* 0x000000585c0c723c */ /* 0x042fe2000004180c */
[----:B---3--:R-:W-:Y:S07]  /*5b50*/  MOV R0, UR16 ;  /* 0x0000001000007c02 */ /* 0x008fee0008000f00 */
[----:B------:R-:W-:Y:S04]  /*5b60*/  HMMA.16816.F32.BF16 R16, R92, R90, R16 ;  /* 0x0000005a5c10723c */ /* 0x000fe80000041810 */
[----:B------:R-:W-:Y:S04]  /*5b70*/  IADD3 R0, R0, -UR17, R124 ;  /* 0x8000001100007c10 */ /* 0x000fe8000fffe07c */
[C---:B------:R-:W-:Y:S05]  /*5b80*/  HMMA.16816.F32.BF16 R4, R100.reuse, R104, R4 ;  /* 0x000000686404723c */ /* 0x040fea0000041804 */
[----:B------:R-:W-:Y:S03]  /*5b90*/  @!P0 IADD3 R3, R0, UR9, RZ ;  /* 0x0000000900038c10 */ /* 0x000fe6000fffe0ff */
[C---:B------:R-:W-:Y:S08]  /*5ba0*/  HMMA.16816.F32.BF16 R8, R100.reuse, R106, R8 ;  /* 0x0000006a6408723c */ /* 0x040ff00000041808 */
[C---:B--2---:R-:W-:Y:S08]  /*5bb0*/  HMMA.16816.F32.BF16 R12, R100.reuse, R84, R12 ;  /* 0x00000054640c723c */ /* 0x044ff0000004180c */
[----:B------:R-:W-:Y:S01]  /*5bc0*/  HMMA.16816.F32.BF16 R16, R100, R86, R16 ;  /* 0x000000566410723c */ /* 0x000fe20000041810 */
[----:B------:R-:W1:Y:S07]  /*5bd0*/  LDSM.16.M88.4 R84, [R223+0x1e800] ;  /* 0x01e80000df54783b */ /* 0x000e6e0000000200 */
[C---:B-----5:R-:W-:Y:S08]  /*5be0*/  HMMA.16816.F32.BF16 R4, R108.reuse, R112, R4 ;  /* 0x000000706c04723c */ /* 0x060ff00000041804 */
        /* <DEDUP_REMOVED lines=8> */
[----:B------:R-:W-:Y:S02]  /*5c70*/  FMUL.FTZ R8, R8, c[0x0][0x2ec] ;  /* 0x0000bb0008087a20 */ /* 0x000fe40000410000 */
[----:B------:R-:W-:Y:S01]  /*5c80*/  FMUL.FTZ R11, R11, c[0x0][0x2ec] ;  /* 0x0000bb000b0b7a20 */ /* 0x000fe20000410000 */
[----:B------:R1:W4:Y:S01]  /*5c90*/  MUFU.TANH R101, R4 ;  /* 0x0000000400657308 */ /* 0x0003220000002400 */
[----:B------:R-:W-:Y:S01]  /*5ca0*/  FMUL.FTZ R9, R9, c[0x0][0x2ec] ;  /* 0x0000bb0009097a20 */ /* 0x000fe20000410000 */
[----:B------:R-:W-:Y:S04]  /*5cb0*/  HMMA.16816.F32.BF16 R16, R108, R86, R16 ;  /* 0x000000566c10723c */ /* 0x000fe80000041810 */
[----:B------:R-:W-:Y:S04]  /*5cc0*/  FMUL.FTZ R10, R10, c[0x0][0x2ec] ;  /* 0x0000bb000a0a7a20 */ /* 0x000fe80000410000 */
[----:B------:R3:W-:Y:S01]  /*5cd0*/  MUFU.TANH R98, R8 ;  /* 0x0000000800627308 */ /* 0x0007e20000002400 */
[----:B--2---:R-:W2:Y:S07]  /*5ce0*/  LDL R7, [R1+0x10] ;  /* 0x0000100001077983 */ /* 0x004eae0000100800 */
[----:B------:R-:W-:Y:S02]  /*5cf0*/  FMUL.FTZ R15, R15, c[0x0][0x2ec] ;  /* 0x0000bb000f0f7a20 */ /* 0x000fe40000410000 */
[----:B------:R-:W5:Y:S01]  /*5d00*/  MUFU.TANH R99, R5 ;  /* 0x0000000500637308 */ /* 0x000f620000002400 */
[----:B------:R-:W-:Y:S02]  /*5d10*/  FMUL.FTZ R14, R14, c[0x0][0x2ec] ;  /* 0x0000bb000e0e7a20 */ /* 0x000fe40000410000 */
[----:B------:R-:W-:Y:S01]  /*5d20*/  FMUL.FTZ R13, R13, c[0x0][0x2ec] ;  /* 0x0000bb000d0d7a20 */ /* 0x000fe20000410000 */
[C---:B-1----:R-:W-:Y:S01]  /*5d30*/  @!P0 IMNMX R4, R3.reuse, UR16, PT ;  /* 0x0000001003048c17 */ /* 0x042fe2000b800200 */
[----:B----4-:R-:W-:Y:S01]  /*5d40*/  FFMA.FTZ R0, R122, UR6, R101 ;  /* 0x000000067a007c23 */ /* 0x010fe20008010065 */
[----:B------:R-:W-:Y:S01]  /*5d50*/  @!P0 IADD3 R3, R3, 0x8, RZ ;  /* 0x0000000803038810 */ /* 0x000fe20007ffe0ff */
[----:B------:R-:W-:Y:S01]  /*5d60*/  FMUL.FTZ R16, R16, c[0x0][0x2ec] ;  /* 0x0000bb0010107a20 */ /* 0x000fe20000410000 */
[-C--:B------:R-:W-:Y:S01]  /*5d70*/  @!P0 ISETP.GE.AND P2, PT, R121, R4.reuse, PT ;  /* 0x000000047900820c */ /* 0x080fe20003f46270 */
[----:B------:R-:W-:Y:S01]  /*5d80*/  FMUL.FTZ R12, R12, c[0x0][0x2ec] ;  /* 0x0000bb000c0c7a20 */ /* 0x000fe20000410000 */
[----:B------:R1:W-:Y:S01]  /*5d90*/  MUFU.TANH R112, R15 ;  /* 0x0000000f00707308 */ /* 0x0003e20000002400 */
[-C--:B------:R-:W-:Y:S01]  /*5da0*/  @!P0 ISETP.GE.AND P1, PT, R119, R4.reuse, PT ;  /* 0x000000047700820c */ /* 0x080fe20003f26270 */
[----:B------:R-:W-:Y:S01]  /*5db0*/  FMUL.FTZ R17, R17, c[0x0][0x2ec] ;  /* 0x0000bb0011117a20 */ /* 0x000fe20000410000 */
[----:B------:R-:W-:Y:S01]  /*5dc0*/  @!P0 FSEL R0, R0, -INF , !P2 ;  /* 0xff80000000008808 */ /* 0x000fe20005000000 */
[----:B---3--:R-:W3:Y:S01]  /*5dd0*/  LDL R8, [R1+0x68] ;  /* 0x0000680001087983 */ /* 0x008ee20000100800 */
[----:B------:R-:W-:Y:S01]  /*5de0*/  @!P0 IMNMX R3, R3, UR16, PT ;  /* 0x0000001003038c17 */ /* 0x000fe2000b800200 */
[----:B------:R-:W-:Y:S02]  /*5df0*/  FMUL.FTZ R18, R18, c[0x0][0x2ec] ;  /* 0x0000bb0012127a20 */ /* 0x000fe40000410000 */
[--C-:B------:R-:W-:Y:S01]  /*5e00*/  FFMA.FTZ R0, R0, c[0x0][0x23c], -R2.reuse ;  /* 0x00008f0000007a23 */ /* 0x100fe20000010802 */
[-C--:B------:R-:W-:Y:S01]  /*5e10*/  @!P0 ISETP.GE.AND P2, PT, R121, R3.reuse, PT ;  /* 0x000000037900820c */ /* 0x080fe20003f46270 */
[----:B------:R4:W-:Y:S01]  /*5e20*/  MUFU.TANH R95, R16 ;  /* 0x00000010005f7308 */ /* 0x0009e20000002400 */
[----:B------:R-:W-:Y:S02]  /*5e30*/  FMUL.FTZ R19, R19, c[0x0][0x2ec] ;  /* 0x0000bb0013137a20 */ /* 0x000fe40000410000 */
[----:B-----5:R-:W-:Y:S05]  /*5e40*/  FFMA.FTZ R5, R120, UR6, R99 ;  /* 0x0000000678057c23 */ /* 0x020fea0008010063 */
[----:B------:R-:W-:Y:S02]  /*5e50*/  @!P0 FSEL R5, R5, -INF , !P1 ;  /* 0xff80000005058808 */ /* 0x000fe40004800000 */
[----:B------:R5:W-:Y:S01]  /*5e60*/  MUFU.EX2 R107, R0 ;  /* 0x00000000006b7308 */ /* 0x000be20000000800 */
[----:B------:R-:W-:Y:S01]  /*5e70*/  FSETP.NEU.FTZ.AND P1, PT, R123, -INF , PT ;  /* 0xff8000007b00780b */ /* 0x000fe20003f3d000 */
[----:B-1----:R-:W3:Y:S01]  /*5e80*/  LDL R15, [R1+0x14] ;  /* 0x00001400010f7983 */ /* 0x002ee20000100800 */
[----:B------:R-:W-:Y:S07]  /*5e90*/  FFMA.FTZ R5, R5, c[0x0][0x23c], -R2 ;  /* 0x00008f0005057a23 */ /* 0x000fee0000010802 */
[----:B------:R-:W1:Y:S01]  /*5ea0*/  MUFU.TANH R118, R6 ;  /* 0x0000000600767308 */ /* 0x000e620000002400 */
[----:B----4-:R-:W4:Y:S09]  /*5eb0*/  LDL R16, [R1+0x6c] ;  /* 0x00006c0001107983 */ /* 0x010f320000100800 */
[----:B------:R1:W-:Y:S01]  /*5ec0*/  MUFU.TANH R113, R14 ;  /* 0x0000000e00717308 */ /* 0x0003e20000002400 */
[----:B-----5:R-:W-:Y:S05]  /*5ed0*/  FMUL.FTZ R0, R123, 1.4426950216293334961 ;  /* 0x3fb8aa3b7b007820 */ /* 0x020fea0000410000 */
[----:B------:R-:W-:Y:S04]  /*5ee0*/  FSEL R0, R0, RZ, P1 ;  /* 0x000000ff00007208 */ /* 0x000fe80000800000 */
[----:B------:R5:W-:Y:S01]  /*5ef0*/  MUFU.TANH R96, R13 ;  /* 0x0000000d00607308 */ /* 0x000be20000002400 */
[-C--:B------:R-:W-:Y:S01]  /*5f00*/  @!P0 ISETP.GE.AND P1, PT, R119, R3.reuse, PT ;  /* 0x000000037700820c */ /* 0x080fe20003f26270 */
[----:B-1----:R-:W-:Y:S05]  /*5f10*/  FFMA.FTZ R6, R122, UR6, R118 ;  /* 0x000000067a067c23 */ /* 0x002fea0008010076 */
[----:B------:R-:W-:Y:S03]  /*5f20*/  @!P0 FSEL R6, R6, -INF , !P2 ;  /* 0xff80000006068808 */ /* 0x000fe60005000000 */
[----:B------:R1:W-:Y:S01]  /*5f30*/  MUFU.EX2 R104, R5 ;  /* 0x0000000500687308 */ /* 0x0003e20000000800 */
[----:B------:R-:W4:Y:S01]  /*5f40*/  LDL R14, [R1+0x70] ;  /* 0x00007000010e7983 */ /* 0x000f220000100800 */
[--C-:B------:R-:W-:Y:S08]  /*5f50*/  FFMA.FTZ R6, R6, c[0x0][0x23c], -R0.reuse ;  /* 0x00008f0006067a23 */ /* 0x100ff00000010800 */
[----:B------:R1:W-:Y:S01]  /*5f60*/  MUFU.TANH R100, R12 ;  /* 0x0000000c00647308 */ /* 0x0003e20000002400 */
[----:B-----5:R-:W5:Y:S09]  /*5f70*/  LDL R13, [R1+0x18] ;  /* 0x00001800010d7983 */ /* 0x020f720000100800 */
[----:B------:R1:W-:Y:S02]  /*5f80*/  MUFU.TANH R114, R11 ;  /* 0x0000000b00727308 */ /* 0x0003e40000002400 */
[----:B-1----:R-:W-:Y:S05]  /*5f90*/  FFMA.FTZ R5, R120, UR6, R117 ;  /* 0x0000000678057c23 */ /* 0x002fea0008010075 */
[----:B------:R-:W-:Y:S03]  /*5fa0*/  @!P0 FSEL R5, R5, -INF , !P1 ;  /* 0xff80000005058808 */ /* 0x000fe60004800000 */
[----:B------:R-:W-:Y:S01]  /*5fb0*/  MUFU.EX2 R124, R6 ;  /* 0x00000006007c7308 */ /* 0x000fe20000000800 */
[----:B------:R-:W5:Y:S01]  /*5fc0*/  LDL R12, [R1+0x74] ;  /* 0x00007400010c7983 */ /* 0x000f620000100800 */
[----:B------:R-:W-:Y:S08]  /*5fd0*/  FFMA.FTZ R5, R5, c[0x0][0x23c], -R0 ;  /* 0x00008f0005057a23 */ /* 0x000ff00000010800 */
[----:B------:R1:W4:Y:S01]  /*5fe0*/  MUFU.TANH R97, R9 ;  /* 0x0000000900617308 */ /* 0x0003220000002400 */
[----:B------:R-:W5:Y:S09]  /*5ff0*/  LDL R11, [R1+0x1c] ;  /* 0x00001c00010b7983 */ /* 0x000f720000100800 */
[----:B------:R-:W-:Y:S10]  /*6000*/  MUFU.EX2 R122, R5 ;  /* 0x00000005007a7308 */ /* 0x000ff40000000800 */
[----:B------:R1:W1:Y:S02]  /*6010*/  MUFU.TANH R115, R10 ;  /* 0x0000000a00737308 */ /* 0x0002640000002400 */
[----:B-1----:R-:W5:Y:S08]  /*6020*/  LDL R9, [R1+0x20] ;  /* 0x0000200001097983 */ /* 0x002f700000100800 */
[----:B------:R-:W-:Y:S10]  /*6030*/  MUFU.TANH R94, R17 ;  /* 0x00000011005e7308 */ /* 0x000ff40000002400 */
[----:B------:R-:W-:Y:S01]  /*6040*/  MUFU.TANH R111, R18 ;  /* 0x00000012006f7308 */ /* 0x000fe20000002400 */
[----:B------:R-:W5:Y:S09]  /*6050*/  LDL R10, [R1+0x78] ;  /* 0x00007800010a7983 */ /* 0x000f720000100800 */
[----:B------:R-:W-:Y:S01]  /*6060*/  MUFU.TANH R108, R19 ;  /* 0x00000013006c7308 */ /* 0x000fe20000002400 */
[-C--:B--2---:R-:W-:Y:S01]  /*6070*/  @!P0 ISETP.GE.AND P1, PT, R7, R4.reuse, PT ;  /* 0x000000040700820c */ /* 0x084fe20003f26270 */
[----:B---3--:R-:W-:Y:S05]  /*6080*/  FFMA.FTZ R6, R8, UR6, R98 ;  /* 0x0000000608067c23 */ /* 0x008fea0008010062 */
[----:B------:R-:W-:Y:S05]  /*6090*/  @!P0 FSEL R6, R6, -INF , !P1 ;  /* 0xff80000006068808 */ /* 0x000fea0004800000 */
[--C-:B------:R-:W-:Y:S04]  /*60a0*/  FFMA.FTZ R6, R6, c[0x0][0x23c], -R2.reuse ;  /* 0x00008f0006067a23 */ /* 0x100fe80000010802 */
[----:B------:R1:W-:Y:S01]  /*60b0*/  MUFU.EX2 R105, R6 ;  /* 0x0000000600697308 */ /* 0x0003e20000000800 */
[-C--:B------:R-:W-:Y:S01]  /*60c0*/  @!P0 ISETP.GE.AND P1, PT, R15, R4.reuse, PT ;  /* 0x000000040f00820c */ /* 0x080fe20003f26270 */
[----:B----4-:R-:W-:Y:S05]  /*60d0*/  FFMA.FTZ R5, R16, UR6, R97 ;  /* 0x0000000610057c23 */ /* 0x010fea0008010061 */
[----:B------:R-:W-:Y:S02]  /*60e0*/  @!P0 FSEL R5, R5, -INF , !P1 ;  /* 0xff80000005058808 */ /* 0x000fe40004800000 */
[-C--:B------:R-:W-:Y:S01]  /*60f0*/  @!P0 ISETP.GE.AND P1, PT, R7, R3.reuse, PT ;  /* 0x000000030700820c */ /* 0x080fe20003f26270 */
[----:B-1----:R-:W-:Y:S01]  /*6100*/  FFMA.FTZ R6, R8, UR6, R115 ;  /* 0x0000000608067c23 */ /* 0x002fe20008010073 */
[----:B------:R-:W2:Y:S01]  /*6110*/  LDL R7, [R1+0x40] ;  /* 0x0000400001077983 */ /* 0x000ea20000100800 */
[----:B------:R-:W-:Y:S03]  /*6120*/  FFMA.FTZ R5, R5, c[0x0][0x23c], -R2 ;  /* 0x00008f0005057a23 */ /* 0x000fe60000010802 */
[----:B------:R-:W-:Y:S01]  /*6130*/  @!P0 FSEL R6, R6, -INF , !P1 ;  /* 0xff80000006068808 */ /* 0x000fe20004800000 */
[----:B------:R-:W3:Y:S01]  /*6140*/  LDL R8, [R1+0x7c] ;  /* 0x00007c0001087983 */ /* 0x000ee20000100800 */
[----:B------:R1:W-:Y:S01]  /*6150*/  MUFU.EX2 R103, R5 ;  /* 0x0000000500677308 */ /* 0x0003e20000000800 */
[-C--:B------:R-:W-:Y:S02]  /*6160*/  @!P0 ISETP.GE.AND P1, PT, R15, R3.reuse, PT ;  /* 0x000000030f00820c */ /* 0x080fe40003f26270 */
[----:B------:R-:W-:Y:S07]  /*6170*/  FFMA.FTZ R6, R6, c[0x0][0x23c], -R0 ;  /* 0x00008f0006067a23 */ /* 0x000fee0000010800 */
[----:B------:R4:W-:Y:S01]  /*6180*/  MUFU.EX2 R123, R6 ;  /* 0x00000006007b7308 */ /* 0x0009e20000000800 */
[----:B-1----:R-:W-:Y:S05]  /*6190*/  FFMA.FTZ R5, R16, UR6, R114 ;  /* 0x0000000610057c23 */ /* 0x002fea0008010072 */
[----:B------:R-:W-:Y:S02]  /*61a0*/  @!P0 FSEL R5, R5, -INF , !P1 ;  /* 0xff80000005058808 */ /* 0x000fe40004800000 */
[-C--:B-----5:R-:W-:Y:S01]  /*61b0*/  @!P0 ISETP.GE.AND P1, PT, R13, R4.reuse, PT ;  /* 0x000000040d00820c */ /* 0x0a0fe20003f26270 */
[----:B----4-:R-:W-:Y:S02]  /*61c0*/  FFMA.FTZ R6, R14, UR6, R100 ;  /* 0x000000060e067c23 */ /* 0x010fe40008010064 */
[----:B------:R-:W-:Y:S03]  /*61d0*/  FFMA.FTZ R5, R5, c[0x0][0x23c], -R0 ;  /* 0x00008f0005057a23 */ /* 0x000fe60000010800 */
[----:B------:R-:W-:Y:S01]  /*61e0*/  @!P0 FSEL R6, R6, -INF , !P1 ;  /* 0xff80000006068808 */ /* 0x000fe20004800000 */
[----:B------:R1:W4:Y:S04]  /*61f0*/  MUFU.EX2 R121, R5 ;  /* 0x0000000500797308 */ /* 0x0003280000000800 */
[----:B------:R-:W-:Y:S06]  /*6200*/  FFMA.FTZ R6, R6, c[0x0][0x23c], -R2 ;  /* 0x00008f0006067a23 */ /* 0x000fec0000010802 */
[----:B------:R5:W-:Y:S01]  /*6210*/  MUFU.EX2 R110, R6 ;  /* 0x00000006006e7308 */ /* 0x000be20000000800 */
[-C--:B------:R-:W-:Y:S01]  /*6220*/  @!P0 ISETP.GE.AND P1, PT, R11, R4.reuse, PT ;  /* 0x000000040b00820c */ /* 0x080fe20003f26270 */
[----:B-1----:R-:W-:Y:S05]  /*6230*/  FFMA.FTZ R5, R12, UR6, R96 ;  /* 0x000000060c057c23 */ /* 0x002fea0008010060 */
[----:B------:R-:W-:Y:S02]  /*6240*/  @!P0 FSEL R5, R5, -INF , !P1 ;  /* 0xff80000005058808 */ /* 0x000fe40004800000 */
[-C--:B------:R-:W-:Y:S01]  /*6250*/  @!P0 ISETP.GE.AND P1, PT, R13, R3.reuse, PT ;  /* 0x000000030d00820c */ /* 0x080fe20003f26270 */
[----:B-----5:R-:W-:Y:S01]  /*6260*/  FFMA.FTZ R6, R14, UR6, R113 ;  /* 0x000000060e067c23 */ /* 0x020fe20008010071 */
[-C--:B------:R-:W-:Y:S01]  /*6270*/  @!P0 ISETP.GE.AND P2, PT, R9, R4.reuse, PT ;  /* 0x000000040900820c */ /* 0x080fe20003f46270 */
[----:B------:R-:W-:Y:S03]  /*6280*/  FFMA.FTZ R5, R5, c[0x0][0x23c], -R2 ;  /* 0x00008f0005057a23 */ /* 0x000fe60000010802 */
[----:B------:R-:W-:Y:S01]  /*6290*/  @!P0 FSEL R6, R6, -INF , !P1 ;  /* 0xff80000006068808 */ /* 0x000fe20004800000 */
[----:B------:R1:W-:Y:S01]  /*62a0*/  MUFU.EX2 R109, R5 ;  /* 0x00000005006d7308 */ /* 0x0003e20000000800 */
[----:B------:R-:W-:Y:S03]  /*62b0*/  @!P0 ISETP.GE.AND P1, PT, R11, R3, PT ;  /* 0x000000030b00820c */ /* 0x000fe60003f26270 */
[----:B------:R-:W-:Y:S06]  /*62c0*/  FFMA.FTZ R6, R6, c[0x0][0x23c], -R0 ;  /* 0x00008f0006067a23 */ /* 0x000fec0000010800 */
[----:B------:R5:W-:Y:S01]  /*62d0*/  MUFU.EX2 R126, R6 ;  /* 0x00000006007e7308 */ /* 0x000be20000000800 */
[----:B-1----:R-:W-:Y:S05]  /*62e0*/  FFMA.FTZ R5, R12, UR6, R112 ;  /* 0x000000060c057c23 */ /* 0x002fea0008010070 */
[----:B------:R-:W-:Y:S01]  /*62f0*/  @!P0 FSEL R5, R5, -INF , !P1 ;  /* 0xff80000005058808 */ /* 0x000fe20004800000 */
[----:B-----5:R-:W-:Y:S04]  /*6300*/  FFMA.FTZ R6, R10, UR6, R95 ;  /* 0x000000060a067c23 */ /* 0x020fe8000801005f */
[----:B------:R-:W-:Y:S01]  /*6310*/  FFMA.FTZ R5, R5, c[0x0][0x23c], -R0 ;  /* 0x00008f0005057a23 */ /* 0x000fe20000010800 */
[----:B------:R-:W-:Y:S03]  /*6320*/  @!P0 FSEL R6, R6, -INF , !P2 ;  /* 0xff80000006068808 */ /* 0x000fe60005000000 */
[----:B------:R4:W1:Y:S02]  /*6330*/  MUFU.EX2 R125, R5 ;  /* 0x00000005007d7308 */ /* 0x0008640000000800 */
[----:B------:R-:W-:Y:S08]  /*6340*/  FFMA.FTZ R6, R6, c[0x0][0x23c], -R2 ;  /* 0x00008f0006067a23 */ /* 0x000ff00000010802 */
[----:B------:R-:W-:Y:S01]  /*6350*/  MUFU.EX2 R106, R6 ;  /* 0x00000006006a7308 */ /* 0x000fe20000000800 */
[----:B----4-:R-:W-:Y:S02]  /*6360*/  F2FP.BF16.PACK_AB R5, R121, R123 ;  /* 0x0000007b7905723e */ /* 0x010fe400000010ff */
[----:B--2---:R-:W-:Y:S01]  /*6370*/  @!P0 ISETP.GE.AND P1, PT, R7, R4, PT ;  /* 0x000000040700820c */ /* 0x004fe20003f26270 */
[----:B---3--:R-:W-:Y:S05]  /*6380*/  FFMA.FTZ R4, R8, UR6, R94 ;  /* 0x0000000608047c23 */ /* 0x008fea000801005e */
[----:B------:R-:W-:Y:S02]  /*6390*/  @!P0 FSEL R4, R4, -INF , !P1 ;  /* 0xff80000004048808 */ /* 0x000fe40004800000 */
[-C--:B------:R-:W-:Y:S03]  /*63a0*/  @!P0 ISETP.GE.AND P1, PT, R9, R3.reuse, PT ;  /* 0x000000030900820c */ /* 0x080fe60003f26270 */
[----:B------:R-:W-:Y:S02]  /*63b0*/  FFMA.FTZ R2, R4, c[0x0][0x23c], -R2 ;  /* 0x00008f0004027a23 */ /* 0x000fe40000010802 */
[----:B------:R-:W-:Y:S02]  /*63c0*/  FFMA.FTZ R4, R10, UR6, R111 ;  /* 0x000000060a047c23 */ /* 0x000fe4000801006f */
[----:B------:R2:W3:Y:S03]  /*63d0*/  MUFU.EX2 R102, R2 ;  /* 0x0000000200667308 */ /* 0x0004e60000000800 */
[----:B------:R-:W-:Y:S02]  /*63e0*/  @!P0 FSEL R4, R4, -INF , !P1 ;  /* 0xff80000004048808 */ /* 0x000fe40004800000 */
[----:B------:R-:W-:Y:S02]  /*63f0*/  @!P0 ISETP.GE.AND P1, PT, R7, R3, PT ;  /* 0x000000030700820c */ /* 0x000fe40003f26270 */
[----:B------:R-:W-:Y:S01]  /*6400*/  F2FP.BF16.PACK_AB R3, R104, R107 ;  /* 0x0000006b6803723e */ /* 0x000fe200000010ff */
[----:B------:R-:W-:Y:S04]  /*6410*/  FFMA.FTZ R4, R4, c[0x0][0x23c], -R0 ;  /* 0x00008f0004047a23 */ /* 0x000fe80000010800 */
[----:B------:R1:W-:Y:S01]  /*6420*/  STS [R246+0x2a000], R3 ;  /* 0x02a00003f6007388 */ /* 0x0003e20000000800 */
[----:B------:R4:W-:Y:S01]  /*6430*/  MUFU.EX2 R120, R4 ;  /* 0x0000000400787308 */ /* 0x0009e20000000800 */
[----:B--2---:R-:W-:Y:S05]  /*6440*/  FFMA.FTZ R2, R8, UR6, R108 ;  /* 0x0000000608027c23 */ /* 0x004fea000801006c */
[----:B------:R-:W-:Y:S02]  /*6450*/  @!P0 FSEL R2, R2, -INF , !P1 ;  /* 0xff80000002028808 */ /* 0x000fe40004800000 */
[----:B------:R-:W-:Y:S03]  /*6460*/  IADD3 R92, P0, R127, UR14, RZ ;  /* 0x0000000e7f5c7c10 */ /* 0x000fe6000ff1e0ff */
[----:B------:R-:W-:Y:S01]  /*6470*/  FFMA.FTZ R0, R2, c[0x0][0x23c], -R0 ;  /* 0x00008f0002007a23 */ /* 0x000fe20000010800 */
[----:B------:R-:W-:Y:S02]  /*6480*/  F2FP.BF16.PACK_AB R2, R122, R124 ;  /* 0x0000007c7a02723e */ /* 0x000fe400000010ff */
[----:B-1----:R-:W-:Y:S01]  /*6490*/  F2FP.BF16.PACK_AB R3, R125, R126 ;  /* 0x0000007e7d03723e */ /* 0x002fe200000010ff */
[----:B------:R1:W2:Y:S01]  /*64a0*/  MUFU.EX2 R119, R0 ;  /* 0x0000000000777308 */ /* 0x0002a20000000800 */
[----:B----4-:R-:W-:Y:S01]  /*64b0*/  F2FP.BF16.PACK_AB R4, R109, R110 ;  /* 0x0000006e6d04723e */ /* 0x010fe200000010ff */
[----:B------:R3:W-:Y:S01]  /*64c0*/  STS [R246+0x2a400], R2 ;  /* 0x02a40002f6007388 */ /* 0x0007e20000000800 */
[----:B------:R-:W-:Y:S02]  /*64d0*/  IADD3.X R93, R128, UR13, RZ, P0, !PT ;  /* 0x0000000d805d7c10 */ /* 0x000fe400087fe4ff */
[C---:B------:R-:W-:Y:S02]  /*64e0*/  LEA R234, P0, R129.reuse, R234, 0x2 ;  /* 0x000000ea81ea7211 */ /* 0x040fe400078010ff */
[----:B------:R-:W-:Y:S02]  /*64f0*/  STS [R249+0x2a400], R5 ;  /* 0x02a40005f9007388 */ /* 0x000fe40000000800 */
[----:B------:R-:W-:Y:S02]  /*6500*/  LEA.HI.X.SX32 R235, R129, R235, 0x2, P0 ;  /* 0x000000eb81eb7211 */ /* 0x000fe400000f16ff */
[----:B------:R-:W-:Y:S02]  /*6510*/  PLOP3.LUT P0, PT, PT, PT, UP0, 0x80, 0x0 ;  /* 0x000000000000781c */ /* 0x000fe40003f0f008 */
[----:B-1----:R-:W-:Y:S02]  /*6520*/  F2FP.BF16.PACK_AB R0, R103, R105 ;  /* 0x000000696700723e */ /* 0x002fe400000010ff */
[----:B---3--:R-:W-:Y:S03]  /*6530*/  F2FP.BF16.PACK_AB R2, R102, R106 ;  /* 0x0000006a6602723e */ /* 0x008fe600000010ff */
[----:B------:R2:W-:Y:S05]  /*6540*/  STS [R249+0x2a000], R0 ;  /* 0x02a00000f9007388 */ /* 0x0005ea0000000800 */
[----:B------:R-:W-:Y:S05]  /*6550*/  STS [R247+0x2a000], R4 ;  /* 0x02a00004f7007388 */ /* 0x000fea0000000800 */
[----:B------:R1:W-:Y:S05]  /*6560*/  STS [R247+0x2a400], R3 ;  /* 0x02a40003f7007388 */ /* 0x0003ea0000000800 */
[----:B------:R-:W-:Y:S01]  /*6570*/  STS [R248+0x2a000], R2 ;  /* 0x02a00002f8007388 */ /* 0x000fe20000000800 */
[----:B--2---:R-:W-:Y:S05]  /*6580*/  F2FP.BF16.PACK_AB R0, R119, R120 ;  /* 0x000000787700723e */ /* 0x004fea00000010ff */
[----:B------:R2:W-:Y:S05]  /*6590*/  STS [R248+0x2a400], R0 ;  /* 0x02a40000f8007388 */ /* 0x0005ea0000000800 */
[----:B------:R-:W-:Y:S01]  /*65a0*/  LDSM.16.M88.4 R16, [R228+0x10000] ;  /* 0x01000000e410783b */ /* 0x000fe20000000200 */
[CC--:B-1----:R-:W-:Y:S04]  /*65b0*/  IADD3 R3, R217.reuse, R228.reuse, RZ ;  /* 0x000000e4d9037210 */ /* 0x0c2fe80007ffe0ff */
[----:B------:R-:W1:Y:S05]  /*65c0*/  LDSM.16.M88.4 R8, [R221+0x20000] ;  /* 0x02000000dd08783b */ /* 0x000e6a0000000200 */
[----:B------:R-:W3:Y:S01]  /*65d0*/  LDSM.16.M88.4 R84, [R221+0x20800] ;  /* 0x02080000dd54783b */ /* 0x000ee20000000200 */
[----:B--2---:R-:W-:Y:S04]  /*65e0*/  IADD3 R0, R116, R228, RZ ;  /* 0x000000e474007210 */ /* 0x004fe80007ffe0ff */
[----:B------:R-:W-:Y:S01]  /*65f0*/  IADD3 R2, R217, R0, RZ ;  /* 0x00000000d9027210 */ /* 0x000fe20007ffe0ff */
[----:B------:R-:W-:Y:S01]  /*6600*/  LDSM.16.M88.4 R88, [R0+0x10000] ;  /* 0x010000000058783b */ /* 0x000fe20000000200 */
[C---:B-1----:R-:W-:Y:S08]  /*6610*/  HMMA.16816.F32.BF16 R4, R16.reuse, R8, RZ ;  /* 0x000000081004723c */ /* 0x042ff000000418ff */
        /* <DEDUP_REMOVED lines=87> */
[----:B------:R-:W2:Y:S05]  /*6b90*/  LDSM.16.M88.4 R88, [R222+0x26000] ;  /* 0x02600000de58783b */ /* 0x000eaa0000000200 */
[----:B-1----:R-:W3:Y:S01]  /*6ba0*/  LDG.E R0, [R92.64+0x20] ;  /* 0x000020045c007981 */ /* 0x002ee2000c1e1900 */
[C---:B--2---:R-:W-:Y:S08]  /*6bb0*/  HMMA.16816.F32.BF16 R4, R84.reuse, R88, R4 ;  /* 0x000000585404723c */ /* 0x044ff00000041804 */
[C---:B------:R-:W-:Y:S01]  /*6bc0*/  HMMA.16816.F32.BF16 R8, R84.reuse, R90, R8 ;  /* 0x0000005a5408723c */ /* 0x040fe20000041808 */
[----:B------:R-:W1:Y:S07]  /*6bd0*/  LDSM.16.M88.4 R88, [R222+0x26800] ;  /* 0x02680000de58783b */ /* 0x000e6e0000000200 */
[C---:B-1----:R-:W-:Y:S08]  /*6be0*/  HMMA.16816.F32.BF16 R12, R84.reuse, R88, R12 ;  /* 0x00000058540c723c */ /* 0x042ff0000004180c */
[----:B------:R-:W-:Y:S01]  /*6bf0*/  HMMA.16816.F32.BF16 R16, R84, R90, R16 ;  /* 0x0000005a5410723c */ /* 0x000fe20000041810 */
[----:B------:R1:W-:Y:S05]  /*6c00*/  LDSM.16.M88.4 R84, [R3+0x16000] ;  /* 0x016000000354783b */ /* 0x0003ea0000000200 */
[----:B------:R-:W2:Y:S05]  /*6c10*/  LDSM.16.M88.4 R88, [R224+0x26000] ;  /* 0x02600000e058783b */ /* 0x000eaa0000000200 */
[----:B-1----:R-:W4:Y:S01]  /*6c20*/  LDG.E R3, [R92.64] ;  /* 0x000000045c037981 */ /* 0x002f22000c1e1900 */
[C---:B--2---:R-:W-:Y:S08]  /*6c30*/  HMMA.16816.F32.BF16 R4, R84.reuse, R88, R4 ;  /* 0x000000585404723c */ /* 0x044ff00000041804 */
        /* <DEDUP_REMOVED lines=9> */
[C---:B-1----:R-:W-:Y:S07]  /*6cd0*/  HMMA.16816.F32.BF16 R12, R84.reuse, R88, R12 ;  /* 0x00000058540c723c */ /* 0x042fee000004180c */
[----:B------:R-:W-:Y:S01]  /*6ce0*/  FFMA.FTZ R89, -R99, R99, 1 ;  /* 0x3f80000063597423 */ /* 0x000fe20000010163 */
[----:B------:R-:W-:Y:S04]  /*6cf0*/  HMMA.16816.F32.BF16 R16, R84, R90, R16 ;  /* 0x0000005a5410723c */ /* 0x000fe80000041810 */
[----:B------:R-:W-:Y:S02]  /*6d00*/  FMUL.FTZ R89, R89, c[0x0][0x2ec] ;  /* 0x0000bb0059597a20 */ /* 0x000fe40000410000 */
[----:B------:R-:W-:Y:S02]  /*6d10*/  FFMA.FTZ R88, -R100, R100, 1 ;  /* 0x3f80000064587423 */ /* 0x000fe40000010164 */
[----:B------:R-:W-:Y:S04]  /*6d20*/  FFMA.FTZ R90, -R101, R101, 1 ;  /* 0x3f800000655a7423 */ /* 0x000fe80000010165 */
[----:B------:R-:W-:Y:S02]  /*6d30*/  FMUL.FTZ R90, R90, c[0x0][0x2ec] ;  /* 0x0000bb005a5a7a20 */ /* 0x000fe40000410000 */
[----:B------:R-:W-:Y:S02]  /*6d40*/  FFMA.FTZ R84, -R98, R98, 1 ;  /* 0x3f80000062547423 */ /* 0x000fe40000010162 */
[----:B------:R-:W-:Y:S02]  /*6d50*/  FFMA.FTZ R87, -R96, R96, 1 ;  /* 0x3f80000060577423 */ /* 0x000fe40000010160 */
[----:B------:R-:W-:Y:S02]  /*6d60*/  FMUL.FTZ R84, R84, c[0x0][0x2ec] ;  /* 0x0000bb0054547a20 */ /* 0x000fe40000410000 */
[----:B------:R-:W-:Y:S02]  /*6d70*/  FFMA.FTZ R85, -R94, R94, 1 ;  /* 0x3f8000005e557423 */ /* 0x000fe4000001015e */
[----:B------:R-:W-:Y:S02]  /*6d80*/  FMUL.FTZ R88, R88, c[0x0][0x2ec] ;  /* 0x0000bb0058587a20 */ /* 0x000fe40000410000 */
[----:B------:R-:W-:Y:S02]  /*6d90*/  FMUL.FTZ R87, R87, c[0x0][0x2ec] ;  /* 0x0000bb0057577a20 */ /* 0x000fe40000410000 */
[----:B------:R-:W-:Y:S02]  /*6da0*/  FMUL.FTZ R85, R85, c[0x0][0x2ec] ;  /* 0x0000bb0055557a20 */ /* 0x000fe40000410000 */
[----:B------:R-:W-:Y:S02]  /*6db0*/  FFMA.FTZ R86, -R95, R95, 1 ;  /* 0x3f8000005f567423 */ /* 0x000fe4000001015f */
[----:B---3--:R-:W-:Y:S02]  /*6dc0*/  FADD.FTZ R18, -R0, R18 ;  /* 0x0000001200127221 */ /* 0x008fe40000010100 */
[----:B------:R-:W-:Y:S02]  /*6dd0*/  FMUL.FTZ R86, R86, c[0x0][0x2ec] ;  /* 0x0000bb0056567a20 */ /* 0x000fe40000410000 */
[C---:B----4-:R-:W-:Y:S02]  /*6de0*/  FADD.FTZ R2, -R3.reuse, R4 ;  /* 0x0000000403027221 */ /* 0x050fe40000010100 */
[----:B------:R-:W-:Y:S02]  /*6df0*/  FADD.FTZ R4, -R3, R5 ;  /* 0x0000000503047221 */ /* 0x000fe40000010100 */
[----:B------:R-:W-:Y:S02]  /*6e00*/  FMUL.FTZ R2, R107, R2 ;  /* 0x000000026b027220 */ /* 0x000fe40000410000 */
[C---:B------:R-:W-:Y:S02]  /*6e10*/  FADD.FTZ R5, -R3.reuse, R8 ;  /* 0x0000000803057221 */ /* 0x040fe40000010100 */
[----:B------:R-:W-:Y:S02]  /*6e20*/  FMUL.FTZ R4, R104, R4 ;  /* 0x0000000468047220 */ /* 0x000fe40000410000 */
[----:B------:R-:W-:Y:S02]  /*6e30*/  FADD.FTZ R8, -R3, R9 ;  /* 0x0000000903087221 */ /* 0x000fe40000010100 */
[----:B------:R-:W-:Y:S02]  /*6e40*/  FMUL.FTZ R5, R105, R5 ;  /* 0x0000000569057220 */ /* 0x000fe40000410000 */
[----:B------:R-:W-:Y:S02]  /*6e50*/  FMUL.FTZ R90, R90, R2 ;  /* 0x000000025a5a7220 */ /* 0x000fe40000410000 */
[----:B------:R-:W-:Y:S02]  /*6e60*/  FFMA.FTZ R2, -R97, R97, 1 ;  /* 0x3f80000061027423 */ /* 0x000fe40000010161 */
[C---:B------:R-:W-:Y:S02]  /*6e70*/  FADD.FTZ R12, -R3.reuse, R12 ;  /* 0x0000000c030c7221 */ /* 0x040fe40000010100 */
[C---:B------:R-:W-:Y:S02]  /*6e80*/  FADD.FTZ R13, -R3.reuse, R13 ;  /* 0x0000000d030d7221 */ /* 0x040fe40000010100 */
[----:B------:R-:W-:Y:S02]  /*6e90*/  FADD.FTZ R9, -R3, R17 ;  /* 0x0000001103097221 */ /* 0x000fe40000010100 */
[----:B------:R-:W-:Y:S02]  /*6ea0*/  FMUL.FTZ R89, R89, R4 ;  /* 0x0000000459597220 */ /* 0x000fe40000410000 */
[----:B------:R-:W-:Y:S02]  /*6eb0*/  FADD.FTZ R4, -R3, R16 ;  /* 0x0000001003047221 */ /* 0x000fe40000010100 */
[----:B------:R-:W-:Y:S02]  /*6ec0*/  FMUL.FTZ R17, R2, c[0x0][0x2ec] ;  /* 0x0000bb0002117a20 */ /* 0x000fe40000410000 */
[----:B------:R-:W-:Y:S02]  /*6ed0*/  FMUL.FTZ R2, R110, R12 ;  /* 0x0000000c6e027220 */ /* 0x000fe40000410000 */
[----:B------:R-:W-:Y:S02]  /*6ee0*/  FMUL.FTZ R3, R109, R13 ;  /* 0x0000000d6d037220 */ /* 0x000fe40000410000 */
[----:B------:R-:W-:Y:S02]  /*6ef0*/  FMUL.FTZ R84, R84, R5 ;  /* 0x0000000554547220 */ /* 0x000fe40000410000 */
[----:B------:R-:W-:Y:S02]  /*6f00*/  FMUL.FTZ R5, R102, R9 ;  /* 0x0000000966057220 */ /* 0x000fe40000410000 */
[----:B------:R-:W-:Y:S02]  /*6f10*/  FMUL.FTZ R88, R88, R2 ;  /* 0x0000000258587220 */ /* 0x000fe40000410000 */
[----:B------:R-:W-:Y:S02]  /*6f20*/  FMUL.FTZ R87, R87, R3 ;  /* 0x0000000357577220 */ /* 0x000fe40000410000 */
[C---:B------:R-:W-:Y:S02]  /*6f30*/  FADD.FTZ R2, -R0.reuse, R6 ;  /* 0x0000000600027221 */ /* 0x040fe40000010100 */
[----:B------:R-:W-:Y:S02]  /*6f40*/  FADD.FTZ R3, -R0, R7 ;  /* 0x0000000700037221 */ /* 0x000fe40000010100 */
        /* <DEDUP_REMOVED lines=18> */
[----:B------:R-:W-:Y:S02]  /*7070*/  FFMA.FTZ R13, -R113, R113, 1 ;  /* 0x3f800000710d7423 */ /* 0x000fe40000010171 */
[----:B------:R-:W-:Y:S02]  /*7080*/  FFMA.FTZ R12, -R112, R112, 1 ;  /* 0x3f800000700c7423 */ /* 0x000fe40000010170 */
        /* <DEDUP_REMOVED lines=118> */
.L_x_979:
        /* <DEDUP_REMOVED lines=173> */
.L_x_980:
[----:B-1----:R-:W-:Y:S01]  /*82c0*/  IMAD.MOV.U32 R2, RZ, RZ, R128 ;  /* 0x000000ffff027224 */ /* 0x002fe200078e0080 */
[----:B------:R-:W-:Y:S01]  /*82d0*/  LDSM.16.MT88.4 R16, [R216+0x18000] ;  /* 0x01800000d810783b */ /* 0x000fe20000004200 */
[----:B------:R-:W-:Y:S01]  /*82e0*/  IMAD.MOV.U32 R3, RZ, RZ, R127 ;  /* 0x000000ffff037224 */ /* 0x000fe200078e007f */
[----:B------:R-:W-:Y:S01]  /*82f0*/  ULOP3.LUT UR8, UR7, 0x1, URZ, 0xc0, !UPT ;  /* 0x0000000107087892 */ /* 0x000fe2000f8ec03f */
[----:B------:R-:W-:Y:S01]  /*8300*/  IMAD.IADD R0, R229, 0x1, R116 ;  /* 0x00000001e5007824 */ /* 0x000fe200078e0274 */
[----:B------:R-:W1:Y:S01]  /*8310*/  LDSM.16.M88.4 R128, [R229] ;  /* 0x00000000e580783b */ /* 0x000e620000000200 */
[----:B------:R-:W-:Y:S02]  /*8320*/  UISETP.GT.AND UP3, UPT, UR7, UR15, UPT ;  /* 0x0000000f0700728c */ /* 0x000fe4000bf64270 */
[----:B------:R-:W-:Y:S01]  /*8330*/  UISETP.NE.U32.AND UP1, UPT, UR8, 0x1, UPT ;  /* 0x000000010800788c */ /* 0x000fe2000bf25070 */
[----:B------:R-:W2:Y:S01]  /*8340*/  LDSM.16.M88.4 R124, [R229+0x1000] ;  /* 0x00100000e57c783b */ /* 0x000ea20000000200 */
[----:B------:R-:W-:Y:S02]  /*8350*/  @UP0 UIADD3 UR9, UP2, UR12, -0x100, URZ ;  /* 0xffffff000c090890 */ /* 0x000fe4000ff5e03f */
[----:B------:R-:W-:Y:S01]  /*8360*/  UIADD3 UR7, UR7, -0x1, URZ ;  /* 0xffffffff07077890 */ /* 0x000fe2000fffe03f */
[----:B------:R-:W3:Y:S01]  /*8370*/  LDSM.16.MT88.4 R96, [R216+0x1a000] ;  /* 0x01a00000d860783b */ /* 0x000ee20000004200 */
[----:B------:R-:W-:Y:S03]  /*8380*/  @UP0 UIADD3.X UR8, UR11, -0x1, URZ, UP2, !UPT ;  /* 0xffffffff0b080890 */ /* 0x000fe600097fe43f */
        /* <DEDUP_REMOVED lines=710> */
.L_x_982:
        /* <DEDUP_REMOVED lines=18> */
.L_x_983:
        /* <DEDUP_REMOVED lines=65> */
.L_x_985:
[----:B--23--:R-:W-:Y:S05]  /*b520*/  BSYNC B0 ;  /* 0x0000000000007941 */ /* 0x00cfea0003800000 */
.L_x_984:
        /* <DEDUP_REMOVED lines=21> */
.L_x_987:
[----:B------:R-:W-:Y:S05]  /*b680*/  BSYNC B0 ;  /* 0x0000000000007941 */ /* 0x000fea0003800000 */
.L_x_986:
        /* <DEDUP_REMOVED lines=31> */
.L_x_989:
[----:B------:R-:W-:Y:S05]  /*b880*/  BSYNC B0 ;  /* 0x0000000000007941 */ /* 0x000fea0003800000 */
.L_x_988:
        /* <DEDUP_REMOVED lines=19> */
.L_x_960:
[----:B------:R-:W-:Y:S05]  /*b9c0*/  BSYNC B1 ;  /* 0x0000000000017941 */ /* 0x000fea0003800000 */
.L_x_946:
        /* <DEDUP_REMOVED lines=12> */
.L_x_990:
[----:B------:R-:W-:Y:S05]  /*ba90*/  EXIT ;  /* 0x000000000000794d */ /* 0x000fea0003800000 */
.L_x_992:
        /* <DEDUP_REMOVED lines=14> */
.L_x_1045:


//--------------------- .text._ZN5flash25flash_bwd_dot_do_o_kernelILb0E23Flash_bwd_kernel_traitsILi256ELi64ELi64ELi8ELi4ELi2ELi2ELb0ELb0EN7cutlass10bfloat16_tE19Flash_kernel_traitsILi256ELi64ELi64ELi8ES3_EEEEvNS_16Flash_bwd_paramsE --------------------------
	.section	.text._ZN5flash25flash_bwd_dot_do_o_kernelILb0E23Flash_bwd_kernel_traitsILi256ELi64ELi64ELi8ELi4ELi2ELi2ELb0ELb0EN7cutlass10bfloat16_tE19Flash_kernel_traitsILi256ELi64ELi64ELi8ES3_EEEEvNS_16Flash_bwd_paramsE,"ax",@progbits
	.sectioninfo	@"SHI_REGISTERS=79"
	.align	128
        .global         _ZN5flash25flash_bwd_dot_do_o_kernelILb0E23Flash_bwd_kernel_traitsILi256ELi64ELi64ELi8ELi4ELi2ELi2ELb0ELb0EN7cutlass10bfloat16_tE19Flash_kernel_traitsILi256ELi64ELi64ELi8ES3_EEEEvNS_16Flash_bwd_paramsE
        .type           _ZN5flash25flash_bwd_dot_do_o_kernelILb0E23Flash_bwd_kernel_traitsILi256ELi64ELi64ELi8ELi4ELi2ELi2ELb0ELb0EN7cutlass10bfloat16_tE19Flash_kernel_traitsILi256ELi64ELi64ELi8ES3_EEEEvNS_16Flash_bwd_paramsE,@function
        .size           _ZN5flash25flash_bwd_dot_do_o_kernelILb0E23Flash_bwd_kernel_traitsILi256ELi64ELi64ELi8ELi4ELi2ELi2ELb0ELb0EN7cutlass10bfloat16_tE19Flash_kernel_traitsILi256ELi64ELi64ELi8ES3_EEEEvNS_16Flash_bwd_paramsE,(.L_x_1046 - _ZN5flash25flash_bwd_dot_do_o_kernelILb0E23Flash_bwd_kernel_traitsILi256ELi64ELi64ELi8ELi4ELi2ELi2ELb0ELb0EN7cutlass10bfloat16_tE19Flash_kernel_traitsILi256ELi64ELi64ELi8ES3_EEEEvNS_16Flash_bwd_paramsE)
        .other          _ZN5flash25flash_bwd_dot_do_o_kernelILb0E23Flash_bwd_kernel_traitsILi256ELi64ELi64ELi8ELi4ELi2ELi2ELb0ELb0EN7cutlass10bfloat16_tE19Flash_kernel_traitsILi256ELi64ELi64ELi8ES3_EEEEvNS_16Flash_bwd_paramsE,@"STO_CUDA_ENTRY STV_DEFAULT"
_ZN5flash25flash_bwd_dot_do_o_kernelILb0E23Flash_bwd_kernel_traitsILi256ELi64ELi64ELi8ELi4ELi2ELi2ELb0ELb0EN7cutlass10bfloat16_tE19Flash_kernel_traitsILi256ELi64ELi64ELi8ES3_EEEEvNS_16Flash_bwd_paramsE:
.text._ZN5flash25flash_bwd_dot_do_o_kernelILb0E23Flash_bwd_kernel_traitsILi256ELi64ELi64ELi8ELi4ELi2ELi2ELb0ELb0EN7cutlass10bfloat16_tE19Flash_kernel_traitsILi256ELi64ELi64ELi8ES3_EEEEvNS_16Flash_bwd_paramsE:
        /* <DEDUP_REMOVED lines=50> */
.L_x_993:
[----:B01----:R-:W-:-:S04]  /*0320*/  IMAD R0, R0, c[0x0][0x1c0], R11 ;  /* 0x0000700000007a24 */ /* 0x003fc800078e020b */
[----:B------:R-:W-:Y:S02]  /*0330*/  IMAD R0, R0, c[0x0][0x224], RZ ;  /* 0x0000890000007a24 */ /* 0x000fe400078e02ff */
.L_x_994:
        /* <DEDUP_REMOVED lines=68> */
.L_x_996:
[----:B------:R-:W-:Y:S05]  /*0780*/  BSYNC B0 ;  /* 0x0000000000007941 */ /* 0x000fea0003800000 */
.L_x_995:
        /* <DEDUP_REMOVED lines=21> */
.L_x_998:
[----:B------:R-:W-:Y:S05]  /*08e0*/  BSYNC B0 ;  /* 0x0000000000007941 */ /* 0x000fea0003800000 */
.L_x_997:
        /* <DEDUP_REMOVED lines=28> */
.L_x_1000:
[----:B------:R-:W-:Y:S05]  /*0ab0*/  BSYNC B0 ;  /* 0x0000000000007941 */ /* 0x000fea0003800000 */
.L_x_999:
        /* <DEDUP_REMOVED lines=29> */
.L_x_1002:
[----:B------:R-:W-:Y:S05]  /*0c90*/  BSYNC B0 ;  /* 0x0000000000007941 */ /* 0x000fea0003800000 */
.L_x_1001:
        /* <DEDUP_REMOVED lines=216> */
.L_x_1003:
        /* <DEDUP_REMOVED lines=14> */
.L_x_1046:


//--------------------- .text._ZN5flash25flash_bwd_dot_do_o_kernelILb1E23Flash_bwd_kernel_traitsILi256ELi64ELi64ELi8ELi4ELi2ELi2ELb0ELb0EN7cutlass10bfloat16_tE19Flash_kernel_traitsILi256ELi64ELi64ELi8ES3_EEEEvNS_16Flash_bwd_paramsE --------------------------
	.section	.text._ZN5flash25flash_bwd_dot_do_o_kernelILb1E23Flash_bwd_kernel_traitsILi256ELi64ELi64ELi8ELi4ELi2ELi2ELb0ELb0EN7cutlass10bfloat16_tE19Flash_kernel_traitsILi256ELi64ELi64ELi8ES3_EEEEvNS_16Flash_bwd_paramsE,"ax",@progbits
	.sectioninfo	@"SHI_REGISTERS=81"
	.align	128
        .global         _ZN5flash25flash_bwd_dot_do_o_kernelILb1E23Flash_bwd_kernel_traitsILi256ELi64ELi64ELi8ELi4ELi2ELi2ELb0ELb0EN7cutlass10bfloat16_tE19Flash_kernel_traitsILi256ELi64ELi64ELi8ES3_EEEEvNS_16Flash_bwd_paramsE
        .type           _ZN5flash25flash_bwd_dot_do_o_kernelILb1E23Flash_bwd_kernel_traitsILi256ELi64ELi64ELi8ELi4ELi2ELi2ELb0ELb0EN7cutlass10bfloat16_tE19Flash_kernel_traitsILi256ELi64ELi64ELi8ES3_EEEEvNS_16Flash_bwd_paramsE,@function
        .size           _ZN5flash25flash_bwd_dot_do_o_kernelILb1E23Flash_bwd_kernel_traitsILi256ELi64ELi64ELi8ELi4ELi2ELi2ELb0ELb0EN7cutlass10bfloat16_tE19Flash_kernel_traitsILi256ELi64ELi64ELi8ES3_EEEEvNS_16Flash_bwd_paramsE,(.L_x_1047 - _ZN5flash25flash_bwd_dot_do_o_kernelILb1E23Flash_bwd_kernel_traitsILi256ELi64ELi64ELi8ELi4ELi2ELi2ELb0ELb0EN7cutlass10bfloat16_tE19Flash_kernel_traitsILi256ELi64ELi64ELi8ES3_EEEEvNS_16Flash_bwd_paramsE)
        .other          _ZN5flash25flash_bwd_dot_do_o_kernelILb1E23Flash_bwd_kernel_traitsILi256ELi64ELi64ELi8ELi4ELi2ELi2ELb0ELb0EN7cutlass10bfloat16_tE19Flash_kernel_traitsILi256ELi64ELi64ELi8ES3_EEEEvNS_16Flash_bwd_paramsE,@"STO_CUDA_ENTRY STV_DEFAULT"
_ZN5flash25flash_bwd_dot_do_o_kernelILb1E23Flash_bwd_kernel_traitsILi256ELi64ELi64ELi8ELi4ELi2ELi2ELb0ELb0EN7cutlass10bfloat16_tE19Flash_kernel_traitsILi256ELi64ELi64ELi8ES3_EEEEvNS_16Flash_bwd_paramsE:
.text._ZN5flash25flash_bwd_dot_do_o_kernelILb1E23Flash_bwd_kernel_traitsILi256ELi64ELi64ELi8ELi4ELi2ELi2ELb0ELb0EN7cutlass10bfloat16_tE19Flash_kernel_traitsILi256ELi64ELi64ELi8ES3_EEEEvNS_16Flash_bwd_paramsE:
        /* <DEDUP_REMOVED lines=85> */
.L_x_1004:
[----:B-1----:R-:W-:-:S04]  /*0550*/  IMAD R0, R17, c[0x0][0x1c0], R74 ;  /* 0x0000700011007a24 */ /* 0x002fc800078e024a */
[----:B------:R-:W-:Y:S02]  /*0560*/  IMAD R0, R0, c[0x0][0x224], RZ ;  /* 0x0000890000007a24 */ /* 0x000fe400078e02ff */
.L_x_1005:
        /* <DEDUP_REMOVED lines=79> */
.L_x_1007:
[----:B------:R-:W-:Y:S05]  /*0a60*/  BSYNC B0 ;  /* 0x0000000000007941 */ /* 0x000fea0003800000 */
.L_x_1006:
        /* <DEDUP_REMOVED lines=22> */
.L_x_1009:
[----:B------:R-:W-:Y:S05]  /*0bd0*/  BSYNC B0 ;  /* 0x0000000000007941 */ /* 0x000fea0003800000 */
.L_x_1008:
        /* <DEDUP_REMOVED lines=28> */
.L_x_1011:
[----:B------:R-:W-:Y:S05]  /*0da0*/  BSYNC B0 ;  /* 0x0000000000007941 */ /* 0x000fea0003800000 */
.L_x_1010:
        /* <DEDUP_REMOVED lines=30> */
.L_x_1013:
[----:B------:R-:W-:Y:S05]  /*0f90*/  BSYNC B0 ;  /* 0x0000000000007941 */ /* 0x000fea0003800000 */
.L_x_1012:
        /* <DEDUP_REMOVED lines=238> */
.L_x_1014:
        /* <DEDUP_REMOVED lines=16> */
.L_x_1047:


//--------------------- .nv.shared._ZN5flash27flash_bwd_convert_dq_kernelI23Flash_bwd_kernel_traitsILi256ELi64ELi32ELi8ELi4ELi1ELi2ELb1ELb1EN7cutlass10bfloat16_tE19Flash_kernel_traitsILi256ELi64ELi32ELi8ES3_EEEEvNS_16Flash_bwd_paramsEi --------------------------
	.section	.nv.shared._ZN5flash27flash_bwd_convert_dq_kernelI23Flash_bwd_kernel_traitsILi256ELi64ELi32ELi8ELi4ELi1ELi2ELb1ELb1EN7cutlass10bfloat16_tE19Flash_kernel_traitsILi256ELi64ELi32ELi8ES3_EEEEvNS_16Flash_bwd_paramsEi,"aw",@nobits
	.sectionflags	@""
	.align	16


//--------------------- .nv.global                --------------------------
	.section	.nv.global,"aw",@nobits
.nv.global:
	.type		_ZN73_INTERNAL_7983b5e8_37_flash_bwd_hdim256_bf16_causal_sm80_cu_0106449f_37404cute1_E,@object
	.size		_ZN73_INTERNAL_7983b5e8_37_flash_bwd_hdim256_bf16_causal_sm80_cu_0106449f_37404cute1_E,(_ZN73_INTERNAL_7983b5e8_37_flash_bwd_hdim256_bf16_causal_sm80_cu_0106449f_37404cuda3std3__45__cpo6cbeginE - _ZN73_INTERNAL_7983b5e8_37_flash_bwd_hdim256_bf16_causal_sm80_cu_0106449f_37404cute1_E)
_ZN73_INTERNAL_7983b5e8_37_flash_bwd_hdim256_bf16_causal_sm80_cu_0106449f_37404cute1_E:
	.zero		1
	.type		_ZN73_INTERNAL_7983b5e8_37_flash_bwd_hdim256_bf16_causal_sm80_cu_0106449f_37404cuda3std3__45__cpo6cbeginE,@object
	.size		_ZN73_INTERNAL_7983b5e8_37_flash_bwd_hdim256_bf16_causal_sm80_cu_0106449f_37404cuda3std3__45__cpo6cbeginE,(_ZN73_INTERNAL_7983b5e8_37_flash_bwd_hdim256_bf16_causal_sm80_cu_0106449f_37404cuda3std3__48in_placeE - _ZN73_INTERNAL_7983b5e8_37_flash_bwd_hdim256_bf16_causal_sm80_cu_0106449f_37404cuda3std3__45__cpo6cbeginE)
_ZN73_INTERNAL_7983b5e8_37_flash_bwd_hdim256_bf16_causal_sm80_cu_0106449f_37404cuda3std3__45__cpo6cbeginE:
	.zero		1
	.type		_ZN73_INTERNAL_7983b5e8_37_flash_bwd_hdim256_bf16_causal_sm80_cu_0106449f_37404cuda3std3__48in_placeE,@object
	.size		_ZN73_INTERNAL_7983b5e8_37_flash_bwd_hdim256_bf16_causal_sm80_cu_0106449f_37404cuda3std3__48in_placeE,(_ZN73_INTERNAL_7983b5e8_37_flash_bwd_hdim256_bf16_causal_sm80_cu_0106449f_37404cuda3std6ranges3__45__cpo9iter_moveE - _ZN73_INTERNAL_7983b5e8_37_flash_bwd_hdim256_bf16_causal_sm80_cu_0106449f_37404cuda3std3__48in_placeE)
_ZN73_INTERNAL_7983b5e8_37_flash_bwd_hdim256_bf16_causal_sm80_cu_0106449f_37404cuda3std3__48in_placeE:
	.zero		1
	.type		_ZN73_INTERNAL_7983b5e8_37_flash_bwd_hdim256_bf16_causal_sm80_cu_0106449f_37404cuda3std6ranges3__45__cpo9iter_moveE,@object
	.size		_ZN73_INTERNAL_7983b5e8_37_flash_bwd_hdim256_bf16_causal_sm80_cu_0106449f_37404cuda3std6ranges3__45__cpo9iter_moveE,(_ZN73_INTERNAL_7983b5e8_37_flash_bwd_hdim256_bf16_causal_sm80_cu_0106449f_37404cuda3std3__45__cpo5beginE - _ZN73_INTERNAL_7983b5e8_37_flash_bwd_hdim256_bf16_causal_sm80_cu_0106449f_37404cuda3std6ranges3__45__cpo9iter_moveE)
_ZN73_INTERNAL_7983b5e8_37_flash_bwd_hdim256_bf16_causal_sm80_cu_0106449f_37404cuda3std6ranges3__45__cpo9iter_moveE:
	.zero		1
	.type		_ZN73_INTERNAL_7983b5e8_37_flash_bwd_hdim256_bf16_causal_sm80_cu_0106449f_37404cuda3std3__45__cpo5beginE,@object
	.size		_ZN73_INTERNAL_7983b5e8_37_flash_bwd_hdim256_bf16_causal_sm80_cu_0106449f_37404cuda3std3__45__cpo5beginE,(_ZN73_INTERNAL_7983b5e8_37_flash_bwd_hdim256_bf16_causal_sm80_cu_0106449f_37404cuda3std3__475_GLOBAL__N__7983b5e8_37_flash_bwd_hdim256_bf16_causal_sm80_cu_0106449f_37406ignoreE - _ZN73_INTERNAL_7983b5e8_37_flash_bwd_hdim256_bf16_causal_sm80_cu_0106449f_37404cuda3std3__45__cpo5beginE)
_ZN73_INTERNAL_7983b5e8_37_flash_bwd_hdim256_bf16_causal_sm80_cu_0106449f_37404cuda3std3__45__cpo5beginE:
	.zero		1
	.type		_ZN73_INTERNAL_7983b5e8_37_flash_bwd_hdim256_bf16_causal_sm80_cu_0106449f_37404cuda3std3__475_GLOBAL__N__7983b5e8_37_flash_bwd_hdim256_bf16_causal_sm80_cu_0106449f_37406ignoreE,@object
	.size		_ZN73_INTERNAL_7983b5e8_37_flash_bwd_hdim256_bf16_causal_sm80_cu_0106449f_37404cuda3std3__475_GLOBAL__N__7983b5e8_37_flash_bwd_hdim256_bf16_causal_sm80_cu_0106449f_37406ignoreE,(_ZN73_INTERNAL_7983b5e8_37_flash_bwd_hdim256_bf16_causal_sm80_cu_0106449f_37404cute7productE - _ZN73_INTERNAL_7983b5e8_37_flash_bwd_hdim256_bf16_causal_sm80_cu_0106449f_37404cuda3std3__475_GLOBAL__N__7983b5e8_37_flash_bwd_hdim256_bf16_causal_sm80_cu_0106449f_37406ignoreE)
_ZN73_INTERNAL_7983b5e8_37_flash_bwd_hdim256_bf16_causal_sm80_cu_0106449f_37404cuda3std3__475_GLOBAL__N__7983b5e8_37_flash_bwd_hdim256_bf16_causal_sm80_cu_0106449f_37406ignoreE:
	.zero		1
	.type		_ZN73_INTERNAL_7983b5e8_37_flash_bwd_hdim256_bf16_causal_sm80_cu_0106449f_37404cute7productE,@object
	.size		_ZN73_INTERNAL_7983b5e8_37_flash_bwd_hdim256_bf16_causal_sm80_cu_0106449f_37404cute7productE,(_ZN73_INTERNAL_7983b5e8_37_flash_bwd_hdim256_bf16_causal_sm80_cu_0106449f_37404cuda3std3__45__cpo3endE - _ZN73_INTERNAL_7983b5e8_37_flash_bwd_hdim256_bf16_causal_sm80_cu_0106449f_37404cute7productE)
_ZN73_INTERNAL_7983b5e8_37_flash_bwd_hdim256_bf16_causal_sm80_cu_0106449f_37404cute7productE:
	.zero		1
	.type		_ZN73_INTERNAL_7983b5e8_37_flash_bwd_hdim256_bf16_causal_sm80_cu_0106449f_37404cuda3std3__45__cpo3endE,@object
	.size		_ZN73_INTERNAL_7983b5e8_37_flash_bwd_hdim256_bf16_causal_sm80_cu_0106449f_37404cuda3std3__45__cpo3endE,(_ZN73_INTERNAL_7983b5e8_37_flash_bwd_hdim256_bf16_causal_sm80_cu_0106449f_37404cuda3std3__419piecewise_constructE - _ZN73_INTERNAL_7983b5e8_37_flash_bwd_hdim256_bf16_causal_sm80_cu_0106449f_37404cuda3std3__45__cpo3endE)
_ZN73_INTERNAL_7983b5e8_37_flash_bwd_hdim256_bf16_causal_sm80_cu_0106449f_37404cuda3std3__45__cpo3endE:
	.zero		1
	.type		_ZN73_INTERNAL_7983b5e8_37_flash_bwd_hdim256_bf16_causal_sm80_cu_0106449f_37404cuda3std3__419piecewise_constructE,@object
	.size		_ZN73_INTERNAL_7983b5e8_37_flash_bwd_hdim256_bf16_causal_sm80_cu_0106449f_37404cuda3std3__419piecewise_constructE,(_ZN73_INTERNAL_7983b5e8_37_flash_bwd_hdim256_bf16_causal_sm80_cu_0106449f_37404cuda3std3__45__cpo4cendE - _ZN73_INTERNAL_7983b5e8_37_flash_bwd_hdim256_bf16_causal_sm80_cu_0106449f_37404cuda3std3__419piecewise_constructE)
_ZN73_INTERNAL_7983b5e8_37_flash_bwd_hdim256_bf16_causal_sm80_cu_0106449f_37404cuda3std3__419piecewise_constructE:
	.zero		1
	.type		_ZN73_INTERNAL_7983b5e8_37_flash_bwd_hdim256_bf16_causal_sm80_cu_0106449f_37404cuda3std3__45__cpo4cendE,@object
	.size		_ZN73_INTERNAL_7983b5e8_37_flash_bwd_hdim256_bf16_causal_sm80_cu_0106449f_37404cuda3std3__45__cpo4cendE,(_ZN73_INTERNAL_7983b5e8_37_flash_bwd_hdim256_bf16_causal_sm80_cu_0106449f_37404cuda3std6ranges3__45__cpo4swapE - _ZN73_INTERNAL_7983b5e8_37_flash_bwd_hdim256_bf16_causal_sm80_cu_0106449f_37404cuda3std3__45__cpo4cendE)
_ZN73_INTERNAL_7983b5e8_37_flash_bwd_hdim256_bf16_causal_sm80_cu_0106449f_37404cuda3std3__45__cpo4cendE:
	.zero		1
	.type		_ZN73_INTERNAL_7983b5e8_37_flash_bwd_hdim256_bf16_causal_sm80_cu_0106449f_37404cuda3std6ranges3__45__cpo4swapE,@object
	.size		_ZN73_INTERNAL_7983b5e8_37_flash_bwd_hdim256_bf16_causal_sm80_cu_0106449f_37404cuda3std6ranges3__45__cpo4swapE,(.L_7 - _ZN73_INTERNAL_7983b5e8_37_flash_bwd_hdim256_bf16_causal_sm80_cu_0106449f_37404cuda3std6ranges3__45__cpo4swapE)
_ZN73_INTERNAL_7983b5e8_37_flash_bwd_hdim256_bf16_causal_sm80_cu_0106449f_37404cuda3std6ranges3__45__cpo4swapE:
	.zero		1
.L_7:


//--------------------- .nv.shared._ZN5flash44flash_bwd_dq_dk_dv_loop_seqk_parallel_kernelI23Flash_bwd_kernel_traitsILi256ELi64ELi32ELi8ELi4ELi1ELi2ELb1ELb1EN7cutlass10bfloat16_tE19Flash_kernel_traitsILi256ELi64ELi32ELi8ES3_EELb0ELb1ELb0ELb0ELb0ELb0ELb0EEEvNS_16Flash_bwd_paramsE --------------------------
	.section	.nv.shared._ZN5flash44flash_bwd_dq_dk_dv_loop_seqk_parallel_kernelI23Flash_bwd_kernel_traitsILi256ELi64ELi32ELi8ELi4ELi1ELi2ELb1ELb1EN7cutlass10bfloat16_tE19Flash_kernel_traitsILi256ELi64ELi32ELi8ES3_EELb0ELb1ELb0ELb0ELb0ELb0ELb0EEEvNS_16Flash_bwd_paramsE,"aw",@nobits
	.sectionflags	@""
	.align	16


//--------------------- .nv.shared._ZN5flash44flash_bwd_dq_dk_dv_loop_seqk_parallel_kernelI23Flash_bwd_kernel_traitsILi256ELi64ELi32ELi8ELi4ELi1ELi2ELb1ELb1EN7cutlass10bfloat16_tE19Flash_kernel_traitsILi256ELi64ELi32ELi8ES3_EELb0ELb1ELb0ELb0ELb0ELb0ELb1EEEvNS_16Flash_bwd_paramsE --------------------------
	.section	.nv.shared._ZN5flash44flash_bwd_dq_dk_dv_loop_seqk_parallel_kernelI23Flash_bwd_kernel_traitsILi256ELi64ELi32ELi8ELi4ELi1ELi2ELb1ELb1EN7cutlass10bfloat16_tE19Flash_kernel_traitsILi256ELi64ELi32ELi8ES3_EELb0ELb1ELb0ELb0ELb0ELb0ELb1EEEvNS_16Flash_bwd_paramsE,"aw",@nobits
	.sectionflags	@""
	.align	16


//--------------------- .nv.shared._ZN5flash44flash_bwd_dq_dk_dv_loop_seqk_parallel_kernelI23Flash_bwd_kernel_traitsILi256ELi64ELi32ELi8ELi4ELi1ELi2ELb1ELb1EN7cutlass10bfloat16_tE19Flash_kernel_traitsILi256ELi64ELi32ELi8ES3_EELb0ELb1ELb0ELb0ELb0ELb1ELb0EEEvNS_16Flash_bwd_paramsE --------------------------
	.section	.nv.shared._ZN5flash44flash_bwd_dq_dk_dv_loop_seqk_parallel_kernelI23Flash_bwd_kernel_traitsILi256ELi64ELi32ELi8ELi4ELi1ELi2ELb1ELb1EN7cutlass10bfloat16_tE19Flash_kernel_traitsILi256ELi64ELi32ELi8ES3_EELb0ELb1ELb0ELb0ELb0ELb1ELb0EEEvNS_16Flash_bwd_paramsE,"aw",@nobits
	.sectionflags	@""
	.align	16


//--------------------- .nv.shared._ZN5flash44flash_bwd_dq_dk_dv_loop_seqk_parallel_kernelI23Flash_bwd_kernel_traitsILi256ELi64ELi32ELi8ELi4ELi1ELi2ELb1ELb1EN7cutlass10bfloat16_tE19Flash_kernel_traitsILi256ELi64ELi32ELi8ES3_EELb0ELb1ELb0ELb0ELb0ELb1ELb1EEEvNS_16Flash_bwd_paramsE --------------------------
	.section	.nv.shared._ZN5flash44flash_bwd_dq_dk_dv_loop_seqk_parallel_kernelI23Flash_bwd_kernel_traitsILi256ELi64ELi32ELi8ELi4ELi1ELi2ELb1ELb1EN7cutlass10bfloat16_tE19Flash_kernel_traitsILi256ELi64ELi32ELi8ES3_EELb0ELb1ELb0ELb0ELb0ELb1ELb1EEEvNS_16Flash_bwd_paramsE,"aw",@nobits
	.sectionflags	@""
	.align	16


//--------------------- .nv.shared._ZN5flash44flash_bwd_dq_dk_dv_loop_seqk_parallel_kernelI23Flash_bwd_kernel_traitsILi256ELi64ELi32ELi8ELi4ELi1ELi2ELb1ELb1EN7cutlass10bfloat16_tE19Flash_kernel_traitsILi256ELi64ELi32ELi8ES3_EELb0ELb1ELb0ELb1ELb0ELb0ELb0EEEvNS_16Flash_bwd_paramsE --------------------------
	.section	.nv.shared._ZN5flash44flash_bwd_dq_dk_dv_loop_seqk_parallel_kernelI23Flash_bwd_kernel_traitsILi256ELi64ELi32ELi8ELi4ELi1ELi2ELb1ELb1EN7cutlass10bfloat16_tE19Flash_kernel_traitsILi256ELi64ELi32ELi8ES3_EELb0ELb1ELb0ELb1ELb0ELb0ELb0EEEvNS_16Flash_bwd_paramsE,"aw",@nobits
	.sectionflags	@""
	.align	16


//--------------------- .nv.shared._ZN5flash44flash_bwd_dq_dk_dv_loop_seqk_parallel_kernelI23Flash_bwd_kernel_traitsILi256ELi64ELi32ELi8ELi4ELi1ELi2ELb1ELb1EN7cutlass10bfloat16_tE19Flash_kernel_traitsILi256ELi64ELi32ELi8ES3_EELb0ELb1ELb0ELb1ELb0ELb0ELb1EEEvNS_16Flash_bwd_paramsE --------------------------
	.section	.nv.shared._ZN5flash44flash_bwd_dq_dk_dv_loop_seqk_parallel_kernelI23Flash_bwd_kernel_traitsILi256ELi64ELi32ELi8ELi4ELi1ELi2ELb1ELb1EN7cutlass10bfloat16_tE19Flash_kernel_traitsILi256ELi64ELi32ELi8ES3_EELb0ELb1ELb0ELb1ELb0ELb0ELb1EEEvNS_16Flash_bwd_paramsE,"aw",@nobits
	.sectionflags	@""
	.align	16


//--------------------- .nv.shared._ZN5flash25flash_bwd_dot_do_o_kernelILb0E23Flash_bwd_kernel_traitsILi256ELi64ELi32ELi8ELi4ELi1ELi2ELb1ELb1EN7cutlass10bfloat16_tE19Flash_kernel_traitsILi256ELi64ELi32ELi8ES3_EEEEvNS_16Flash_bwd_paramsE --------------------------
	.section	.nv.shared._ZN5flash25flash_bwd_dot_do_o_kernelILb0E23Flash_bwd_kernel_traitsILi256ELi64ELi32ELi8ELi4ELi1ELi2ELb1ELb1EN7cutlass10bfloat16_tE19Flash_kernel_traitsILi256ELi64ELi32ELi8ES3_EEEEvNS_16Flash_bwd_paramsE,"aw",@nobits
	.sectionflags	@""
	.align	16


//--------------------- .nv.shared._ZN5flash25flash_bwd_dot_do_o_kernelILb1E23Flash_bwd_kernel_traitsILi256ELi64ELi32ELi8ELi4ELi1ELi2ELb1ELb1EN7cutlass10bfloat16_tE19Flash_kernel_traitsILi256ELi64ELi32ELi8ES3_EEEEvNS_16Flash_bwd_paramsE --------------------------
	.section	.nv.shared._ZN5flash25flash_bwd_dot_do_o_kernelILb1E23Flash_bwd_kernel_traitsILi256ELi64ELi32ELi8ELi4ELi1ELi2ELb1ELb1EN7cutlass10bfloat16_tE19Flash_kernel_traitsILi256ELi64ELi32ELi8ES3_EEEEvNS_16Flash_bwd_paramsE,"aw",@nobits
	.sectionflags	@""
	.align	16


//--------------------- .nv.shared._ZN5flash44flash_bwd_dq_dk_dv_loop_seqk_parallel_kernelI23Flash_bwd_kernel_traitsILi256ELi64ELi64ELi8ELi4ELi2ELi2ELb0ELb1EN7cutlass10bfloat16_tE19Flash_kernel_traitsILi256ELi64ELi64ELi8ES3_EELb0ELb1ELb0ELb0ELb0ELb0ELb0EEEvNS_16Flash_bwd_paramsE --------------------------
	.section	.nv.shared._ZN5flash44flash_bwd_dq_dk_dv_loop_seqk_parallel_kernelI23Flash_bwd_kernel_traitsILi256ELi64ELi64ELi8ELi4ELi2ELi2ELb0ELb1EN7cutlass10bfloat16_tE19Flash_kernel_traitsILi256ELi64ELi64ELi8ES3_EELb0ELb1ELb0ELb0ELb0ELb0ELb0EEEvNS_16Flash_bwd_paramsE,"aw",@nobits
	.sectionflags	@""
	.align	16


//--------------------- .nv.shared._ZN5flash44flash_bwd_dq_dk_dv_loop_seqk_parallel_kernelI23Flash_bwd_kernel_traitsILi256ELi64ELi64ELi8ELi4ELi2ELi2ELb0ELb1EN7cutlass10bfloat16_tE19Flash_kernel_traitsILi256ELi64ELi64ELi8ES3_EELb0ELb1ELb0ELb0ELb0ELb1ELb0EEEvNS_16Flash_bwd_paramsE --------------------------
	.section	.nv.shared._ZN5flash44flash_bwd_dq_dk_dv_loop_seqk_parallel_kernelI23Flash_bwd_kernel_traitsILi256ELi64ELi64ELi8ELi4ELi2ELi2ELb0ELb1EN7cutlass10bfloat16_tE19Flash_kernel_traitsILi256ELi64ELi64ELi8ES3_EELb0ELb1ELb0ELb0ELb0ELb1ELb0EEEvNS_16Flash_bwd_paramsE,"aw",@nobits
	.sectionflags	@""
	.align	16


//--------------------- .nv.shared._ZN5flash44flash_bwd_dq_dk_dv_loop_seqk_parallel_kernelI23Flash_bwd_kernel_traitsILi256ELi64ELi64ELi8ELi4ELi2ELi2ELb0ELb1EN7cutlass10bfloat16_tE19Flash_kernel_traitsILi256ELi64ELi64ELi8ES3_EELb0ELb1ELb0ELb1ELb0ELb0ELb0EEEvNS_16Flash_bwd_paramsE --------------------------
	.section	.nv.shared._ZN5flash44flash_bwd_dq_dk_dv_loop_seqk_parallel_kernelI23Flash_bwd_kernel_traitsILi256ELi64ELi64ELi8ELi4ELi2ELi2ELb0ELb1EN7cutlass10bfloat16_tE19Flash_kernel_traitsILi256ELi64ELi64ELi8ES3_EELb0ELb1ELb0ELb1ELb0ELb0ELb0EEEvNS_16Flash_bwd_paramsE,"aw",@nobits
	.sectionflags	@""
	.align	16


//--------------------- .nv.shared._ZN5flash44flash_bwd_dq_dk_dv_loop_seqk_parallel_kernelI23Flash_bwd_kernel_traitsILi256ELi64ELi64ELi8ELi4ELi2ELi2ELb0ELb0EN7cutlass10bfloat16_tE19Flash_kernel_traitsILi256ELi64ELi64ELi8ES3_EELb0ELb1ELb0ELb0ELb0ELb0ELb0EEEvNS_16Flash_bwd_paramsE --------------------------
	.section	.nv.shared._ZN5flash44flash_bwd_dq_dk_dv_loop_seqk_parallel_kernelI23Flash_bwd_kernel_traitsILi256ELi64ELi64ELi8ELi4ELi2ELi2ELb0ELb0EN7cutlass10bfloat16_tE19Flash_kernel_traitsILi256ELi64ELi64ELi8ES3_EELb0ELb1ELb0ELb0ELb0ELb0ELb0EEEvNS_16Flash_bwd_paramsE,"aw",@nobits
	.sectionflags	@""
	.align	16


//--------------------- .nv.shared._ZN5flash44flash_bwd_dq_dk_dv_loop_seqk_parallel_kernelI23Flash_bwd_kernel_traitsILi256ELi64ELi64ELi8ELi4ELi2ELi2ELb0ELb0EN7cutlass10bfloat16_tE19Flash_kernel_traitsILi256ELi64ELi64ELi8ES3_EELb0ELb1ELb0ELb0ELb0ELb1ELb0EEEvNS_16Flash_bwd_paramsE --------------------------
	.section	.nv.shared._ZN5flash44flash_bwd_dq_dk_dv_loop_seqk_parallel_kernelI23Flash_bwd_kernel_traitsILi256ELi64ELi64ELi8ELi4ELi2ELi2ELb0ELb0EN7cutlass10bfloat16_tE19Flash_kernel_traitsILi256ELi64ELi64ELi8ES3_EELb0ELb1ELb0ELb0ELb0ELb1ELb0EEEvNS_16Flash_bwd_paramsE,"aw",@nobits
	.sectionflags	@""
	.align	16


//--------------------- .nv.shared._ZN5flash44flash_bwd_dq_dk_dv_loop_seqk_parallel_kernelI23Flash_bwd_kernel_traitsILi256ELi64ELi64ELi8ELi4ELi2ELi2ELb0ELb0EN7cutlass10bfloat16_tE19Flash_kernel_traitsILi256ELi64ELi64ELi8ES3_EELb0ELb1ELb0ELb1ELb0ELb0ELb0EEEvNS_16Flash_bwd_paramsE --------------------------
	.section	.nv.shared._ZN5flash44flash_bwd_dq_dk_dv_loop_seqk_parallel_kernelI23Flash_bwd_kernel_traitsILi256ELi64ELi64ELi8ELi4ELi2ELi2ELb0ELb0EN7cutlass10bfloat16_tE19Flash_kernel_traitsILi256ELi64ELi64ELi8ES3_EELb0ELb1ELb0ELb1ELb0ELb0ELb0EEEvNS_16Flash_bwd_paramsE,"aw",@nobits
	.sectionflags	@""
	.align	16


//--------------------- .nv.shared._ZN5flash27flash_bwd_convert_dq_kernelI23Flash_bwd_kernel_traitsILi256ELi64ELi64ELi8ELi4ELi2ELi2ELb0ELb1EN7cutlass10bfloat16_tE19Flash_kernel_traitsILi256ELi64ELi64ELi8ES3_EEEEvNS_16Flash_bwd_paramsEi --------------------------
	.section	.nv.shared._ZN5flash27flash_bwd_convert_dq_kernelI23Flash_bwd_kernel_traitsILi256ELi64ELi64ELi8ELi4ELi2ELi2ELb0ELb1EN7cutlass10bfloat16_tE19Flash_kernel_traitsILi256ELi64ELi64ELi8ES3_EEEEvNS_16Flash_bwd_paramsEi,"aw",@nobits
	.sectionflags	@""
	.align	16


//--------------------- .nv.shared._ZN5flash44flash_bwd_dq_dk_dv_loop_seqk_parallel_kernelI23Flash_bwd_kernel_traitsILi256ELi64ELi64ELi8ELi4ELi2ELi2ELb0ELb1EN7cutlass10bfloat16_tE19Flash_kernel_traitsILi256ELi64ELi64ELi8ES3_EELb1ELb1ELb0ELb0ELb0ELb0ELb0EEEvNS_16Flash_bwd_paramsE --------------------------
	.section	.nv.shared._ZN5flash44flash_bwd_dq_dk_dv_loop_seqk_parallel_kernelI23Flash_bwd_kernel_traitsILi256ELi64ELi64ELi8ELi4ELi2ELi2ELb0ELb1EN7cutlass10bfloat16_tE19Flash_kernel_traitsILi256ELi64ELi64ELi8ES3_EELb1ELb1ELb0ELb0ELb0ELb0ELb0EEEvNS_16Flash_bwd_paramsE,"aw",@nobits
	.sectionflags	@""
	.align	16


//--------------------- .nv.shared._ZN5flash44flash_bwd_dq_dk_dv_loop_seqk_parallel_kernelI23Flash_bwd_kernel_traitsILi256ELi64ELi64ELi8ELi4ELi2ELi2ELb0ELb1EN7cutlass10bfloat16_tE19Flash_kernel_traitsILi256ELi64ELi64ELi8ES3_EELb0ELb1ELb0ELb0ELb0ELb0ELb1EEEvNS_16Flash_bwd_paramsE --------------------------
	.section	.nv.shared._ZN5flash44flash_bwd_dq_dk_dv_loop_seqk_parallel_kernelI23Flash_bwd_kernel_traitsILi256ELi64ELi64ELi8ELi4ELi2ELi2ELb0ELb1EN7cutlass10bfloat16_tE19Flash_kernel_traitsILi256ELi64ELi64ELi8ES3_EELb0ELb1ELb0ELb0ELb0ELb0ELb1EEEvNS_16Flash_bwd_paramsE,"aw",@nobits
	.sectionflags	@""
	.align	16


//--------------------- .nv.shared._ZN5flash44flash_bwd_dq_dk_dv_loop_seqk_parallel_kernelI23Flash_bwd_kernel_traitsILi256ELi64ELi64ELi8ELi4ELi2ELi2ELb0ELb1EN7cutlass10bfloat16_tE19Flash_kernel_traitsILi256ELi64ELi64ELi8ES3_EELb1ELb1ELb0ELb0ELb0ELb1ELb0EEEvNS_16Flash_bwd_paramsE --------------------------
	.section	.nv.shared._ZN5flash44flash_bwd_dq_dk_dv_loop_seqk_parallel_kernelI23Flash_bwd_kernel_traitsILi256ELi64ELi64ELi8ELi4ELi2ELi2ELb0ELb1EN7cutlass10bfloat16_tE19Flash_kernel_traitsILi256ELi64ELi64ELi8ES3_EELb1ELb1ELb0ELb0ELb0ELb1ELb0EEEvNS_16Flash_bwd_paramsE,"aw",@nobits
	.sectionflags	@""
	.align	16


//--------------------- .nv.shared._ZN5flash44flash_bwd_dq_dk_dv_loop_seqk_parallel_kernelI23Flash_bwd_kernel_traitsILi256ELi64ELi64ELi8ELi4ELi2ELi2ELb0ELb1EN7cutlass10bfloat16_tE19Flash_kernel_traitsILi256ELi64ELi64ELi8ES3_EELb0ELb1ELb0ELb0ELb0ELb1ELb1EEEvNS_16Flash_bwd_paramsE --------------------------
	.section	.nv.shared._ZN5flash44flash_bwd_dq_dk_dv_loop_seqk_parallel_kernelI23Flash_bwd_kernel_traitsILi256ELi64ELi64ELi8ELi4ELi2ELi2ELb0ELb1EN7cutlass10bfloat16_tE19Flash_kernel_traitsILi256ELi64ELi64ELi8ES3_EELb0ELb1ELb0ELb0ELb0ELb1ELb1EEEvNS_16Flash_bwd_paramsE,"aw",@nobits
	.sectionflags	@""
	.align	16


//--------------------- .nv.shared._ZN5flash44flash_bwd_dq_dk_dv_loop_seqk_parallel_kernelI23Flash_bwd_kernel_traitsILi256ELi64ELi64ELi8ELi4ELi2ELi2ELb0ELb1EN7cutlass10bfloat16_tE19Flash_kernel_traitsILi256ELi64ELi64ELi8ES3_EELb1ELb1ELb0ELb1ELb0ELb0ELb0EEEvNS_16Flash_bwd_paramsE --------------------------
	.section	.nv.shared._ZN5flash44flash_bwd_dq_dk_dv_loop_seqk_parallel_kernelI23Flash_bwd_kernel_traitsILi256ELi64ELi64ELi8ELi4ELi2ELi2ELb0ELb1EN7cutlass10bfloat16_tE19Flash_kernel_traitsILi256ELi64ELi64ELi8ES3_EELb1ELb1ELb0ELb1ELb0ELb0ELb0EEEvNS_16Flash_bwd_paramsE,"aw",@nobits
	.sectionflags	@""
	.align	16


//--------------------- .nv.shared._ZN5flash44flash_bwd_dq_dk_dv_loop_seqk_parallel_kernelI23Flash_bwd_kernel_traitsILi256ELi64ELi64ELi8ELi4ELi2ELi2ELb0ELb1EN7cutlass10bfloat16_tE19Flash_kernel_traitsILi256ELi64ELi64ELi8ES3_EELb0ELb1ELb0ELb1ELb0ELb0ELb1EEEvNS_16Flash_bwd_paramsE --------------------------
	.section	.nv.shared._ZN5flash44flash_bwd_dq_dk_dv_loop_seqk_parallel_kernelI23Flash_bwd_kernel_traitsILi256ELi64ELi64ELi8ELi4ELi2ELi2ELb0ELb1EN7cutlass10bfloat16_tE19Flash_kernel_traitsILi256ELi64ELi64ELi8ES3_EELb0ELb1ELb0ELb1ELb0ELb0ELb1EEEvNS_16Flash_bwd_paramsE,"aw",@nobits
	.sectionflags	@""
	.align	16


//--------------------- .nv.shared._ZN5flash25flash_bwd_dot_do_o_kernelILb0E23Flash_bwd_kernel_traitsILi256ELi64ELi64ELi8ELi4ELi2ELi2ELb0ELb1EN7cutlass10bfloat16_tE19Flash_kernel_traitsILi256ELi64ELi64ELi8ES3_EEEEvNS_16Flash_bwd_paramsE --------------------------
	.section	.nv.shared._ZN5flash25flash_bwd_dot_do_o_kernelILb0E23Flash_bwd_kernel_traitsILi256ELi64ELi64ELi8ELi4ELi2ELi2ELb0ELb1EN7cutlass10bfloat16_tE19Flash_kernel_traitsILi256ELi64ELi64ELi8ES3_EEEEvNS_16Flash_bwd_paramsE,"aw",@nobits
	.sectionflags	@""
	.align	16


//--------------------- .nv.shared._ZN5flash25flash_bwd_dot_do_o_kernelILb1E23Flash_bwd_kernel_traitsILi256ELi64ELi64ELi8ELi4ELi2ELi2ELb0ELb1EN7cutlass10bfloat16_tE19Flash_kernel_traitsILi256ELi64ELi64ELi8ES3_EEEEvNS_16Flash_bwd_paramsE --------------------------
	.section	.nv.shared._ZN5flash25flash_bwd_dot_do_o_kernelILb1E23Flash_bwd_kernel_traitsILi256ELi64ELi64ELi8ELi4ELi2ELi2ELb0ELb1EN7cutlass10bfloat16_tE19Flash_kernel_traitsILi256ELi64ELi64ELi8ES3_EEEEvNS_16Flash_bwd_paramsE,"aw",@nobits
	.sectionflags	@""
	.align	16


//--------------------- .nv.shared._ZN5flash27flash_bwd_convert_dq_kernelI23Flash_bwd_kernel_traitsILi256ELi64ELi64ELi8ELi4ELi2ELi2ELb0ELb0EN7cutlass10bfloat16_tE19Flash_kernel_traitsILi256ELi64ELi64ELi8ES3_EEEEvNS_16Flash_bwd_paramsEi --------------------------
	.section	.nv.shared._ZN5flash27flash_bwd_convert_dq_kernelI23Flash_bwd_kernel_traitsILi256ELi64ELi64ELi8ELi4ELi2ELi2ELb0ELb0EN7cutlass10bfloat16_tE19Flash_kernel_traitsILi256ELi64ELi64ELi8ES3_EEEEvNS_16Flash_bwd_paramsEi,"aw",@nobits
	.sectionflags	@""
	.align	16


//--------------------- .nv.shared._ZN5flash44flash_bwd_dq_dk_dv_loop_seqk_parallel_kernelI23Flash_bwd_kernel_traitsILi256ELi64ELi64ELi8ELi4ELi2ELi2ELb0ELb0EN7cutlass10bfloat16_tE19Flash_kernel_traitsILi256ELi64ELi64ELi8ES3_EELb1ELb1ELb0ELb0ELb0ELb0ELb0EEEvNS_16Flash_bwd_paramsE --------------------------
	.section	.nv.shared._ZN5flash44flash_bwd_dq_dk_dv_loop_seqk_parallel_kernelI23Flash_bwd_kernel_traitsILi256ELi64ELi64ELi8ELi4ELi2ELi2ELb0ELb0EN7cutlass10bfloat16_tE19Flash_kernel_traitsILi256ELi64ELi64ELi8ES3_EELb1ELb1ELb0ELb0ELb0ELb0ELb0EEEvNS_16Flash_bwd_paramsE,"aw",@nobits
	.sectionflags	@""
	.align	16


//--------------------- .nv.shared._ZN5flash44flash_bwd_dq_dk_dv_loop_seqk_parallel_kernelI23Flash_bwd_kernel_traitsILi256ELi64ELi64ELi8ELi4ELi2ELi2ELb0ELb0EN7cutlass10bfloat16_tE19Flash_kernel_traitsILi256ELi64ELi64ELi8ES3_EELb0ELb1ELb0ELb0ELb0ELb0ELb1EEEvNS_16Flash_bwd_paramsE --------------------------
	.section	.nv.shared._ZN5flash44flash_bwd_dq_dk_dv_loop_seqk_parallel_kernelI23Flash_bwd_kernel_traitsILi256ELi64ELi64ELi8ELi4ELi2ELi2ELb0ELb0EN7cutlass10bfloat16_tE19Flash_kernel_traitsILi256ELi64ELi64ELi8ES3_EELb0ELb1ELb0ELb0ELb0ELb0ELb1EEEvNS_16Flash_bwd_paramsE,"aw",@nobits
	.sectionflags	@""
	.align	16


//--------------------- .nv.shared._ZN5flash44flash_bwd_dq_dk_dv_loop_seqk_parallel_kernelI23Flash_bwd_kernel_traitsILi256ELi64ELi64ELi8ELi4ELi2ELi2ELb0ELb0EN7cutlass10bfloat16_tE19Flash_kernel_traitsILi256ELi64ELi64ELi8ES3_EELb1ELb1ELb0ELb0ELb0ELb1ELb0EEEvNS_16Flash_bwd_paramsE --------------------------
	.section	.nv.shared._ZN5flash44flash_bwd_dq_dk_dv_loop_seqk_parallel_kernelI23Flash_bwd_kernel_traitsILi256ELi64ELi64ELi8ELi4ELi2ELi2ELb0ELb0EN7cutlass10bfloat16_tE19Flash_kernel_traitsILi256ELi64ELi64ELi8ES3_EELb1ELb1ELb0ELb0ELb0ELb1ELb0EEEvNS_16Flash_bwd_paramsE,"aw",@nobits
	.sectionflags	@""
	.align	16


//--------------------- .nv.shared._ZN5flash44flash_bwd_dq_dk_dv_loop_seqk_parallel_kernelI23Flash_bwd_kernel_traitsILi256ELi64ELi64ELi8ELi4ELi2ELi2ELb0ELb0EN7cutlass10bfloat16_tE19Flash_kernel_traitsILi256ELi64ELi64ELi8ES3_EELb0ELb1ELb0ELb0ELb0ELb1ELb1EEEvNS_16Flash_bwd_paramsE --------------------------
	.section	.nv.shared._ZN5flash44flash_bwd_dq_dk_dv_loop_seqk_parallel_kernelI23Flash_bwd_kernel_traitsILi256ELi64ELi64ELi8ELi4ELi2ELi2ELb0ELb0EN7cutlass10bfloat16_tE19Flash_kernel_traitsILi256ELi64ELi64ELi8ES3_EELb0ELb1ELb0ELb0ELb0ELb1ELb1EEEvNS_16Flash_bwd_paramsE,"aw",@nobits
	.sectionflags	@""
	.align	16


//--------------------- .nv.shared._ZN5flash44flash_bwd_dq_dk_dv_loop_seqk_parallel_kernelI23Flash_bwd_kernel_traitsILi256ELi64ELi64ELi8ELi4ELi2ELi2ELb0ELb0EN7cutlass10bfloat16_tE19Flash_kernel_traitsILi256ELi64ELi64ELi8ES3_EELb1ELb1ELb0ELb1ELb0ELb0ELb0EEEvNS_16Flash_bwd_paramsE --------------------------
	.section	.nv.shared._ZN5flash44flash_bwd_dq_dk_dv_loop_seqk_parallel_kernelI23Flash_bwd_kernel_traitsILi256ELi64ELi64ELi8ELi4ELi2ELi2ELb0ELb0EN7cutlass10bfloat16_tE19Flash_kernel_traitsILi256ELi64ELi64ELi8ES3_EELb1ELb1ELb0ELb1ELb0ELb0ELb0EEEvNS_16Flash_bwd_paramsE,"aw",@nobits
	.sectionflags	@""
	.align	16


//--------------------- .nv.shared._ZN5flash44flash_bwd_dq_dk_dv_loop_seqk_parallel_kernelI23Flash_bwd_kernel_traitsILi256ELi64ELi64ELi8ELi4ELi2ELi2ELb0ELb0EN7cutlass10bfloat16_tE19Flash_kernel_traitsILi256ELi64ELi64ELi8ES3_EELb0ELb1ELb0ELb1ELb0ELb0ELb1EEEvNS_16Flash_bwd_paramsE --------------------------
	.section	.nv.shared._ZN5flash44flash_bwd_dq_dk_dv_loop_seqk_parallel_kernelI23Flash_bwd_kernel_traitsILi256ELi64ELi64ELi8ELi4ELi2ELi2ELb0ELb0EN7cutlass10bfloat16_tE19Flash_kernel_traitsILi256ELi64ELi64ELi8ES3_EELb0ELb1ELb0ELb1ELb0ELb0ELb1EEEvNS_16Flash_bwd_paramsE,"aw",@nobits
	.sectionflags	@""
	.align	16


//--------------------- .nv.shared._ZN5flash25flash_bwd_dot_do_o_kernelILb0E23Flash_bwd_kernel_traitsILi256ELi64ELi64ELi8ELi4ELi2ELi2ELb0ELb0EN7cutlass10bfloat16_tE19Flash_kernel_traitsILi256ELi64ELi64ELi8ES3_EEEEvNS_16Flash_bwd_paramsE --------------------------
	.section	.nv.shared._ZN5flash25flash_bwd_dot_do_o_kernelILb0E23Flash_bwd_kernel_traitsILi256ELi64ELi64ELi8ELi4ELi2ELi2ELb0ELb0EN7cutlass10bfloat16_tE19Flash_kernel_traitsILi256ELi64ELi64ELi8ES3_EEEEvNS_16Flash_bwd_paramsE,"aw",@nobits
	.sectionflags	@""
	.align	16


//--------------------- .nv.shared._ZN5flash25flash_bwd_dot_do_o_kernelILb1E23Flash_bwd_kernel_traitsILi256ELi64ELi64ELi8ELi4ELi2ELi2ELb0ELb0EN7cutlass10bfloat16_tE19Flash_kernel_traitsILi256ELi64ELi64ELi8ES3_EEEEvNS_16Flash_bwd_paramsE --------------------------
	.section	.nv.shared._ZN5flash25flash_bwd_dot_do_o_kernelILb1E23Flash_bwd_kernel_traitsILi256ELi64ELi64ELi8ELi4ELi2ELi2ELb0ELb0EN7cutlass10bfloat16_tE19Flash_kernel_traitsILi256ELi64ELi64ELi8ES3_EEEEvNS_16Flash_bwd_paramsE,"aw",@nobits
	.sectionflags	@""
	.align	16
